//
// Generated by NVIDIA NVVM Compiler
//
// Compiler Build ID: CL-36424714
// Cuda compilation tools, release 13.0, V13.0.88
// Based on NVVM 20.0.0
//

.version 9.0
.target sm_100
.address_size 64

	// .globl	_Z20layersInEachTrianglePfPiif
.extern .func  (.param .b32 func_retval0) vprintf
(
	.param .b64 vprintf_param_0,
	.param .b64 vprintf_param_1
)
;
.extern .func  (.param .b64 func_retval0) malloc
(
	.param .b64 malloc_param_0
)
;
// _ZZN3cub18CUB_300001_SM_10006detail4scan16DeviceScanKernelINS2_10policy_hubIiiijN4cuda3std3__44plusIvEEE10Policy1000EN6thrust24THRUST_300001_SM_1000_NS6detail15normal_iteratorINSD_10device_ptrIiEEEESI_NS0_13ScanTileStateIiLb1EEES9_NS0_8NullTypeEjiLb0ESL_EEvT0_T1_T2_iT3_T4_T5_E12temp_storage has been demoted
// _ZZN3cub18CUB_300001_SM_10006detail4scan16DeviceScanKernelINS2_10policy_hubIiiimN4cuda3std3__44plusIvEEE10Policy1000EN6thrust24THRUST_300001_SM_1000_NS6detail15normal_iteratorINSD_10device_ptrIiEEEESI_NS0_13ScanTileStateIiLb1EEES9_NS0_8NullTypeEmiLb0ESL_EEvT0_T1_T2_iT3_T4_T5_E12temp_storage has been demoted
.global .align 1 .b8 _ZN34_INTERNAL_27abd781_4_k_cu_3ff96cc14cuda3std3__45__cpo5beginE[1];
.global .align 1 .b8 _ZN34_INTERNAL_27abd781_4_k_cu_3ff96cc14cuda3std3__45__cpo3endE[1];
.global .align 1 .b8 _ZN34_INTERNAL_27abd781_4_k_cu_3ff96cc14cuda3std3__45__cpo6cbeginE[1];
.global .align 1 .b8 _ZN34_INTERNAL_27abd781_4_k_cu_3ff96cc14cuda3std3__45__cpo4cendE[1];
.global .align 1 .b8 _ZN34_INTERNAL_27abd781_4_k_cu_3ff96cc14cuda3std3__45__cpo6rbeginE[1];
.global .align 1 .b8 _ZN34_INTERNAL_27abd781_4_k_cu_3ff96cc14cuda3std3__45__cpo4rendE[1];
.global .align 1 .b8 _ZN34_INTERNAL_27abd781_4_k_cu_3ff96cc14cuda3std3__45__cpo7crbeginE[1];
.global .align 1 .b8 _ZN34_INTERNAL_27abd781_4_k_cu_3ff96cc14cuda3std3__45__cpo5crendE[1];
.global .align 1 .b8 _ZN34_INTERNAL_27abd781_4_k_cu_3ff96cc14cuda3std3__436_GLOBAL__N__27abd781_4_k_cu_3ff96cc16ignoreE[1];
.global .align 1 .b8 _ZN34_INTERNAL_27abd781_4_k_cu_3ff96cc14cuda3std3__419piecewise_constructE[1];
.global .align 1 .b8 _ZN34_INTERNAL_27abd781_4_k_cu_3ff96cc14cuda3std3__48in_placeE[1];
.global .align 1 .b8 _ZN34_INTERNAL_27abd781_4_k_cu_3ff96cc14cuda3std3__420unreachable_sentinelE[1];
.global .align 1 .b8 _ZN34_INTERNAL_27abd781_4_k_cu_3ff96cc14cuda3std3__47nulloptE[1];
.global .align 1 .b8 _ZN34_INTERNAL_27abd781_4_k_cu_3ff96cc14cuda3std3__48unexpectE[1];
.global .align 1 .b8 _ZN34_INTERNAL_27abd781_4_k_cu_3ff96cc14cuda3std6ranges3__45__cpo4swapE[1];
.global .align 1 .b8 _ZN34_INTERNAL_27abd781_4_k_cu_3ff96cc14cuda3std6ranges3__45__cpo9iter_moveE[1];
.global .align 1 .b8 _ZN34_INTERNAL_27abd781_4_k_cu_3ff96cc14cuda3std6ranges3__45__cpo5beginE[1];
.global .align 1 .b8 _ZN34_INTERNAL_27abd781_4_k_cu_3ff96cc14cuda3std6ranges3__45__cpo3endE[1];
.global .align 1 .b8 _ZN34_INTERNAL_27abd781_4_k_cu_3ff96cc14cuda3std6ranges3__45__cpo6cbeginE[1];
.global .align 1 .b8 _ZN34_INTERNAL_27abd781_4_k_cu_3ff96cc14cuda3std6ranges3__45__cpo4cendE[1];
.global .align 1 .b8 _ZN34_INTERNAL_27abd781_4_k_cu_3ff96cc14cuda3std6ranges3__45__cpo7advanceE[1];
.global .align 1 .b8 _ZN34_INTERNAL_27abd781_4_k_cu_3ff96cc14cuda3std6ranges3__45__cpo9iter_swapE[1];
.global .align 1 .b8 _ZN34_INTERNAL_27abd781_4_k_cu_3ff96cc14cuda3std6ranges3__45__cpo4nextE[1];
.global .align 1 .b8 _ZN34_INTERNAL_27abd781_4_k_cu_3ff96cc14cuda3std6ranges3__45__cpo4prevE[1];
.global .align 1 .b8 _ZN34_INTERNAL_27abd781_4_k_cu_3ff96cc14cuda3std6ranges3__45__cpo4dataE[1];
.global .align 1 .b8 _ZN34_INTERNAL_27abd781_4_k_cu_3ff96cc14cuda3std6ranges3__45__cpo5cdataE[1];
.global .align 1 .b8 _ZN34_INTERNAL_27abd781_4_k_cu_3ff96cc14cuda3std6ranges3__45__cpo4sizeE[1];
.global .align 1 .b8 _ZN34_INTERNAL_27abd781_4_k_cu_3ff96cc14cuda3std6ranges3__45__cpo5ssizeE[1];
.global .align 1 .b8 _ZN34_INTERNAL_27abd781_4_k_cu_3ff96cc14cuda3std6ranges3__45__cpo8distanceE[1];
.global .align 1 .b8 _ZN34_INTERNAL_27abd781_4_k_cu_3ff96cc16thrust24THRUST_300001_SM_1000_NS8cuda_cub3parE[1];
.global .align 1 .b8 _ZN34_INTERNAL_27abd781_4_k_cu_3ff96cc16thrust24THRUST_300001_SM_1000_NS8cuda_cub10par_nosyncE[1];
.global .align 1 .b8 _ZN34_INTERNAL_27abd781_4_k_cu_3ff96cc16thrust24THRUST_300001_SM_1000_NS6system6detail10sequential3seqE[1];
.global .align 1 .b8 _ZN34_INTERNAL_27abd781_4_k_cu_3ff96cc16thrust24THRUST_300001_SM_1000_NS6system3cpp3parE[1];
.global .align 1 .b8 _ZN34_INTERNAL_27abd781_4_k_cu_3ff96cc16thrust24THRUST_300001_SM_1000_NS12placeholders2_1E[1];
.global .align 1 .b8 _ZN34_INTERNAL_27abd781_4_k_cu_3ff96cc16thrust24THRUST_300001_SM_1000_NS12placeholders2_2E[1];
.global .align 1 .b8 _ZN34_INTERNAL_27abd781_4_k_cu_3ff96cc16thrust24THRUST_300001_SM_1000_NS12placeholders2_3E[1];
.global .align 1 .b8 _ZN34_INTERNAL_27abd781_4_k_cu_3ff96cc16thrust24THRUST_300001_SM_1000_NS12placeholders2_4E[1];
.global .align 1 .b8 _ZN34_INTERNAL_27abd781_4_k_cu_3ff96cc16thrust24THRUST_300001_SM_1000_NS12placeholders2_5E[1];
.global .align 1 .b8 _ZN34_INTERNAL_27abd781_4_k_cu_3ff96cc16thrust24THRUST_300001_SM_1000_NS12placeholders2_6E[1];
.global .align 1 .b8 _ZN34_INTERNAL_27abd781_4_k_cu_3ff96cc16thrust24THRUST_300001_SM_1000_NS12placeholders2_7E[1];
.global .align 1 .b8 _ZN34_INTERNAL_27abd781_4_k_cu_3ff96cc16thrust24THRUST_300001_SM_1000_NS12placeholders2_8E[1];
.global .align 1 .b8 _ZN34_INTERNAL_27abd781_4_k_cu_3ff96cc16thrust24THRUST_300001_SM_1000_NS12placeholders2_9E[1];
.global .align 1 .b8 _ZN34_INTERNAL_27abd781_4_k_cu_3ff96cc16thrust24THRUST_300001_SM_1000_NS12placeholders3_10E[1];
.global .align 1 .b8 _ZN34_INTERNAL_27abd781_4_k_cu_3ff96cc16thrust24THRUST_300001_SM_1000_NS3seqE[1];
.global .align 1 .b8 _ZN34_INTERNAL_27abd781_4_k_cu_3ff96cc16thrust24THRUST_300001_SM_1000_NS6deviceE[1];
.global .align 1 .b8 $str[16] = {122, 48, 58, 32, 37, 102, 44, 32, 122, 49, 58, 32, 37, 102, 10};
.global .align 1 .b8 $str$1[7] = {116, 58, 32, 37, 102, 10};
.global .align 1 .b8 $str$2[58] = {73, 110, 116, 101, 114, 115, 101, 99, 116, 105, 111, 110, 32, 111, 102, 32, 37, 102, 44, 37, 102, 44, 37, 102, 32, 45, 62, 32, 37, 102, 44, 32, 37, 102, 44, 32, 37, 102, 32, 119, 105, 116, 104, 32, 122, 61, 37, 102, 58, 32, 37, 102, 44, 32, 37, 102, 10};
.global .align 1 .b8 $str$3[22] = {108, 97, 121, 101, 114, 115, 73, 110, 84, 114, 105, 91, 103, 116, 105, 100, 93, 58, 37, 100, 10};
.global .align 1 .b8 $str$4[9] = {103, 116, 105, 100, 58, 37, 100, 10};
.global .align 1 .b8 $str$5[8] = {122, 112, 58, 32, 37, 102, 10};
.global .align 1 .b8 $str$6[5] = {49, 51, 55, 10};

.visible .entry _Z20layersInEachTrianglePfPiif(
	.param .u64 .ptr .align 1 _Z20layersInEachTrianglePfPiif_param_0,
	.param .u64 .ptr .align 1 _Z20layersInEachTrianglePfPiif_param_1,
	.param .u32 _Z20layersInEachTrianglePfPiif_param_2,
	.param .f32 _Z20layersInEachTrianglePfPiif_param_3
)
{
	.reg .pred 	%p<3>;
	.reg .b32 	%r<10>;
	.reg .b32 	%f<16>;
	.reg .b64 	%rd<9>;

	ld.param.u64 	%rd3, [_Z20layersInEachTrianglePfPiif_param_0];
	ld.param.u64 	%rd2, [_Z20layersInEachTrianglePfPiif_param_1];
	ld.param.u32 	%r2, [_Z20layersInEachTrianglePfPiif_param_2];
	ld.param.f32 	%f1, [_Z20layersInEachTrianglePfPiif_param_3];
	cvta.to.global.u64 	%rd1, %rd3;
	mov.u32 	%r3, %ctaid.x;
	mov.u32 	%r4, %ntid.x;
	mov.u32 	%r5, %tid.x;
	mad.lo.s32 	%r1, %r3, %r4, %r5;
	setp.ge.s32 	%p1, %r1, %r2;
	@%p1 bra 	$L__BB0_2;
	mul.lo.s32 	%r6, %r1, 3;
	mul.wide.s32 	%rd4, %r6, 4;
	add.s64 	%rd5, %rd1, %rd4;
	cvta.to.global.u64 	%rd6, %rd2;
	ld.global.f32 	%f2, [%rd5+8];
	ld.global.f32 	%f3, [%rd5+4];
	ld.global.f32 	%f4, [%rd5];
	max.f32 	%f5, %f4, %f3;
	max.f32 	%f6, %f5, %f2;
	min.f32 	%f7, %f4, %f3;
	min.f32 	%f8, %f7, %f2;
	div.rn.f32 	%f9, %f6, %f1;
	cvt.rpi.f32.f32 	%f10, %f9;
	div.rn.f32 	%f11, %f8, %f1;
	cvt.rmi.f32.f32 	%f12, %f11;
	sub.f32 	%f13, %f10, %f12;
	cvt.rzi.s32.f32 	%r7, %f13;
	cvt.rn.f32.s32 	%f14, %r7;
	fma.rn.f32 	%f15, %f1, %f14, %f8;
	setp.eq.f32 	%p2, %f15, %f6;
	selp.u32 	%r8, 1, 0, %p2;
	add.s32 	%r9, %r7, %r8;
	mul.wide.s32 	%rd7, %r1, 4;
	add.s64 	%rd8, %rd6, %rd7;
	st.global.u32 	[%rd8], %r9;
$L__BB0_2:
	ret;

}
	// .globl	_Z22calculateIntersectionsPfS_S_PiS0_S_S_S_fi
.visible .entry _Z22calculateIntersectionsPfS_S_PiS0_S_S_S_fi(
	.param .u64 .ptr .align 1 _Z22calculateIntersectionsPfS_S_PiS0_S_S_S_fi_param_0,
	.param .u64 .ptr .align 1 _Z22calculateIntersectionsPfS_S_PiS0_S_S_S_fi_param_1,
	.param .u64 .ptr .align 1 _Z22calculateIntersectionsPfS_S_PiS0_S_S_S_fi_param_2,
	.param .u64 .ptr .align 1 _Z22calculateIntersectionsPfS_S_PiS0_S_S_S_fi_param_3,
	.param .u64 .ptr .align 1 _Z22calculateIntersectionsPfS_S_PiS0_S_S_S_fi_param_4,
	.param .u64 .ptr .align 1 _Z22calculateIntersectionsPfS_S_PiS0_S_S_S_fi_param_5,
	.param .u64 .ptr .align 1 _Z22calculateIntersectionsPfS_S_PiS0_S_S_S_fi_param_6,
	.param .u64 .ptr .align 1 _Z22calculateIntersectionsPfS_S_PiS0_S_S_S_fi_param_7,
	.param .f32 _Z22calculateIntersectionsPfS_S_PiS0_S_S_S_fi_param_8,
	.param .u32 _Z22calculateIntersectionsPfS_S_PiS0_S_S_S_fi_param_9
)
{
	.local .align 8 .b8 	__local_depot1[152];
	.reg .b64 	%SP;
	.reg .b64 	%SPL;
	.reg .pred 	%p<21>;
	.reg .b32 	%r<64>;
	.reg .b32 	%f<50>;
	.reg .b64 	%rd<82>;
	.reg .b64 	%fd<20>;

	mov.u64 	%SPL, __local_depot1;
	cvta.local.u64 	%SP, %SPL;
	ld.param.u64 	%rd8, [_Z22calculateIntersectionsPfS_S_PiS0_S_S_S_fi_param_0];
	ld.param.u64 	%rd9, [_Z22calculateIntersectionsPfS_S_PiS0_S_S_S_fi_param_1];
	ld.param.u64 	%rd10, [_Z22calculateIntersectionsPfS_S_PiS0_S_S_S_fi_param_2];
	ld.param.u64 	%rd11, [_Z22calculateIntersectionsPfS_S_PiS0_S_S_S_fi_param_3];
	ld.param.u64 	%rd12, [_Z22calculateIntersectionsPfS_S_PiS0_S_S_S_fi_param_4];
	ld.param.u64 	%rd13, [_Z22calculateIntersectionsPfS_S_PiS0_S_S_S_fi_param_5];
	ld.param.u64 	%rd14, [_Z22calculateIntersectionsPfS_S_PiS0_S_S_S_fi_param_6];
	ld.param.f32 	%f17, [_Z22calculateIntersectionsPfS_S_PiS0_S_S_S_fi_param_8];
	ld.param.u32 	%r7, [_Z22calculateIntersectionsPfS_S_PiS0_S_S_S_fi_param_9];
	cvta.to.global.u64 	%rd1, %rd14;
	cvta.to.global.u64 	%rd2, %rd13;
	add.u64 	%rd15, %SP, 144;
	add.u64 	%rd3, %SPL, 144;
	mov.u32 	%r8, %ctaid.x;
	mov.u32 	%r9, %ntid.x;
	mov.u32 	%r10, %tid.x;
	mad.lo.s32 	%r1, %r8, %r9, %r10;
	setp.ge.s32 	%p2, %r1, %r7;
	@%p2 bra 	$L__BB1_19;
	cvta.to.global.u64 	%rd16, %rd11;
	cvta.to.global.u64 	%rd17, %rd8;
	cvta.to.global.u64 	%rd18, %rd9;
	cvta.to.global.u64 	%rd19, %rd10;
	mul.lo.s32 	%r11, %r1, 3;
	mul.wide.s32 	%rd20, %r11, 4;
	add.s64 	%rd21, %rd17, %rd20;
	ld.global.f32 	%f1, [%rd21];
	add.s64 	%rd22, %rd18, %rd20;
	ld.global.f32 	%f2, [%rd22];
	add.s64 	%rd23, %rd19, %rd20;
	ld.global.f32 	%f3, [%rd23];
	ld.global.f32 	%f4, [%rd21+4];
	ld.global.f32 	%f5, [%rd22+4];
	ld.global.f32 	%f6, [%rd23+4];
	ld.global.f32 	%f7, [%rd21+8];
	ld.global.f32 	%f8, [%rd22+8];
	ld.global.f32 	%f9, [%rd23+8];
	{ // callseq 0, 0
	.param .b64 param0;
	st.param.b64 	[param0], 4;
	.param .b64 retval0;
	call.uni (retval0), 
	malloc, 
	(
	param0
	);
	ld.param.b64 	%rd24, [retval0];
	} // callseq 0
	{ // callseq 1, 0
	.param .b64 param0;
	st.param.b64 	[param0], 4;
	.param .b64 retval0;
	call.uni (retval0), 
	malloc, 
	(
	param0
	);
	ld.param.b64 	%rd25, [retval0];
	} // callseq 1
	mul.wide.s32 	%rd26, %r1, 4;
	add.s64 	%rd6, %rd16, %rd26;
	ld.global.u32 	%r12, [%rd6];
	st.local.u32 	[%rd3], %r12;
	mov.u64 	%rd27, $str$3;
	cvta.global.u64 	%rd28, %rd27;
	{ // callseq 2, 0
	.param .b64 param0;
	st.param.b64 	[param0], %rd28;
	.param .b64 param1;
	st.param.b64 	[param1], %rd15;
	.param .b32 retval0;
	call.uni (retval0), 
	vprintf, 
	(
	param0, 
	param1
	);
	ld.param.b32 	%r13, [retval0];
	} // callseq 2
	ld.global.u32 	%r15, [%rd6];
	setp.lt.s32 	%p3, %r15, 1;
	@%p3 bra 	$L__BB1_19;
	sub.f32 	%f10, %f6, %f3;
	cvt.f64.f32 	%fd1, %f3;
	cvt.f64.f32 	%fd2, %f6;
	cvt.f64.f32 	%fd3, %f1;
	cvt.f64.f32 	%fd4, %f2;
	cvt.f64.f32 	%fd5, %f4;
	cvt.f64.f32 	%fd6, %f5;
	cvta.to.global.u64 	%rd30, %rd12;
	add.s64 	%rd7, %rd30, %rd26;
	sub.f32 	%f11, %f9, %f6;
	cvt.f64.f32 	%fd7, %f9;
	cvt.f64.f32 	%fd8, %f7;
	cvt.f64.f32 	%fd9, %f8;
	min.f32 	%f18, %f3, %f6;
	min.f32 	%f19, %f18, %f9;
	div.rn.f32 	%f20, %f19, %f17;
	cvt.rmi.f32.f32 	%f12, %f20;
	mov.b32 	%r61, 0;
$L__BB1_3:
	setp.eq.f32 	%p4, %f10, 0f00000000;
	cvt.rn.f32.u32 	%f21, %r61;
	add.f32 	%f22, %f12, %f21;
	cvt.rzi.s32.f32 	%r17, %f22;
	cvt.rn.f32.s32 	%f23, %r17;
	mul.f32 	%f13, %f17, %f23;
	add.u64 	%rd32, %SP, 144;
	add.u64 	%rd33, %SPL, 144;
	st.local.u32 	[%rd33], %r1;
	mov.u64 	%rd34, $str$4;
	cvta.global.u64 	%rd35, %rd34;
	{ // callseq 3, 0
	.param .b64 param0;
	st.param.b64 	[param0], %rd35;
	.param .b64 param1;
	st.param.b64 	[param1], %rd32;
	.param .b32 retval0;
	call.uni (retval0), 
	vprintf, 
	(
	param0, 
	param1
	);
	ld.param.b32 	%r18, [retval0];
	} // callseq 3
	cvt.f64.f32 	%fd10, %f13;
	st.local.f64 	[%rd33], %fd10;
	mov.u64 	%rd36, $str$5;
	cvta.global.u64 	%rd37, %rd36;
	{ // callseq 4, 0
	.param .b64 param0;
	st.param.b64 	[param0], %rd37;
	.param .b64 param1;
	st.param.b64 	[param1], %rd32;
	.param .b32 retval0;
	call.uni (retval0), 
	vprintf, 
	(
	param0, 
	param1
	);
	ld.param.b32 	%r20, [retval0];
	} // callseq 4
	add.u64 	%rd38, %SP, 72;
	add.u64 	%rd39, %SPL, 72;
	st.local.f64 	[%rd39], %fd1;
	st.local.f64 	[%rd39+8], %fd2;
	mov.u64 	%rd40, $str;
	cvta.global.u64 	%rd41, %rd40;
	{ // callseq 5, 0
	.param .b64 param0;
	st.param.b64 	[param0], %rd41;
	.param .b64 param1;
	st.param.b64 	[param1], %rd38;
	.param .b32 retval0;
	call.uni (retval0), 
	vprintf, 
	(
	param0, 
	param1
	);
	ld.param.b32 	%r22, [retval0];
	} // callseq 5
	@%p4 bra 	$L__BB1_6;
	sub.f32 	%f24, %f13, %f3;
	div.rn.f32 	%f14, %f24, %f10;
	setp.lt.f32 	%p5, %f14, 0f00000000;
	setp.gt.f32 	%p6, %f14, 0f3F800000;
	or.pred  	%p7, %p5, %p6;
	@%p7 bra 	$L__BB1_6;
	cvt.f64.f32 	%fd11, %f14;
	add.u64 	%rd42, %SP, 72;
	add.u64 	%rd43, %SPL, 72;
	st.local.f64 	[%rd43], %fd11;
	mov.u64 	%rd44, $str$1;
	cvta.global.u64 	%rd45, %rd44;
	{ // callseq 6, 0
	.param .b64 param0;
	st.param.b64 	[param0], %rd45;
	.param .b64 param1;
	st.param.b64 	[param1], %rd42;
	.param .b32 retval0;
	call.uni (retval0), 
	vprintf, 
	(
	param0, 
	param1
	);
	ld.param.b32 	%r24, [retval0];
	} // callseq 6
	sub.f32 	%f25, %f4, %f1;
	fma.rn.f32 	%f26, %f25, %f14, %f1;
	st.f32 	[%rd24], %f26;
	sub.f32 	%f27, %f5, %f2;
	fma.rn.f32 	%f28, %f27, %f14, %f2;
	st.f32 	[%rd25], %f28;
	ld.f32 	%f29, [%rd24];
	cvt.f64.f32 	%fd12, %f29;
	cvt.f64.f32 	%fd13, %f28;
	st.local.f64 	[%rd43], %fd3;
	st.local.f64 	[%rd43+8], %fd4;
	st.local.f64 	[%rd43+16], %fd1;
	st.local.f64 	[%rd43+24], %fd5;
	st.local.f64 	[%rd43+32], %fd6;
	st.local.f64 	[%rd43+40], %fd2;
	st.local.f64 	[%rd43+48], %fd10;
	st.local.f64 	[%rd43+56], %fd12;
	st.local.f64 	[%rd43+64], %fd13;
	mov.u64 	%rd46, $str$2;
	cvta.global.u64 	%rd47, %rd46;
	{ // callseq 7, 0
	.param .b64 param0;
	st.param.b64 	[param0], %rd47;
	.param .b64 param1;
	st.param.b64 	[param1], %rd42;
	.param .b32 retval0;
	call.uni (retval0), 
	vprintf, 
	(
	param0, 
	param1
	);
	ld.param.b32 	%r26, [retval0];
	} // callseq 7
	bra.uni 	$L__BB1_7;
$L__BB1_6:
	setp.eq.s64 	%p9, %rd24, 0;
	mov.b32 	%r63, 0;
	mov.pred 	%p20, -1;
	@%p9 bra 	$L__BB1_8;
$L__BB1_7:
	ld.f32 	%f30, [%rd24];
	ld.global.u32 	%r30, [%rd7];
	shl.b32 	%r31, %r30, 1;
	mul.wide.s32 	%rd48, %r31, 4;
	add.s64 	%rd49, %rd2, %rd48;
	st.global.f32 	[%rd49], %f30;
	ld.f32 	%f31, [%rd25];
	ld.global.u32 	%r32, [%rd7];
	shl.b32 	%r33, %r32, 1;
	mul.wide.s32 	%rd50, %r33, 4;
	add.s64 	%rd51, %rd1, %rd50;
	st.global.f32 	[%rd51], %f31;
	mov.b32 	%r63, 1;
	mov.pred 	%p20, 0;
$L__BB1_8:
	setp.eq.f32 	%p11, %f11, 0f00000000;
	add.u64 	%rd52, %SP, 0;
	add.u64 	%rd53, %SPL, 0;
	st.local.f64 	[%rd53], %fd2;
	st.local.f64 	[%rd53+8], %fd7;
	mov.u64 	%rd54, $str;
	cvta.global.u64 	%rd55, %rd54;
	{ // callseq 8, 0
	.param .b64 param0;
	st.param.b64 	[param0], %rd55;
	.param .b64 param1;
	st.param.b64 	[param1], %rd52;
	.param .b32 retval0;
	call.uni (retval0), 
	vprintf, 
	(
	param0, 
	param1
	);
	ld.param.b32 	%r34, [retval0];
	} // callseq 8
	@%p11 bra 	$L__BB1_11;
	sub.f32 	%f32, %f13, %f6;
	div.rn.f32 	%f15, %f32, %f11;
	setp.lt.f32 	%p12, %f15, 0f00000000;
	setp.gt.f32 	%p13, %f15, 0f3F800000;
	or.pred  	%p14, %p12, %p13;
	@%p14 bra 	$L__BB1_11;
	cvt.f64.f32 	%fd14, %f15;
	add.u64 	%rd56, %SP, 0;
	add.u64 	%rd57, %SPL, 0;
	st.local.f64 	[%rd57], %fd14;
	mov.u64 	%rd58, $str$1;
	cvta.global.u64 	%rd59, %rd58;
	{ // callseq 9, 0
	.param .b64 param0;
	st.param.b64 	[param0], %rd59;
	.param .b64 param1;
	st.param.b64 	[param1], %rd56;
	.param .b32 retval0;
	call.uni (retval0), 
	vprintf, 
	(
	param0, 
	param1
	);
	ld.param.b32 	%r36, [retval0];
	} // callseq 9
	sub.f32 	%f33, %f7, %f4;
	fma.rn.f32 	%f34, %f33, %f15, %f4;
	st.f32 	[%rd24], %f34;
	sub.f32 	%f35, %f8, %f5;
	fma.rn.f32 	%f36, %f35, %f15, %f5;
	st.f32 	[%rd25], %f36;
	ld.f32 	%f37, [%rd24];
	cvt.f64.f32 	%fd15, %f37;
	cvt.f64.f32 	%fd16, %f36;
	st.local.f64 	[%rd57], %fd5;
	st.local.f64 	[%rd57+8], %fd6;
	st.local.f64 	[%rd57+16], %fd2;
	st.local.f64 	[%rd57+24], %fd8;
	st.local.f64 	[%rd57+32], %fd9;
	st.local.f64 	[%rd57+40], %fd7;
	st.local.f64 	[%rd57+48], %fd10;
	st.local.f64 	[%rd57+56], %fd15;
	st.local.f64 	[%rd57+64], %fd16;
	mov.u64 	%rd60, $str$2;
	cvta.global.u64 	%rd61, %rd60;
	{ // callseq 10, 0
	.param .b64 param0;
	st.param.b64 	[param0], %rd61;
	.param .b64 param1;
	st.param.b64 	[param1], %rd56;
	.param .b32 retval0;
	call.uni (retval0), 
	vprintf, 
	(
	param0, 
	param1
	);
	ld.param.b32 	%r38, [retval0];
	} // callseq 10
$L__BB1_11:
	mov.u64 	%rd62, $str$6;
	cvta.global.u64 	%rd63, %rd62;
	{ // callseq 11, 0
	.param .b64 param0;
	st.param.b64 	[param0], %rd63;
	.param .b64 param1;
	st.param.b64 	[param1], 0;
	.param .b32 retval0;
	call.uni (retval0), 
	vprintf, 
	(
	param0, 
	param1
	);
	ld.param.b32 	%r40, [retval0];
	} // callseq 11
	@%p20 bra 	$L__BB1_13;
	ld.f32 	%f38, [%rd24];
	ld.global.u32 	%r42, [%rd7];
	shl.b32 	%r43, %r42, 1;
	or.b32  	%r44, %r43, %r63;
	mul.wide.s32 	%rd64, %r44, 4;
	add.s64 	%rd65, %rd2, %rd64;
	st.global.f32 	[%rd65], %f38;
	ld.f32 	%f39, [%rd25];
	ld.global.u32 	%r45, [%rd7];
	shl.b32 	%r46, %r45, 1;
	or.b32  	%r47, %r46, %r63;
	mul.wide.s32 	%rd66, %r47, 4;
	add.s64 	%rd67, %rd1, %rd66;
	st.global.f32 	[%rd67], %f39;
	add.s32 	%r63, %r63, 1;
$L__BB1_13:
	sub.f32 	%f40, %f3, %f9;
	setp.eq.f32 	%p15, %f40, 0f00000000;
	add.u64 	%rd68, %SP, 0;
	add.u64 	%rd69, %SPL, 0;
	st.local.f64 	[%rd69], %fd7;
	st.local.f64 	[%rd69+8], %fd1;
	mov.u64 	%rd70, $str;
	cvta.global.u64 	%rd71, %rd70;
	{ // callseq 12, 0
	.param .b64 param0;
	st.param.b64 	[param0], %rd71;
	.param .b64 param1;
	st.param.b64 	[param1], %rd68;
	.param .b32 retval0;
	call.uni (retval0), 
	vprintf, 
	(
	param0, 
	param1
	);
	ld.param.b32 	%r48, [retval0];
	} // callseq 12
	@%p15 bra 	$L__BB1_16;
	sub.f32 	%f41, %f13, %f9;
	sub.f32 	%f42, %f3, %f9;
	div.rn.f32 	%f16, %f41, %f42;
	setp.lt.f32 	%p16, %f16, 0f00000000;
	setp.gt.f32 	%p17, %f16, 0f3F800000;
	or.pred  	%p18, %p16, %p17;
	@%p18 bra 	$L__BB1_16;
	cvt.f64.f32 	%fd17, %f16;
	add.u64 	%rd72, %SP, 0;
	add.u64 	%rd73, %SPL, 0;
	st.local.f64 	[%rd73], %fd17;
	mov.u64 	%rd74, $str$1;
	cvta.global.u64 	%rd75, %rd74;
	{ // callseq 13, 0
	.param .b64 param0;
	st.param.b64 	[param0], %rd75;
	.param .b64 param1;
	st.param.b64 	[param1], %rd72;
	.param .b32 retval0;
	call.uni (retval0), 
	vprintf, 
	(
	param0, 
	param1
	);
	ld.param.b32 	%r50, [retval0];
	} // callseq 13
	sub.f32 	%f43, %f1, %f7;
	fma.rn.f32 	%f44, %f43, %f16, %f7;
	st.f32 	[%rd24], %f44;
	sub.f32 	%f45, %f2, %f8;
	fma.rn.f32 	%f46, %f45, %f16, %f8;
	st.f32 	[%rd25], %f46;
	ld.f32 	%f47, [%rd24];
	cvt.f64.f32 	%fd18, %f47;
	cvt.f64.f32 	%fd19, %f46;
	st.local.f64 	[%rd73], %fd8;
	st.local.f64 	[%rd73+8], %fd9;
	st.local.f64 	[%rd73+16], %fd7;
	st.local.f64 	[%rd73+24], %fd3;
	st.local.f64 	[%rd73+32], %fd4;
	st.local.f64 	[%rd73+40], %fd1;
	st.local.f64 	[%rd73+48], %fd10;
	st.local.f64 	[%rd73+56], %fd18;
	st.local.f64 	[%rd73+64], %fd19;
	mov.u64 	%rd76, $str$2;
	cvta.global.u64 	%rd77, %rd76;
	{ // callseq 14, 0
	.param .b64 param0;
	st.param.b64 	[param0], %rd77;
	.param .b64 param1;
	st.param.b64 	[param1], %rd72;
	.param .b32 retval0;
	call.uni (retval0), 
	vprintf, 
	(
	param0, 
	param1
	);
	ld.param.b32 	%r52, [retval0];
	} // callseq 14
$L__BB1_16:
	@%p20 bra 	$L__BB1_18;
	ld.f32 	%f48, [%rd24];
	ld.global.u32 	%r54, [%rd7];
	shl.b32 	%r55, %r54, 1;
	add.s32 	%r56, %r55, %r63;
	mul.wide.s32 	%rd78, %r56, 4;
	add.s64 	%rd79, %rd2, %rd78;
	st.global.f32 	[%rd79], %f48;
	ld.f32 	%f49, [%rd25];
	ld.global.u32 	%r57, [%rd7];
	shl.b32 	%r58, %r57, 1;
	add.s32 	%r59, %r58, %r63;
	mul.wide.s32 	%rd80, %r59, 4;
	add.s64 	%rd81, %rd1, %rd80;
	st.global.f32 	[%rd81], %f49;
$L__BB1_18:
	add.s32 	%r61, %r61, 1;
	ld.global.u32 	%r60, [%rd6];
	setp.lt.s32 	%p19, %r61, %r60;
	@%p19 bra 	$L__BB1_3;
$L__BB1_19:
	ret;

}
	// .globl	_ZN3cub18CUB_300001_SM_10006detail11EmptyKernelIvEEvv
.visible .entry _ZN3cub18CUB_300001_SM_10006detail11EmptyKernelIvEEvv()
{


	ret;

}
	// .globl	_ZN3cub18CUB_300001_SM_10006detail8for_each13static_kernelINS2_12policy_hub_t12policy_500_tEmN6thrust24THRUST_300001_SM_1000_NS8cuda_cub20__uninitialized_fill7functorINS7_10device_ptrIfEEfEEEEvT0_T1_
.visible .entry _ZN3cub18CUB_300001_SM_10006detail8for_each13static_kernelINS2_12policy_hub_t12policy_500_tEmN6thrust24THRUST_300001_SM_1000_NS8cuda_cub20__uninitialized_fill7functorINS7_10device_ptrIfEEfEEEEvT0_T1_(
	.param .u64 _ZN3cub18CUB_300001_SM_10006detail8for_each13static_kernelINS2_12policy_hub_t12policy_500_tEmN6thrust24THRUST_300001_SM_1000_NS8cuda_cub20__uninitialized_fill7functorINS7_10device_ptrIfEEfEEEEvT0_T1__param_0,
	.param .align 8 .b8 _ZN3cub18CUB_300001_SM_10006detail8for_each13static_kernelINS2_12policy_hub_t12policy_500_tEmN6thrust24THRUST_300001_SM_1000_NS8cuda_cub20__uninitialized_fill7functorINS7_10device_ptrIfEEfEEEEvT0_T1__param_1[16]
)
.maxntid 256
{
	.reg .pred 	%p<4>;
	.reg .b16 	%rs<5>;
	.reg .b32 	%r<10>;
	.reg .b32 	%f<3>;
	.reg .b64 	%rd<16>;

	ld.param.f32 	%f2, [_ZN3cub18CUB_300001_SM_10006detail8for_each13static_kernelINS2_12policy_hub_t12policy_500_tEmN6thrust24THRUST_300001_SM_1000_NS8cuda_cub20__uninitialized_fill7functorINS7_10device_ptrIfEEfEEEEvT0_T1__param_1+8];
	ld.param.u64 	%rd4, [_ZN3cub18CUB_300001_SM_10006detail8for_each13static_kernelINS2_12policy_hub_t12policy_500_tEmN6thrust24THRUST_300001_SM_1000_NS8cuda_cub20__uninitialized_fill7functorINS7_10device_ptrIfEEfEEEEvT0_T1__param_1];
	ld.param.u64 	%rd5, [_ZN3cub18CUB_300001_SM_10006detail8for_each13static_kernelINS2_12policy_hub_t12policy_500_tEmN6thrust24THRUST_300001_SM_1000_NS8cuda_cub20__uninitialized_fill7functorINS7_10device_ptrIfEEfEEEEvT0_T1__param_0];
	mov.u32 	%r7, %ctaid.x;
	mul.wide.u32 	%rd1, %r7, 512;
	sub.s64 	%rd2, %rd5, %rd1;
	setp.lt.u64 	%p1, %rd2, 512;
	@%p1 bra 	$L__BB3_2;
	mov.u32 	%r9, %tid.x;
	cvta.to.global.u64 	%rd11, %rd4;
	cvt.u64.u32 	%rd12, %r9;
	add.s64 	%rd13, %rd1, %rd12;
	shl.b64 	%rd14, %rd13, 2;
	add.s64 	%rd15, %rd11, %rd14;
	st.global.f32 	[%rd15], %f2;
	st.global.f32 	[%rd15+1024], %f2;
	bra.uni 	$L__BB3_6;
$L__BB3_2:
	cvta.to.global.u64 	%rd6, %rd4;
	mov.u32 	%r1, %tid.x;
	cvt.u64.u32 	%rd7, %r1;
	setp.le.u64 	%p2, %rd2, %rd7;
	add.s64 	%rd8, %rd1, %rd7;
	shl.b64 	%rd9, %rd8, 2;
	add.s64 	%rd3, %rd6, %rd9;
	@%p2 bra 	$L__BB3_4;
	st.global.f32 	[%rd3], %f2;
$L__BB3_4:
	add.s32 	%r8, %r1, 256;
	cvt.u64.u32 	%rd10, %r8;
	setp.le.u64 	%p3, %rd2, %rd10;
	@%p3 bra 	$L__BB3_6;
	st.global.f32 	[%rd3+1024], %f2;
$L__BB3_6:
	ret;

}
	// .globl	_ZN3cub18CUB_300001_SM_10006detail8for_each13static_kernelINS2_12policy_hub_t12policy_500_tElN6thrust24THRUST_300001_SM_1000_NS8cuda_cub20__uninitialized_copy7functorINS7_6detail15normal_iteratorINS7_10device_ptrIKfEEEENS7_7pointerIfNS8_3tagENS7_11use_defaultESJ_EEEEEEvT0_T1_
.visible .entry _ZN3cub18CUB_300001_SM_10006detail8for_each13static_kernelINS2_12policy_hub_t12policy_500_tElN6thrust24THRUST_300001_SM_1000_NS8cuda_cub20__uninitialized_copy7functorINS7_6detail15normal_iteratorINS7_10device_ptrIKfEEEENS7_7pointerIfNS8_3tagENS7_11use_defaultESJ_EEEEEEvT0_T1_(
	.param .u64 _ZN3cub18CUB_300001_SM_10006detail8for_each13static_kernelINS2_12policy_hub_t12policy_500_tElN6thrust24THRUST_300001_SM_1000_NS8cuda_cub20__uninitialized_copy7functorINS7_6detail15normal_iteratorINS7_10device_ptrIKfEEEENS7_7pointerIfNS8_3tagENS7_11use_defaultESJ_EEEEEEvT0_T1__param_0,
	.param .align 8 .b8 _ZN3cub18CUB_300001_SM_10006detail8for_each13static_kernelINS2_12policy_hub_t12policy_500_tElN6thrust24THRUST_300001_SM_1000_NS8cuda_cub20__uninitialized_copy7functorINS7_6detail15normal_iteratorINS7_10device_ptrIKfEEEENS7_7pointerIfNS8_3tagENS7_11use_defaultESJ_EEEEEEvT0_T1__param_1[16]
)
.maxntid 256
{
	.reg .pred 	%p<4>;
	.reg .b32 	%r<6>;
	.reg .b32 	%f<5>;
	.reg .b64 	%rd<26>;

	ld.param.u64 	%rd8, [_ZN3cub18CUB_300001_SM_10006detail8for_each13static_kernelINS2_12policy_hub_t12policy_500_tElN6thrust24THRUST_300001_SM_1000_NS8cuda_cub20__uninitialized_copy7functorINS7_6detail15normal_iteratorINS7_10device_ptrIKfEEEENS7_7pointerIfNS8_3tagENS7_11use_defaultESJ_EEEEEEvT0_T1__param_1+8];
	ld.param.u64 	%rd7, [_ZN3cub18CUB_300001_SM_10006detail8for_each13static_kernelINS2_12policy_hub_t12policy_500_tElN6thrust24THRUST_300001_SM_1000_NS8cuda_cub20__uninitialized_copy7functorINS7_6detail15normal_iteratorINS7_10device_ptrIKfEEEENS7_7pointerIfNS8_3tagENS7_11use_defaultESJ_EEEEEEvT0_T1__param_1];
	ld.param.u64 	%rd9, [_ZN3cub18CUB_300001_SM_10006detail8for_each13static_kernelINS2_12policy_hub_t12policy_500_tElN6thrust24THRUST_300001_SM_1000_NS8cuda_cub20__uninitialized_copy7functorINS7_6detail15normal_iteratorINS7_10device_ptrIKfEEEENS7_7pointerIfNS8_3tagENS7_11use_defaultESJ_EEEEEEvT0_T1__param_0];
	mov.u32 	%r1, %ctaid.x;
	mul.wide.u32 	%rd1, %r1, 512;
	sub.s64 	%rd2, %rd9, %rd1;
	setp.lt.s64 	%p1, %rd2, 512;
	@%p1 bra 	$L__BB4_2;
	mov.u32 	%r5, %tid.x;
	cvta.to.global.u64 	%rd19, %rd8;
	cvta.to.global.u64 	%rd20, %rd7;
	cvt.u64.u32 	%rd21, %r5;
	add.s64 	%rd22, %rd1, %rd21;
	shl.b64 	%rd23, %rd22, 2;
	add.s64 	%rd24, %rd20, %rd23;
	add.s64 	%rd25, %rd19, %rd23;
	ld.global.f32 	%f3, [%rd24];
	st.global.f32 	[%rd25], %f3;
	ld.global.f32 	%f4, [%rd24+1024];
	st.global.f32 	[%rd25+1024], %f4;
	bra.uni 	$L__BB4_6;
$L__BB4_2:
	cvta.to.global.u64 	%rd3, %rd7;
	cvta.to.global.u64 	%rd4, %rd8;
	mov.u32 	%r2, %tid.x;
	cvt.s64.s32 	%rd5, %rd2;
	cvt.u64.u32 	%rd6, %r2;
	setp.le.s64 	%p2, %rd5, %rd6;
	@%p2 bra 	$L__BB4_4;
	add.s64 	%rd10, %rd1, %rd6;
	shl.b64 	%rd11, %rd10, 2;
	add.s64 	%rd12, %rd3, %rd11;
	add.s64 	%rd13, %rd4, %rd11;
	ld.global.f32 	%f1, [%rd12];
	st.global.f32 	[%rd13], %f1;
$L__BB4_4:
	cvt.u32.u64 	%r3, %rd6;
	add.s32 	%r4, %r3, 256;
	cvt.u64.u32 	%rd14, %r4;
	setp.le.s64 	%p3, %rd5, %rd14;
	@%p3 bra 	$L__BB4_6;
	add.s64 	%rd15, %rd1, %rd6;
	shl.b64 	%rd16, %rd15, 2;
	add.s64 	%rd17, %rd3, %rd16;
	add.s64 	%rd18, %rd4, %rd16;
	ld.global.f32 	%f2, [%rd17+1024];
	st.global.f32 	[%rd18+1024], %f2;
$L__BB4_6:
	ret;

}
	// .globl	_ZN3cub18CUB_300001_SM_10006detail8for_each13static_kernelINS2_12policy_hub_t12policy_500_tEmN6thrust24THRUST_300001_SM_1000_NS8cuda_cub20__uninitialized_fill7functorINS7_10device_ptrIiEEiEEEEvT0_T1_
.visible .entry _ZN3cub18CUB_300001_SM_10006detail8for_each13static_kernelINS2_12policy_hub_t12policy_500_tEmN6thrust24THRUST_300001_SM_1000_NS8cuda_cub20__uninitialized_fill7functorINS7_10device_ptrIiEEiEEEEvT0_T1_(
	.param .u64 _ZN3cub18CUB_300001_SM_10006detail8for_each13static_kernelINS2_12policy_hub_t12policy_500_tEmN6thrust24THRUST_300001_SM_1000_NS8cuda_cub20__uninitialized_fill7functorINS7_10device_ptrIiEEiEEEEvT0_T1__param_0,
	.param .align 8 .b8 _ZN3cub18CUB_300001_SM_10006detail8for_each13static_kernelINS2_12policy_hub_t12policy_500_tEmN6thrust24THRUST_300001_SM_1000_NS8cuda_cub20__uninitialized_fill7functorINS7_10device_ptrIiEEiEEEEvT0_T1__param_1[16]
)
.maxntid 256
{
	.reg .pred 	%p<4>;
	.reg .b16 	%rs<5>;
	.reg .b32 	%r<12>;
	.reg .b64 	%rd<16>;

	ld.param.u32 	%r3, [_ZN3cub18CUB_300001_SM_10006detail8for_each13static_kernelINS2_12policy_hub_t12policy_500_tEmN6thrust24THRUST_300001_SM_1000_NS8cuda_cub20__uninitialized_fill7functorINS7_10device_ptrIiEEiEEEEvT0_T1__param_1+8];
	ld.param.u64 	%rd4, [_ZN3cub18CUB_300001_SM_10006detail8for_each13static_kernelINS2_12policy_hub_t12policy_500_tEmN6thrust24THRUST_300001_SM_1000_NS8cuda_cub20__uninitialized_fill7functorINS7_10device_ptrIiEEiEEEEvT0_T1__param_1];
	ld.param.u64 	%rd5, [_ZN3cub18CUB_300001_SM_10006detail8for_each13static_kernelINS2_12policy_hub_t12policy_500_tEmN6thrust24THRUST_300001_SM_1000_NS8cuda_cub20__uninitialized_fill7functorINS7_10device_ptrIiEEiEEEEvT0_T1__param_0];
	mov.u32 	%r9, %ctaid.x;
	mul.wide.u32 	%rd1, %r9, 512;
	sub.s64 	%rd2, %rd5, %rd1;
	setp.lt.u64 	%p1, %rd2, 512;
	@%p1 bra 	$L__BB5_2;
	mov.u32 	%r11, %tid.x;
	cvta.to.global.u64 	%rd11, %rd4;
	cvt.u64.u32 	%rd12, %r11;
	add.s64 	%rd13, %rd1, %rd12;
	shl.b64 	%rd14, %rd13, 2;
	add.s64 	%rd15, %rd11, %rd14;
	st.global.u32 	[%rd15], %r3;
	st.global.u32 	[%rd15+1024], %r3;
	bra.uni 	$L__BB5_6;
$L__BB5_2:
	cvta.to.global.u64 	%rd6, %rd4;
	mov.u32 	%r2, %tid.x;
	cvt.u64.u32 	%rd7, %r2;
	setp.le.u64 	%p2, %rd2, %rd7;
	add.s64 	%rd8, %rd1, %rd7;
	shl.b64 	%rd9, %rd8, 2;
	add.s64 	%rd3, %rd6, %rd9;
	@%p2 bra 	$L__BB5_4;
	st.global.u32 	[%rd3], %r3;
$L__BB5_4:
	add.s32 	%r10, %r2, 256;
	cvt.u64.u32 	%rd10, %r10;
	setp.le.u64 	%p3, %rd2, %rd10;
	@%p3 bra 	$L__BB5_6;
	st.global.u32 	[%rd3+1024], %r3;
$L__BB5_6:
	ret;

}
	// .globl	_ZN3cub18CUB_300001_SM_10006detail8for_each13static_kernelINS2_12policy_hub_t12policy_500_tElN6thrust24THRUST_300001_SM_1000_NS8cuda_cub20__uninitialized_copy7functorINS7_6detail15normal_iteratorINS7_10device_ptrIKiEEEENS7_7pointerIiNS8_3tagENS7_11use_defaultESJ_EEEEEEvT0_T1_
.visible .entry _ZN3cub18CUB_300001_SM_10006detail8for_each13static_kernelINS2_12policy_hub_t12policy_500_tElN6thrust24THRUST_300001_SM_1000_NS8cuda_cub20__uninitialized_copy7functorINS7_6detail15normal_iteratorINS7_10device_ptrIKiEEEENS7_7pointerIiNS8_3tagENS7_11use_defaultESJ_EEEEEEvT0_T1_(
	.param .u64 _ZN3cub18CUB_300001_SM_10006detail8for_each13static_kernelINS2_12policy_hub_t12policy_500_tElN6thrust24THRUST_300001_SM_1000_NS8cuda_cub20__uninitialized_copy7functorINS7_6detail15normal_iteratorINS7_10device_ptrIKiEEEENS7_7pointerIiNS8_3tagENS7_11use_defaultESJ_EEEEEEvT0_T1__param_0,
	.param .align 8 .b8 _ZN3cub18CUB_300001_SM_10006detail8for_each13static_kernelINS2_12policy_hub_t12policy_500_tElN6thrust24THRUST_300001_SM_1000_NS8cuda_cub20__uninitialized_copy7functorINS7_6detail15normal_iteratorINS7_10device_ptrIKiEEEENS7_7pointerIiNS8_3tagENS7_11use_defaultESJ_EEEEEEvT0_T1__param_1[16]
)
.maxntid 256
{
	.reg .pred 	%p<4>;
	.reg .b32 	%r<10>;
	.reg .b64 	%rd<26>;

	ld.param.u64 	%rd8, [_ZN3cub18CUB_300001_SM_10006detail8for_each13static_kernelINS2_12policy_hub_t12policy_500_tElN6thrust24THRUST_300001_SM_1000_NS8cuda_cub20__uninitialized_copy7functorINS7_6detail15normal_iteratorINS7_10device_ptrIKiEEEENS7_7pointerIiNS8_3tagENS7_11use_defaultESJ_EEEEEEvT0_T1__param_1+8];
	ld.param.u64 	%rd7, [_ZN3cub18CUB_300001_SM_10006detail8for_each13static_kernelINS2_12policy_hub_t12policy_500_tElN6thrust24THRUST_300001_SM_1000_NS8cuda_cub20__uninitialized_copy7functorINS7_6detail15normal_iteratorINS7_10device_ptrIKiEEEENS7_7pointerIiNS8_3tagENS7_11use_defaultESJ_EEEEEEvT0_T1__param_1];
	ld.param.u64 	%rd9, [_ZN3cub18CUB_300001_SM_10006detail8for_each13static_kernelINS2_12policy_hub_t12policy_500_tElN6thrust24THRUST_300001_SM_1000_NS8cuda_cub20__uninitialized_copy7functorINS7_6detail15normal_iteratorINS7_10device_ptrIKiEEEENS7_7pointerIiNS8_3tagENS7_11use_defaultESJ_EEEEEEvT0_T1__param_0];
	mov.u32 	%r1, %ctaid.x;
	mul.wide.u32 	%rd1, %r1, 512;
	sub.s64 	%rd2, %rd9, %rd1;
	setp.lt.s64 	%p1, %rd2, 512;
	@%p1 bra 	$L__BB6_2;
	mov.u32 	%r7, %tid.x;
	cvta.to.global.u64 	%rd19, %rd8;
	cvta.to.global.u64 	%rd20, %rd7;
	cvt.u64.u32 	%rd21, %r7;
	add.s64 	%rd22, %rd1, %rd21;
	shl.b64 	%rd23, %rd22, 2;
	add.s64 	%rd24, %rd20, %rd23;
	add.s64 	%rd25, %rd19, %rd23;
	ld.global.u32 	%r8, [%rd24];
	st.global.u32 	[%rd25], %r8;
	ld.global.u32 	%r9, [%rd24+1024];
	st.global.u32 	[%rd25+1024], %r9;
	bra.uni 	$L__BB6_6;
$L__BB6_2:
	cvta.to.global.u64 	%rd3, %rd7;
	cvta.to.global.u64 	%rd4, %rd8;
	mov.u32 	%r2, %tid.x;
	cvt.s64.s32 	%rd5, %rd2;
	cvt.u64.u32 	%rd6, %r2;
	setp.le.s64 	%p2, %rd5, %rd6;
	@%p2 bra 	$L__BB6_4;
	add.s64 	%rd10, %rd1, %rd6;
	shl.b64 	%rd11, %rd10, 2;
	add.s64 	%rd12, %rd3, %rd11;
	add.s64 	%rd13, %rd4, %rd11;
	ld.global.u32 	%r3, [%rd12];
	st.global.u32 	[%rd13], %r3;
$L__BB6_4:
	cvt.u32.u64 	%r4, %rd6;
	add.s32 	%r5, %r4, 256;
	cvt.u64.u32 	%rd14, %r5;
	setp.le.s64 	%p3, %rd5, %rd14;
	@%p3 bra 	$L__BB6_6;
	add.s64 	%rd15, %rd1, %rd6;
	shl.b64 	%rd16, %rd15, 2;
	add.s64 	%rd17, %rd3, %rd16;
	add.s64 	%rd18, %rd4, %rd16;
	ld.global.u32 	%r6, [%rd17+1024];
	st.global.u32 	[%rd18+1024], %r6;
$L__BB6_6:
	ret;

}
	// .globl	_ZN3cub18CUB_300001_SM_10006detail4scan20DeviceScanInitKernelINS0_13ScanTileStateIiLb1EEEEEvT_i
.visible .entry _ZN3cub18CUB_300001_SM_10006detail4scan20DeviceScanInitKernelINS0_13ScanTileStateIiLb1EEEEEvT_i(
	.param .align 8 .b8 _ZN3cub18CUB_300001_SM_10006detail4scan20DeviceScanInitKernelINS0_13ScanTileStateIiLb1EEEEEvT_i_param_0[8],
	.param .u32 _ZN3cub18CUB_300001_SM_10006detail4scan20DeviceScanInitKernelINS0_13ScanTileStateIiLb1EEEEEvT_i_param_1
)
{
	.reg .pred 	%p<5>;
	.reg .b32 	%r<10>;
	.reg .b64 	%rd<7>;

	ld.param.u64 	%rd2, [_ZN3cub18CUB_300001_SM_10006detail4scan20DeviceScanInitKernelINS0_13ScanTileStateIiLb1EEEEEvT_i_param_0];
	ld.param.u32 	%r4, [_ZN3cub18CUB_300001_SM_10006detail4scan20DeviceScanInitKernelINS0_13ScanTileStateIiLb1EEEEEvT_i_param_1];
	cvta.to.global.u64 	%rd1, %rd2;
	mov.u32 	%r1, %ctaid.x;
	mov.u32 	%r5, %ntid.x;
	mov.u32 	%r2, %tid.x;
	mad.lo.s32 	%r3, %r1, %r5, %r2;
	setp.ge.s32 	%p1, %r3, %r4;
	@%p1 bra 	$L__BB7_2;
	mul.wide.s32 	%rd3, %r3, 8;
	add.s64 	%rd4, %rd1, %rd3;
	mov.b32 	%r6, 0;
	mov.b32 	%r7, 99;
	st.global.v2.u32 	[%rd4+256], {%r7, %r6};
$L__BB7_2:
	setp.ne.s32 	%p2, %r1, 0;
	setp.gt.u32 	%p3, %r2, 31;
	or.pred  	%p4, %p2, %p3;
	@%p4 bra 	$L__BB7_4;
	mul.wide.u32 	%rd5, %r2, 8;
	add.s64 	%rd6, %rd1, %rd5;
	mov.b32 	%r9, 0;
	st.global.v2.u32 	[%rd6], {%r9, %r9};
$L__BB7_4:
	ret;

}
	// .globl	_ZN3cub18CUB_300001_SM_10006detail4scan16DeviceScanKernelINS2_10policy_hubIiiijN4cuda3std3__44plusIvEEE10Policy1000EN6thrust24THRUST_300001_SM_1000_NS6detail15normal_iteratorINSD_10device_ptrIiEEEESI_NS0_13ScanTileStateIiLb1EEES9_NS0_8NullTypeEjiLb0ESL_EEvT0_T1_T2_iT3_T4_T5_
.visible .entry _ZN3cub18CUB_300001_SM_10006detail4scan16DeviceScanKernelINS2_10policy_hubIiiijN4cuda3std3__44plusIvEEE10Policy1000EN6thrust24THRUST_300001_SM_1000_NS6detail15normal_iteratorINSD_10device_ptrIiEEEESI_NS0_13ScanTileStateIiLb1EEES9_NS0_8NullTypeEjiLb0ESL_EEvT0_T1_T2_iT3_T4_T5_(
	.param .align 8 .b8 _ZN3cub18CUB_300001_SM_10006detail4scan16DeviceScanKernelINS2_10policy_hubIiiijN4cuda3std3__44plusIvEEE10Policy1000EN6thrust24THRUST_300001_SM_1000_NS6detail15normal_iteratorINSD_10device_ptrIiEEEESI_NS0_13ScanTileStateIiLb1EEES9_NS0_8NullTypeEjiLb0ESL_EEvT0_T1_T2_iT3_T4_T5__param_0[8],
	.param .align 8 .b8 _ZN3cub18CUB_300001_SM_10006detail4scan16DeviceScanKernelINS2_10policy_hubIiiijN4cuda3std3__44plusIvEEE10Policy1000EN6thrust24THRUST_300001_SM_1000_NS6detail15normal_iteratorINSD_10device_ptrIiEEEESI_NS0_13ScanTileStateIiLb1EEES9_NS0_8NullTypeEjiLb0ESL_EEvT0_T1_T2_iT3_T4_T5__param_1[8],
	.param .align 8 .b8 _ZN3cub18CUB_300001_SM_10006detail4scan16DeviceScanKernelINS2_10policy_hubIiiijN4cuda3std3__44plusIvEEE10Policy1000EN6thrust24THRUST_300001_SM_1000_NS6detail15normal_iteratorINSD_10device_ptrIiEEEESI_NS0_13ScanTileStateIiLb1EEES9_NS0_8NullTypeEjiLb0ESL_EEvT0_T1_T2_iT3_T4_T5__param_2[8],
	.param .u32 _ZN3cub18CUB_300001_SM_10006detail4scan16DeviceScanKernelINS2_10policy_hubIiiijN4cuda3std3__44plusIvEEE10Policy1000EN6thrust24THRUST_300001_SM_1000_NS6detail15normal_iteratorINSD_10device_ptrIiEEEESI_NS0_13ScanTileStateIiLb1EEES9_NS0_8NullTypeEjiLb0ESL_EEvT0_T1_T2_iT3_T4_T5__param_3,
	.param .align 1 .b8 _ZN3cub18CUB_300001_SM_10006detail4scan16DeviceScanKernelINS2_10policy_hubIiiijN4cuda3std3__44plusIvEEE10Policy1000EN6thrust24THRUST_300001_SM_1000_NS6detail15normal_iteratorINSD_10device_ptrIiEEEESI_NS0_13ScanTileStateIiLb1EEES9_NS0_8NullTypeEjiLb0ESL_EEvT0_T1_T2_iT3_T4_T5__param_4[1],
	.param .align 1 .b8 _ZN3cub18CUB_300001_SM_10006detail4scan16DeviceScanKernelINS2_10policy_hubIiiijN4cuda3std3__44plusIvEEE10Policy1000EN6thrust24THRUST_300001_SM_1000_NS6detail15normal_iteratorINSD_10device_ptrIiEEEESI_NS0_13ScanTileStateIiLb1EEES9_NS0_8NullTypeEjiLb0ESL_EEvT0_T1_T2_iT3_T4_T5__param_5[1],
	.param .u32 _ZN3cub18CUB_300001_SM_10006detail4scan16DeviceScanKernelINS2_10policy_hubIiiijN4cuda3std3__44plusIvEEE10Policy1000EN6thrust24THRUST_300001_SM_1000_NS6detail15normal_iteratorINSD_10device_ptrIiEEEESI_NS0_13ScanTileStateIiLb1EEES9_NS0_8NullTypeEjiLb0ESL_EEvT0_T1_T2_iT3_T4_T5__param_6
)
.maxntid 384
{
	.reg .pred 	%p<160>;
	.reg .b32 	%r<1050>;
	.reg .b64 	%rd<55>;
	// demoted variable
	.shared .align 16 .b8 _ZZN3cub18CUB_300001_SM_10006detail4scan16DeviceScanKernelINS2_10policy_hubIiiijN4cuda3std3__44plusIvEEE10Policy1000EN6thrust24THRUST_300001_SM_1000_NS6detail15normal_iteratorINSD_10device_ptrIiEEEESI_NS0_13ScanTileStateIiLb1EEES9_NS0_8NullTypeEjiLb0ESL_EEvT0_T1_T2_iT3_T4_T5_E12temp_storage[33808];
	ld.param.u64 	%rd1, [_ZN3cub18CUB_300001_SM_10006detail4scan16DeviceScanKernelINS2_10policy_hubIiiijN4cuda3std3__44plusIvEEE10Policy1000EN6thrust24THRUST_300001_SM_1000_NS6detail15normal_iteratorINSD_10device_ptrIiEEEESI_NS0_13ScanTileStateIiLb1EEES9_NS0_8NullTypeEjiLb0ESL_EEvT0_T1_T2_iT3_T4_T5__param_2];
	ld.param.u64 	%rd13, [_ZN3cub18CUB_300001_SM_10006detail4scan16DeviceScanKernelINS2_10policy_hubIiiijN4cuda3std3__44plusIvEEE10Policy1000EN6thrust24THRUST_300001_SM_1000_NS6detail15normal_iteratorINSD_10device_ptrIiEEEESI_NS0_13ScanTileStateIiLb1EEES9_NS0_8NullTypeEjiLb0ESL_EEvT0_T1_T2_iT3_T4_T5__param_1];
	ld.param.u64 	%rd14, [_ZN3cub18CUB_300001_SM_10006detail4scan16DeviceScanKernelINS2_10policy_hubIiiijN4cuda3std3__44plusIvEEE10Policy1000EN6thrust24THRUST_300001_SM_1000_NS6detail15normal_iteratorINSD_10device_ptrIiEEEESI_NS0_13ScanTileStateIiLb1EEES9_NS0_8NullTypeEjiLb0ESL_EEvT0_T1_T2_iT3_T4_T5__param_0];
	ld.param.u32 	%r233, [_ZN3cub18CUB_300001_SM_10006detail4scan16DeviceScanKernelINS2_10policy_hubIiiijN4cuda3std3__44plusIvEEE10Policy1000EN6thrust24THRUST_300001_SM_1000_NS6detail15normal_iteratorINSD_10device_ptrIiEEEESI_NS0_13ScanTileStateIiLb1EEES9_NS0_8NullTypeEjiLb0ESL_EEvT0_T1_T2_iT3_T4_T5__param_3];
	ld.param.u32 	%r234, [_ZN3cub18CUB_300001_SM_10006detail4scan16DeviceScanKernelINS2_10policy_hubIiiijN4cuda3std3__44plusIvEEE10Policy1000EN6thrust24THRUST_300001_SM_1000_NS6detail15normal_iteratorINSD_10device_ptrIiEEEESI_NS0_13ScanTileStateIiLb1EEES9_NS0_8NullTypeEjiLb0ESL_EEvT0_T1_T2_iT3_T4_T5__param_6];
	cvta.to.global.u64 	%rd2, %rd14;
	cvta.to.global.u64 	%rd3, %rd13;
	mov.u32 	%r235, %ctaid.x;
	add.s32 	%r998, %r233, %r235;
	mul.lo.s32 	%r2, %r998, 8448;
	sub.s32 	%r3, %r234, %r2;
	setp.lt.u32 	%p1, %r3, 8449;
	@%p1 bra 	$L__BB8_26;
	cvt.u64.u32 	%rd37, %r2;
	mov.u32 	%r4, %tid.x;
	and.b32  	%r642, %r4, 31;
	and.b32  	%r643, %r4, 992;
	mul.lo.s32 	%r644, %r643, 22;
	or.b32  	%r645, %r644, %r642;
	cvt.u64.u32 	%rd38, %r645;
	add.s64 	%rd4, %rd38, %rd37;
	shl.b64 	%rd39, %rd4, 2;
	add.s64 	%rd40, %rd2, %rd39;
	ld.global.u32 	%r646, [%rd40];
	ld.global.u32 	%r647, [%rd40+128];
	ld.global.u32 	%r648, [%rd40+256];
	ld.global.u32 	%r649, [%rd40+384];
	ld.global.u32 	%r650, [%rd40+512];
	ld.global.u32 	%r651, [%rd40+640];
	ld.global.u32 	%r652, [%rd40+768];
	ld.global.u32 	%r653, [%rd40+896];
	ld.global.u32 	%r654, [%rd40+1024];
	ld.global.u32 	%r655, [%rd40+1152];
	ld.global.u32 	%r656, [%rd40+1280];
	ld.global.u32 	%r657, [%rd40+1408];
	ld.global.u32 	%r658, [%rd40+1536];
	ld.global.u32 	%r659, [%rd40+1664];
	ld.global.u32 	%r660, [%rd40+1792];
	ld.global.u32 	%r661, [%rd40+1920];
	ld.global.u32 	%r662, [%rd40+2048];
	ld.global.u32 	%r663, [%rd40+2176];
	ld.global.u32 	%r664, [%rd40+2304];
	ld.global.u32 	%r665, [%rd40+2432];
	ld.global.u32 	%r666, [%rd40+2560];
	ld.global.u32 	%r667, [%rd40+2688];
	// begin inline asm
	mov.u32 %r641, %laneid;
	// end inline asm
	shr.u32 	%r6, %r4, 5;
	mad.lo.s32 	%r668, %r6, 704, %r641;
	shl.b32 	%r669, %r668, 2;
	mov.u32 	%r670, _ZZN3cub18CUB_300001_SM_10006detail4scan16DeviceScanKernelINS2_10policy_hubIiiijN4cuda3std3__44plusIvEEE10Policy1000EN6thrust24THRUST_300001_SM_1000_NS6detail15normal_iteratorINSD_10device_ptrIiEEEESI_NS0_13ScanTileStateIiLb1EEES9_NS0_8NullTypeEjiLb0ESL_EEvT0_T1_T2_iT3_T4_T5_E12temp_storage;
	add.s32 	%r7, %r670, %r669;
	st.shared.u32 	[%r7], %r646;
	st.shared.u32 	[%r7+128], %r647;
	st.shared.u32 	[%r7+256], %r648;
	st.shared.u32 	[%r7+384], %r649;
	st.shared.u32 	[%r7+512], %r650;
	st.shared.u32 	[%r7+640], %r651;
	st.shared.u32 	[%r7+768], %r652;
	st.shared.u32 	[%r7+896], %r653;
	st.shared.u32 	[%r7+1024], %r654;
	st.shared.u32 	[%r7+1152], %r655;
	st.shared.u32 	[%r7+1280], %r656;
	st.shared.u32 	[%r7+1408], %r657;
	st.shared.u32 	[%r7+1536], %r658;
	st.shared.u32 	[%r7+1664], %r659;
	st.shared.u32 	[%r7+1792], %r660;
	st.shared.u32 	[%r7+1920], %r661;
	st.shared.u32 	[%r7+2048], %r662;
	st.shared.u32 	[%r7+2176], %r663;
	st.shared.u32 	[%r7+2304], %r664;
	st.shared.u32 	[%r7+2432], %r665;
	st.shared.u32 	[%r7+2560], %r666;
	st.shared.u32 	[%r7+2688], %r667;
	bar.warp.sync 	-1;
	mad.lo.s32 	%r8, %r641, 84, %r7;
	ld.shared.v2.u32 	{%r9, %r10}, [%r8];
	ld.shared.v2.u32 	{%r11, %r12}, [%r8+8];
	ld.shared.v2.u32 	{%r13, %r14}, [%r8+16];
	ld.shared.v2.u32 	{%r15, %r16}, [%r8+24];
	ld.shared.v2.u32 	{%r17, %r18}, [%r8+32];
	ld.shared.v2.u32 	{%r19, %r20}, [%r8+40];
	ld.shared.v2.u32 	{%r21, %r22}, [%r8+48];
	ld.shared.v2.u32 	{%r23, %r24}, [%r8+56];
	ld.shared.v2.u32 	{%r25, %r26}, [%r8+64];
	ld.shared.v2.u32 	{%r27, %r28}, [%r8+72];
	ld.shared.v2.u32 	{%r29, %r30}, [%r8+80];
	bar.sync 	0;
	setp.ne.s32 	%p104, %r998, 0;
	@%p104 bra 	$L__BB8_6;
	add.s32 	%r892, %r10, %r9;
	add.s32 	%r893, %r11, %r892;
	add.s32 	%r894, %r12, %r893;
	add.s32 	%r895, %r13, %r894;
	add.s32 	%r896, %r14, %r895;
	add.s32 	%r897, %r15, %r896;
	add.s32 	%r898, %r16, %r897;
	add.s32 	%r899, %r17, %r898;
	add.s32 	%r900, %r18, %r899;
	add.s32 	%r901, %r19, %r900;
	add.s32 	%r902, %r20, %r901;
	add.s32 	%r903, %r21, %r902;
	add.s32 	%r904, %r22, %r903;
	add.s32 	%r905, %r23, %r904;
	add.s32 	%r906, %r24, %r905;
	add.s32 	%r907, %r25, %r906;
	add.s32 	%r908, %r26, %r907;
	add.s32 	%r909, %r27, %r908;
	add.s32 	%r910, %r28, %r909;
	add.s32 	%r911, %r29, %r910;
	add.s32 	%r866, %r30, %r911;
	mov.b32 	%r864, 1;
	mov.b32 	%r889, 0;
	mov.b32 	%r891, -1;
	// begin inline asm
	{  .reg .s32 r0;  .reg .pred p;  shfl.sync.up.b32 r0|p, %r866, %r864, %r889, %r891;  @p add.s32 r0, r0, %r866;  mov.s32 %r862, r0;}
	// end inline asm
	mov.b32 	%r870, 2;
	// begin inline asm
	{  .reg .s32 r0;  .reg .pred p;  shfl.sync.up.b32 r0|p, %r862, %r870, %r889, %r891;  @p add.s32 r0, r0, %r862;  mov.s32 %r868, r0;}
	// end inline asm
	mov.b32 	%r876, 4;
	// begin inline asm
	{  .reg .s32 r0;  .reg .pred p;  shfl.sync.up.b32 r0|p, %r868, %r876, %r889, %r891;  @p add.s32 r0, r0, %r868;  mov.s32 %r874, r0;}
	// end inline asm
	mov.b32 	%r882, 8;
	// begin inline asm
	{  .reg .s32 r0;  .reg .pred p;  shfl.sync.up.b32 r0|p, %r874, %r882, %r889, %r891;  @p add.s32 r0, r0, %r874;  mov.s32 %r880, r0;}
	// end inline asm
	mov.b32 	%r888, 16;
	// begin inline asm
	{  .reg .s32 r0;  .reg .pred p;  shfl.sync.up.b32 r0|p, %r880, %r888, %r889, %r891;  @p add.s32 r0, r0, %r880;  mov.s32 %r886, r0;}
	// end inline asm
	setp.ne.s32 	%p146, %r641, 31;
	@%p146 bra 	$L__BB8_4;
	shl.b32 	%r912, %r6, 2;
	add.s32 	%r914, %r670, %r912;
	st.shared.u32 	[%r914+16], %r886;
$L__BB8_4:
	sub.s32 	%r915, %r886, %r866;
	bar.sync 	0;
	ld.shared.v4.u32 	{%r916, %r917, %r918, %r919}, [_ZZN3cub18CUB_300001_SM_10006detail4scan16DeviceScanKernelINS2_10policy_hubIiiijN4cuda3std3__44plusIvEEE10Policy1000EN6thrust24THRUST_300001_SM_1000_NS6detail15normal_iteratorINSD_10device_ptrIiEEEESI_NS0_13ScanTileStateIiLb1EEES9_NS0_8NullTypeEjiLb0ESL_EEvT0_T1_T2_iT3_T4_T5_E12temp_storage+16];
	add.s32 	%r920, %r917, %r916;
	setp.eq.s32 	%p147, %r6, 2;
	selp.b32 	%r921, %r920, %r916, %p147;
	add.s32 	%r922, %r920, %r918;
	setp.eq.s32 	%p148, %r6, 3;
	selp.b32 	%r923, %r922, %r921, %p148;
	add.s32 	%r924, %r922, %r919;
	setp.eq.s32 	%p149, %r6, 4;
	selp.b32 	%r925, %r924, %r923, %p149;
	ld.shared.v4.u32 	{%r926, %r927, %r928, %r929}, [_ZZN3cub18CUB_300001_SM_10006detail4scan16DeviceScanKernelINS2_10policy_hubIiiijN4cuda3std3__44plusIvEEE10Policy1000EN6thrust24THRUST_300001_SM_1000_NS6detail15normal_iteratorINSD_10device_ptrIiEEEESI_NS0_13ScanTileStateIiLb1EEES9_NS0_8NullTypeEjiLb0ESL_EEvT0_T1_T2_iT3_T4_T5_E12temp_storage+32];
	add.s32 	%r930, %r924, %r926;
	setp.eq.s32 	%p150, %r6, 5;
	selp.b32 	%r931, %r930, %r925, %p150;
	add.s32 	%r932, %r930, %r927;
	setp.eq.s32 	%p151, %r6, 6;
	selp.b32 	%r933, %r932, %r931, %p151;
	add.s32 	%r934, %r932, %r928;
	setp.eq.s32 	%p152, %r6, 7;
	selp.b32 	%r935, %r934, %r933, %p152;
	add.s32 	%r936, %r934, %r929;
	setp.eq.s32 	%p153, %r6, 8;
	selp.b32 	%r937, %r936, %r935, %p153;
	ld.shared.v4.u32 	{%r938, %r939, %r940, %r941}, [_ZZN3cub18CUB_300001_SM_10006detail4scan16DeviceScanKernelINS2_10policy_hubIiiijN4cuda3std3__44plusIvEEE10Policy1000EN6thrust24THRUST_300001_SM_1000_NS6detail15normal_iteratorINSD_10device_ptrIiEEEESI_NS0_13ScanTileStateIiLb1EEES9_NS0_8NullTypeEjiLb0ESL_EEvT0_T1_T2_iT3_T4_T5_E12temp_storage+48];
	add.s32 	%r942, %r936, %r938;
	setp.eq.s32 	%p154, %r6, 9;
	selp.b32 	%r943, %r942, %r937, %p154;
	add.s32 	%r944, %r942, %r939;
	setp.eq.s32 	%p155, %r6, 10;
	selp.b32 	%r945, %r944, %r943, %p155;
	add.s32 	%r946, %r944, %r940;
	setp.eq.s32 	%p156, %r6, 11;
	selp.b32 	%r947, %r946, %r945, %p156;
	add.s32 	%r33, %r946, %r941;
	setp.lt.u32 	%p157, %r4, 32;
	setp.eq.s32 	%p158, %r641, 0;
	selp.b32 	%r948, 0, %r915, %p158;
	add.s32 	%r949, %r947, %r948;
	selp.b32 	%r1012, %r915, %r949, %p157;
	setp.ne.s32 	%p159, %r4, 0;
	@%p159 bra 	$L__BB8_25;
	add.s64 	%rd52, %rd1, 256;
	mov.b32 	%r950, 101;
	// begin inline asm
	st.relaxed.gpu.v2.u32 [%rd52], {%r950, %r33};
	// end inline asm
	mov.b32 	%r1012, 0;
	bra.uni 	$L__BB8_25;
$L__BB8_6:
	add.s32 	%r701, %r10, %r9;
	add.s32 	%r702, %r11, %r701;
	add.s32 	%r703, %r12, %r702;
	add.s32 	%r704, %r13, %r703;
	add.s32 	%r705, %r14, %r704;
	add.s32 	%r706, %r15, %r705;
	add.s32 	%r707, %r16, %r706;
	add.s32 	%r708, %r17, %r707;
	add.s32 	%r709, %r18, %r708;
	add.s32 	%r710, %r19, %r709;
	add.s32 	%r711, %r20, %r710;
	add.s32 	%r712, %r21, %r711;
	add.s32 	%r713, %r22, %r712;
	add.s32 	%r714, %r23, %r713;
	add.s32 	%r715, %r24, %r714;
	add.s32 	%r716, %r25, %r715;
	add.s32 	%r717, %r26, %r716;
	add.s32 	%r718, %r27, %r717;
	add.s32 	%r719, %r28, %r718;
	add.s32 	%r720, %r29, %r719;
	add.s32 	%r675, %r30, %r720;
	mov.b32 	%r673, 1;
	mov.b32 	%r698, 0;
	mov.b32 	%r700, -1;
	// begin inline asm
	{  .reg .s32 r0;  .reg .pred p;  shfl.sync.up.b32 r0|p, %r675, %r673, %r698, %r700;  @p add.s32 r0, r0, %r675;  mov.s32 %r671, r0;}
	// end inline asm
	mov.b32 	%r679, 2;
	// begin inline asm
	{  .reg .s32 r0;  .reg .pred p;  shfl.sync.up.b32 r0|p, %r671, %r679, %r698, %r700;  @p add.s32 r0, r0, %r671;  mov.s32 %r677, r0;}
	// end inline asm
	mov.b32 	%r685, 4;
	// begin inline asm
	{  .reg .s32 r0;  .reg .pred p;  shfl.sync.up.b32 r0|p, %r677, %r685, %r698, %r700;  @p add.s32 r0, r0, %r677;  mov.s32 %r683, r0;}
	// end inline asm
	mov.b32 	%r691, 8;
	// begin inline asm
	{  .reg .s32 r0;  .reg .pred p;  shfl.sync.up.b32 r0|p, %r683, %r691, %r698, %r700;  @p add.s32 r0, r0, %r683;  mov.s32 %r689, r0;}
	// end inline asm
	mov.b32 	%r697, 16;
	// begin inline asm
	{  .reg .s32 r0;  .reg .pred p;  shfl.sync.up.b32 r0|p, %r689, %r697, %r698, %r700;  @p add.s32 r0, r0, %r689;  mov.s32 %r695, r0;}
	// end inline asm
	setp.ne.s32 	%p105, %r641, 31;
	@%p105 bra 	$L__BB8_8;
	shl.b32 	%r721, %r6, 2;
	add.s32 	%r723, %r670, %r721;
	st.shared.u32 	[%r723+16], %r695;
$L__BB8_8:
	sub.s32 	%r724, %r695, %r675;
	bar.sync 	0;
	ld.shared.v4.u32 	{%r725, %r726, %r727, %r728}, [_ZZN3cub18CUB_300001_SM_10006detail4scan16DeviceScanKernelINS2_10policy_hubIiiijN4cuda3std3__44plusIvEEE10Policy1000EN6thrust24THRUST_300001_SM_1000_NS6detail15normal_iteratorINSD_10device_ptrIiEEEESI_NS0_13ScanTileStateIiLb1EEES9_NS0_8NullTypeEjiLb0ESL_EEvT0_T1_T2_iT3_T4_T5_E12temp_storage+16];
	add.s32 	%r729, %r726, %r725;
	setp.eq.s32 	%p106, %r6, 2;
	selp.b32 	%r730, %r729, %r725, %p106;
	add.s32 	%r731, %r729, %r727;
	setp.eq.s32 	%p107, %r6, 3;
	selp.b32 	%r732, %r731, %r730, %p107;
	add.s32 	%r733, %r731, %r728;
	setp.eq.s32 	%p108, %r6, 4;
	selp.b32 	%r734, %r733, %r732, %p108;
	ld.shared.v4.u32 	{%r735, %r736, %r737, %r738}, [_ZZN3cub18CUB_300001_SM_10006detail4scan16DeviceScanKernelINS2_10policy_hubIiiijN4cuda3std3__44plusIvEEE10Policy1000EN6thrust24THRUST_300001_SM_1000_NS6detail15normal_iteratorINSD_10device_ptrIiEEEESI_NS0_13ScanTileStateIiLb1EEES9_NS0_8NullTypeEjiLb0ESL_EEvT0_T1_T2_iT3_T4_T5_E12temp_storage+32];
	add.s32 	%r739, %r733, %r735;
	setp.eq.s32 	%p109, %r6, 5;
	selp.b32 	%r740, %r739, %r734, %p109;
	add.s32 	%r741, %r739, %r736;
	setp.eq.s32 	%p110, %r6, 6;
	selp.b32 	%r742, %r741, %r740, %p110;
	add.s32 	%r743, %r741, %r737;
	setp.eq.s32 	%p111, %r6, 7;
	selp.b32 	%r744, %r743, %r742, %p111;
	add.s32 	%r745, %r743, %r738;
	setp.eq.s32 	%p112, %r6, 8;
	selp.b32 	%r746, %r745, %r744, %p112;
	ld.shared.v4.u32 	{%r747, %r748, %r749, %r750}, [_ZZN3cub18CUB_300001_SM_10006detail4scan16DeviceScanKernelINS2_10policy_hubIiiijN4cuda3std3__44plusIvEEE10Policy1000EN6thrust24THRUST_300001_SM_1000_NS6detail15normal_iteratorINSD_10device_ptrIiEEEESI_NS0_13ScanTileStateIiLb1EEES9_NS0_8NullTypeEjiLb0ESL_EEvT0_T1_T2_iT3_T4_T5_E12temp_storage+48];
	add.s32 	%r751, %r745, %r747;
	setp.eq.s32 	%p113, %r6, 9;
	selp.b32 	%r752, %r751, %r746, %p113;
	add.s32 	%r753, %r751, %r748;
	setp.eq.s32 	%p114, %r6, 10;
	selp.b32 	%r754, %r753, %r752, %p114;
	add.s32 	%r755, %r753, %r749;
	setp.eq.s32 	%p115, %r6, 11;
	selp.b32 	%r756, %r755, %r754, %p115;
	add.s32 	%r37, %r755, %r750;
	setp.gt.u32 	%p116, %r4, 31;
	setp.lt.u32 	%p117, %r4, 32;
	setp.eq.s32 	%p118, %r641, 0;
	selp.b32 	%r757, 0, %r724, %p118;
	add.s32 	%r1011, %r756, %r757;
	selp.b32 	%r39, %r724, %r1011, %p117;
	@%p116 bra 	$L__BB8_24;
	setp.ne.s32 	%p119, %r4, 0;
	mul.wide.s32 	%rd41, %r998, 8;
	add.s64 	%rd5, %rd1, %rd41;
	@%p119 bra 	$L__BB8_11;
	st.shared.u32 	[_ZZN3cub18CUB_300001_SM_10006detail4scan16DeviceScanKernelINS2_10policy_hubIiiijN4cuda3std3__44plusIvEEE10Policy1000EN6thrust24THRUST_300001_SM_1000_NS6detail15normal_iteratorINSD_10device_ptrIiEEEESI_NS0_13ScanTileStateIiLb1EEES9_NS0_8NullTypeEjiLb0ESL_EEvT0_T1_T2_iT3_T4_T5_E12temp_storage+12], %r37;
	add.s64 	%rd42, %rd5, 256;
	mov.b32 	%r758, 100;
	// begin inline asm
	st.relaxed.gpu.v2.u32 [%rd42], {%r758, %r37};
	// end inline asm
$L__BB8_11:
	not.b32 	%r764, %r4;
	add.s32 	%r1006, %r998, %r764;
	mov.b32 	%r760, 830;
	// begin inline asm
	nanosleep.u32 %r760;
	// end inline asm
	mul.wide.s32 	%rd44, %r1006, 8;
	add.s64 	%rd45, %rd1, %rd44;
	add.s64 	%rd43, %rd45, 256;
	// begin inline asm
	ld.relaxed.gpu.v2.u32 {%r1008, %r1000}, [%rd43];
	// end inline asm
	mov.b32 	%r1001, 952;
$L__BB8_12:
	setp.eq.s32 	%p120, %r1008, 99;
	mov.b32 	%r765, -1;
	vote.sync.any.pred 	%p121, %p120, %r765;
	not.pred 	%p122, %p121;
	@%p122 bra 	$L__BB8_14;
	mul.lo.s32 	%r860, %r998, 16807;
	and.b32  	%r998, %r860, 2147483647;
	add.s32 	%r861, %r1001, 1;
	rem.u32 	%r857, %r998, %r861;
	// begin inline asm
	nanosleep.u32 %r857;
	// end inline asm
	shr.u32 	%r1001, %r1001, 1;
	// begin inline asm
	ld.relaxed.gpu.v2.u32 {%r1008, %r1000}, [%rd43];
	// end inline asm
	bra.uni 	$L__BB8_12;
$L__BB8_14:
	setp.eq.s32 	%p123, %r1008, 101;
	mov.b32 	%r792, -1;
	vote.sync.ballot.b32 	%r794, %p123, %r792;
	// begin inline asm
	mov.u32 %r767, %lanemask_ge;
	// end inline asm
	and.b32  	%r795, %r794, %r767;
	or.b32  	%r796, %r795, -2147483648;
	add.s32 	%r797, %r796, -1;
	not.b32 	%r798, %r796;
	and.b32  	%r799, %r798, %r797;
	popc.b32 	%r771, %r799;
	mov.b32 	%r770, 1;
	// begin inline asm
	shfl.sync.down.b32 %r768, %r1000, %r770, %r771, %r792;
	// end inline asm
	setp.lt.s32 	%p125, %r641, %r771;
	selp.b32 	%r800, %r768, 0, %p125;
	add.s32 	%r774, %r800, %r1000;
	mov.b32 	%r775, 2;
	// begin inline asm
	shfl.sync.down.b32 %r773, %r774, %r775, %r771, %r792;
	// end inline asm
	add.s32 	%r54, %r641, 2;
	setp.gt.s32 	%p126, %r54, %r771;
	selp.b32 	%r801, 0, %r773, %p126;
	add.s32 	%r779, %r774, %r801;
	mov.b32 	%r780, 4;
	// begin inline asm
	shfl.sync.down.b32 %r778, %r779, %r780, %r771, %r792;
	// end inline asm
	add.s32 	%r55, %r641, 4;
	setp.gt.s32 	%p127, %r55, %r771;
	selp.b32 	%r802, 0, %r778, %p127;
	add.s32 	%r784, %r779, %r802;
	mov.b32 	%r785, 8;
	// begin inline asm
	shfl.sync.down.b32 %r783, %r784, %r785, %r771, %r792;
	// end inline asm
	add.s32 	%r56, %r641, 8;
	setp.gt.s32 	%p128, %r56, %r771;
	selp.b32 	%r803, 0, %r783, %p128;
	add.s32 	%r789, %r784, %r803;
	mov.b32 	%r790, 16;
	// begin inline asm
	shfl.sync.down.b32 %r788, %r789, %r790, %r771, %r792;
	// end inline asm
	add.s32 	%r57, %r641, 16;
	setp.gt.s32 	%p129, %r57, %r771;
	selp.b32 	%r804, 0, %r788, %p129;
	add.s32 	%r1005, %r789, %r804;
	add.s64 	%rd7, %rd1, 256;
	mov.b32 	%r1002, 952;
$L__BB8_15:
	setp.ne.s32 	%p130, %r1008, 101;
	mov.b32 	%r805, -1;
	vote.sync.all.pred 	%p131, %p130, %r805;
	not.pred 	%p132, %p131;
	@%p132 bra 	$L__BB8_20;
	shr.u32 	%r1002, %r1002, 1;
	mul.wide.s32 	%rd48, %r1006, 8;
	add.s64 	%rd49, %rd7, %rd48;
	add.s64 	%rd47, %rd49, -256;
	// begin inline asm
	ld.relaxed.gpu.v2.u32 {%r1008, %r1009}, [%rd47];
	// end inline asm
	mov.u32 	%r1010, %r1002;
$L__BB8_17:
	setp.eq.s32 	%p136, %r1008, 99;
	mov.b32 	%r813, -1;
	vote.sync.any.pred 	%p137, %p136, %r813;
	not.pred 	%p138, %p137;
	@%p138 bra 	$L__BB8_19;
	mul.lo.s32 	%r855, %r998, 16807;
	and.b32  	%r998, %r855, 2147483647;
	add.s32 	%r856, %r1010, 1;
	rem.u32 	%r852, %r998, %r856;
	// begin inline asm
	nanosleep.u32 %r852;
	// end inline asm
	shr.u32 	%r1010, %r1010, 1;
	// begin inline asm
	ld.relaxed.gpu.v2.u32 {%r1008, %r1009}, [%rd47];
	// end inline asm
	bra.uni 	$L__BB8_17;
$L__BB8_19:
	setp.eq.s32 	%p139, %r1008, 101;
	mov.b32 	%r839, -1;
	vote.sync.ballot.b32 	%r840, %p139, %r839;
	and.b32  	%r841, %r840, %r767;
	or.b32  	%r842, %r841, -2147483648;
	add.s32 	%r843, %r842, -1;
	not.b32 	%r844, %r842;
	and.b32  	%r845, %r844, %r843;
	popc.b32 	%r818, %r845;
	mov.b32 	%r817, 1;
	// begin inline asm
	shfl.sync.down.b32 %r815, %r1009, %r817, %r818, %r839;
	// end inline asm
	setp.lt.s32 	%p141, %r641, %r818;
	selp.b32 	%r846, %r815, 0, %p141;
	add.s32 	%r821, %r846, %r1009;
	mov.b32 	%r822, 2;
	// begin inline asm
	shfl.sync.down.b32 %r820, %r821, %r822, %r818, %r839;
	// end inline asm
	setp.gt.s32 	%p142, %r54, %r818;
	selp.b32 	%r847, 0, %r820, %p142;
	add.s32 	%r826, %r821, %r847;
	mov.b32 	%r827, 4;
	// begin inline asm
	shfl.sync.down.b32 %r825, %r826, %r827, %r818, %r839;
	// end inline asm
	setp.gt.s32 	%p143, %r55, %r818;
	selp.b32 	%r848, 0, %r825, %p143;
	add.s32 	%r831, %r826, %r848;
	mov.b32 	%r832, 8;
	// begin inline asm
	shfl.sync.down.b32 %r830, %r831, %r832, %r818, %r839;
	// end inline asm
	setp.gt.s32 	%p144, %r56, %r818;
	selp.b32 	%r849, 0, %r830, %p144;
	add.s32 	%r836, %r831, %r849;
	mov.b32 	%r837, 16;
	// begin inline asm
	shfl.sync.down.b32 %r835, %r836, %r837, %r818, %r839;
	// end inline asm
	setp.gt.s32 	%p145, %r57, %r818;
	selp.b32 	%r850, 0, %r835, %p145;
	add.s32 	%r851, %r850, %r1005;
	add.s32 	%r1005, %r851, %r836;
	add.s32 	%r1006, %r1006, -32;
	bra.uni 	$L__BB8_15;
$L__BB8_20:
	@%p119 bra 	$L__BB8_22;
	add.s32 	%r808, %r1005, %r37;
	add.s64 	%rd46, %rd5, 256;
	mov.b32 	%r807, 101;
	// begin inline asm
	st.relaxed.gpu.v2.u32 [%rd46], {%r807, %r808};
	// end inline asm
	st.shared.u32 	[_ZZN3cub18CUB_300001_SM_10006detail4scan16DeviceScanKernelINS2_10policy_hubIiiijN4cuda3std3__44plusIvEEE10Policy1000EN6thrust24THRUST_300001_SM_1000_NS6detail15normal_iteratorINSD_10device_ptrIiEEEESI_NS0_13ScanTileStateIiLb1EEES9_NS0_8NullTypeEjiLb0ESL_EEvT0_T1_T2_iT3_T4_T5_E12temp_storage+4], %r1005;
	st.shared.u32 	[_ZZN3cub18CUB_300001_SM_10006detail4scan16DeviceScanKernelINS2_10policy_hubIiiijN4cuda3std3__44plusIvEEE10Policy1000EN6thrust24THRUST_300001_SM_1000_NS6detail15normal_iteratorINSD_10device_ptrIiEEEESI_NS0_13ScanTileStateIiLb1EEES9_NS0_8NullTypeEjiLb0ESL_EEvT0_T1_T2_iT3_T4_T5_E12temp_storage+8], %r808;
$L__BB8_22:
	setp.ne.s32 	%p134, %r641, 0;
	mov.u32 	%r1011, %r39;
	@%p134 bra 	$L__BB8_24;
	st.shared.u32 	[_ZZN3cub18CUB_300001_SM_10006detail4scan16DeviceScanKernelINS2_10policy_hubIiiijN4cuda3std3__44plusIvEEE10Policy1000EN6thrust24THRUST_300001_SM_1000_NS6detail15normal_iteratorINSD_10device_ptrIiEEEESI_NS0_13ScanTileStateIiLb1EEES9_NS0_8NullTypeEjiLb0ESL_EEvT0_T1_T2_iT3_T4_T5_E12temp_storage+76], %r1005;
	mov.u32 	%r1011, %r1005;
$L__BB8_24:
	bar.sync 	0;
	setp.eq.s32 	%p135, %r4, 0;
	ld.shared.u32 	%r809, [_ZZN3cub18CUB_300001_SM_10006detail4scan16DeviceScanKernelINS2_10policy_hubIiiijN4cuda3std3__44plusIvEEE10Policy1000EN6thrust24THRUST_300001_SM_1000_NS6detail15normal_iteratorINSD_10device_ptrIiEEEESI_NS0_13ScanTileStateIiLb1EEES9_NS0_8NullTypeEjiLb0ESL_EEvT0_T1_T2_iT3_T4_T5_E12temp_storage+76];
	selp.b32 	%r810, 0, %r809, %p135;
	add.s32 	%r1012, %r810, %r1011;
$L__BB8_25:
	add.s32 	%r953, %r1012, %r9;
	add.s32 	%r954, %r10, %r953;
	add.s32 	%r955, %r11, %r954;
	add.s32 	%r956, %r12, %r955;
	add.s32 	%r957, %r13, %r956;
	add.s32 	%r958, %r14, %r957;
	add.s32 	%r959, %r15, %r958;
	add.s32 	%r960, %r16, %r959;
	add.s32 	%r961, %r17, %r960;
	add.s32 	%r962, %r18, %r961;
	add.s32 	%r963, %r19, %r962;
	add.s32 	%r964, %r20, %r963;
	add.s32 	%r965, %r21, %r964;
	add.s32 	%r966, %r22, %r965;
	add.s32 	%r967, %r23, %r966;
	add.s32 	%r968, %r24, %r967;
	add.s32 	%r969, %r25, %r968;
	add.s32 	%r970, %r26, %r969;
	add.s32 	%r971, %r27, %r970;
	add.s32 	%r972, %r28, %r971;
	add.s32 	%r973, %r29, %r972;
	add.s32 	%r974, %r30, %r973;
	bar.sync 	0;
	st.shared.v2.u32 	[%r8], {%r953, %r954};
	st.shared.v2.u32 	[%r8+8], {%r955, %r956};
	st.shared.v2.u32 	[%r8+16], {%r957, %r958};
	st.shared.v2.u32 	[%r8+24], {%r959, %r960};
	st.shared.v2.u32 	[%r8+32], {%r961, %r962};
	st.shared.v2.u32 	[%r8+40], {%r963, %r964};
	st.shared.v2.u32 	[%r8+48], {%r965, %r966};
	st.shared.v2.u32 	[%r8+56], {%r967, %r968};
	st.shared.v2.u32 	[%r8+64], {%r969, %r970};
	st.shared.v2.u32 	[%r8+72], {%r971, %r972};
	st.shared.v2.u32 	[%r8+80], {%r973, %r974};
	bar.warp.sync 	-1;
	ld.shared.u32 	%r975, [%r7];
	ld.shared.u32 	%r976, [%r7+128];
	ld.shared.u32 	%r977, [%r7+256];
	ld.shared.u32 	%r978, [%r7+384];
	ld.shared.u32 	%r979, [%r7+512];
	ld.shared.u32 	%r980, [%r7+640];
	ld.shared.u32 	%r981, [%r7+768];
	ld.shared.u32 	%r982, [%r7+896];
	ld.shared.u32 	%r983, [%r7+1024];
	ld.shared.u32 	%r984, [%r7+1152];
	ld.shared.u32 	%r985, [%r7+1280];
	ld.shared.u32 	%r986, [%r7+1408];
	ld.shared.u32 	%r987, [%r7+1536];
	ld.shared.u32 	%r988, [%r7+1664];
	ld.shared.u32 	%r989, [%r7+1792];
	ld.shared.u32 	%r990, [%r7+1920];
	ld.shared.u32 	%r991, [%r7+2048];
	ld.shared.u32 	%r992, [%r7+2176];
	ld.shared.u32 	%r993, [%r7+2304];
	ld.shared.u32 	%r994, [%r7+2432];
	ld.shared.u32 	%r995, [%r7+2560];
	ld.shared.u32 	%r996, [%r7+2688];
	add.s64 	%rd54, %rd3, %rd39;
	st.global.u32 	[%rd54], %r975;
	st.global.u32 	[%rd54+128], %r976;
	st.global.u32 	[%rd54+256], %r977;
	st.global.u32 	[%rd54+384], %r978;
	st.global.u32 	[%rd54+512], %r979;
	st.global.u32 	[%rd54+640], %r980;
	st.global.u32 	[%rd54+768], %r981;
	st.global.u32 	[%rd54+896], %r982;
	st.global.u32 	[%rd54+1024], %r983;
	st.global.u32 	[%rd54+1152], %r984;
	st.global.u32 	[%rd54+1280], %r985;
	st.global.u32 	[%rd54+1408], %r986;
	st.global.u32 	[%rd54+1536], %r987;
	st.global.u32 	[%rd54+1664], %r988;
	st.global.u32 	[%rd54+1792], %r989;
	st.global.u32 	[%rd54+1920], %r990;
	st.global.u32 	[%rd54+2048], %r991;
	st.global.u32 	[%rd54+2176], %r992;
	st.global.u32 	[%rd54+2304], %r993;
	st.global.u32 	[%rd54+2432], %r994;
	st.global.u32 	[%rd54+2560], %r995;
	st.global.u32 	[%rd54+2688], %r996;
	bra.uni 	$L__BB8_140;
$L__BB8_26:
	setp.eq.s32 	%p2, %r3, 0;
	@%p2 bra 	$L__BB8_140;
	mul.wide.u32 	%rd15, %r2, 4;
	add.s64 	%rd16, %rd2, %rd15;
	mov.u32 	%r82, %tid.x;
	ld.global.u32 	%r1034, [%rd16];
	and.b32  	%r236, %r82, 31;
	and.b32  	%r237, %r82, 992;
	mul.lo.s32 	%r238, %r237, 22;
	or.b32  	%r84, %r238, %r236;
	setp.ge.u32 	%p3, %r84, %r3;
	shl.b32 	%r239, %r84, 2;
	cvt.u64.u32 	%rd17, %r239;
	add.s64 	%rd9, %rd16, %rd17;
	mov.u32 	%r1013, %r1034;
	@%p3 bra 	$L__BB8_29;
	ld.global.u32 	%r1013, [%rd9];
$L__BB8_29:
	add.s32 	%r240, %r84, 32;
	setp.ge.u32 	%p4, %r240, %r3;
	mov.u32 	%r1014, %r1034;
	@%p4 bra 	$L__BB8_31;
	ld.global.u32 	%r1014, [%rd9+128];
$L__BB8_31:
	add.s32 	%r89, %r84, 64;
	setp.ge.u32 	%p5, %r89, %r3;
	mov.u32 	%r1015, %r1034;
	@%p5 bra 	$L__BB8_33;
	ld.global.u32 	%r1015, [%rd9+256];
$L__BB8_33:
	add.s32 	%r92, %r84, 96;
	setp.ge.u32 	%p6, %r92, %r3;
	mov.u32 	%r1016, %r1034;
	@%p6 bra 	$L__BB8_35;
	ld.global.u32 	%r1016, [%rd9+384];
$L__BB8_35:
	add.s32 	%r241, %r84, 128;
	setp.ge.u32 	%p7, %r241, %r3;
	mov.u32 	%r1017, %r1034;
	@%p7 bra 	$L__BB8_37;
	ld.global.u32 	%r1017, [%rd9+512];
$L__BB8_37:
	add.s32 	%r242, %r84, 160;
	setp.ge.u32 	%p8, %r242, %r3;
	mov.u32 	%r1018, %r1034;
	@%p8 bra 	$L__BB8_39;
	ld.global.u32 	%r1018, [%rd9+640];
$L__BB8_39:
	add.s32 	%r243, %r84, 192;
	setp.ge.u32 	%p9, %r243, %r3;
	mov.u32 	%r1019, %r1034;
	@%p9 bra 	$L__BB8_41;
	ld.global.u32 	%r1019, [%rd9+768];
$L__BB8_41:
	add.s32 	%r101, %r84, 224;
	setp.ge.u32 	%p10, %r101, %r3;
	mov.u32 	%r1020, %r1034;
	@%p10 bra 	$L__BB8_43;
	ld.global.u32 	%r1020, [%rd9+896];
$L__BB8_43:
	add.s32 	%r244, %r84, 256;
	setp.ge.u32 	%p11, %r244, %r3;
	mov.u32 	%r1021, %r1034;
	@%p11 bra 	$L__BB8_45;
	ld.global.u32 	%r1021, [%rd9+1024];
$L__BB8_45:
	add.s32 	%r245, %r84, 288;
	setp.ge.u32 	%p12, %r245, %r3;
	mov.u32 	%r1022, %r1034;
	@%p12 bra 	$L__BB8_47;
	ld.global.u32 	%r1022, [%rd9+1152];
$L__BB8_47:
	add.s32 	%r246, %r84, 320;
	setp.ge.u32 	%p13, %r246, %r3;
	mov.u32 	%r1023, %r1034;
	@%p13 bra 	$L__BB8_49;
	ld.global.u32 	%r1023, [%rd9+1280];
$L__BB8_49:
	add.s32 	%r110, %r84, 352;
	setp.ge.u32 	%p14, %r110, %r3;
	mov.u32 	%r1024, %r1034;
	@%p14 bra 	$L__BB8_51;
	ld.global.u32 	%r1024, [%rd9+1408];
$L__BB8_51:
	add.s32 	%r113, %r84, 384;
	setp.ge.u32 	%p15, %r113, %r3;
	mov.u32 	%r1025, %r1034;
	@%p15 bra 	$L__BB8_53;
	ld.global.u32 	%r1025, [%rd9+1536];
$L__BB8_53:
	add.s32 	%r116, %r84, 416;
	setp.ge.u32 	%p16, %r116, %r3;
	mov.u32 	%r1026, %r1034;
	@%p16 bra 	$L__BB8_55;
	ld.global.u32 	%r1026, [%rd9+1664];
$L__BB8_55:
	add.s32 	%r119, %r84, 448;
	setp.ge.u32 	%p17, %r119, %r3;
	mov.u32 	%r1027, %r1034;
	@%p17 bra 	$L__BB8_57;
	ld.global.u32 	%r1027, [%rd9+1792];
$L__BB8_57:
	add.s32 	%r247, %r84, 480;
	setp.ge.u32 	%p18, %r247, %r3;
	mov.u32 	%r1028, %r1034;
	@%p18 bra 	$L__BB8_59;
	ld.global.u32 	%r1028, [%rd9+1920];
$L__BB8_59:
	add.s32 	%r248, %r84, 512;
	setp.ge.u32 	%p19, %r248, %r3;
	mov.u32 	%r1029, %r1034;
	@%p19 bra 	$L__BB8_61;
	ld.global.u32 	%r1029, [%rd9+2048];
$L__BB8_61:
	add.s32 	%r126, %r84, 544;
	setp.ge.u32 	%p20, %r126, %r3;
	mov.u32 	%r1030, %r1034;
	@%p20 bra 	$L__BB8_63;
	ld.global.u32 	%r1030, [%rd9+2176];
$L__BB8_63:
	add.s32 	%r249, %r84, 576;
	setp.ge.u32 	%p21, %r249, %r3;
	mov.u32 	%r1031, %r1034;
	@%p21 bra 	$L__BB8_65;
	ld.global.u32 	%r1031, [%rd9+2304];
$L__BB8_65:
	add.s32 	%r131, %r84, 608;
	setp.ge.u32 	%p22, %r131, %r3;
	mov.u32 	%r1032, %r1034;
	@%p22 bra 	$L__BB8_67;
	ld.global.u32 	%r1032, [%rd9+2432];
$L__BB8_67:
	add.s32 	%r250, %r84, 640;
	setp.ge.u32 	%p23, %r250, %r3;
	mov.u32 	%r1033, %r1034;
	@%p23 bra 	$L__BB8_69;
	ld.global.u32 	%r1033, [%rd9+2560];
$L__BB8_69:
	add.s32 	%r251, %r84, 672;
	setp.ge.u32 	%p24, %r251, %r3;
	@%p24 bra 	$L__BB8_71;
	ld.global.u32 	%r1034, [%rd9+2688];
$L__BB8_71:
	// begin inline asm
	mov.u32 %r252, %laneid;
	// end inline asm
	shr.u32 	%r139, %r82, 5;
	mad.lo.s32 	%r253, %r139, 704, %r252;
	shl.b32 	%r254, %r253, 2;
	mov.u32 	%r255, _ZZN3cub18CUB_300001_SM_10006detail4scan16DeviceScanKernelINS2_10policy_hubIiiijN4cuda3std3__44plusIvEEE10Policy1000EN6thrust24THRUST_300001_SM_1000_NS6detail15normal_iteratorINSD_10device_ptrIiEEEESI_NS0_13ScanTileStateIiLb1EEES9_NS0_8NullTypeEjiLb0ESL_EEvT0_T1_T2_iT3_T4_T5_E12temp_storage;
	add.s32 	%r140, %r255, %r254;
	st.shared.u32 	[%r140], %r1013;
	st.shared.u32 	[%r140+128], %r1014;
	st.shared.u32 	[%r140+256], %r1015;
	st.shared.u32 	[%r140+384], %r1016;
	st.shared.u32 	[%r140+512], %r1017;
	st.shared.u32 	[%r140+640], %r1018;
	st.shared.u32 	[%r140+768], %r1019;
	st.shared.u32 	[%r140+896], %r1020;
	st.shared.u32 	[%r140+1024], %r1021;
	st.shared.u32 	[%r140+1152], %r1022;
	st.shared.u32 	[%r140+1280], %r1023;
	st.shared.u32 	[%r140+1408], %r1024;
	st.shared.u32 	[%r140+1536], %r1025;
	st.shared.u32 	[%r140+1664], %r1026;
	st.shared.u32 	[%r140+1792], %r1027;
	st.shared.u32 	[%r140+1920], %r1028;
	st.shared.u32 	[%r140+2048], %r1029;
	st.shared.u32 	[%r140+2176], %r1030;
	st.shared.u32 	[%r140+2304], %r1031;
	st.shared.u32 	[%r140+2432], %r1032;
	st.shared.u32 	[%r140+2560], %r1033;
	st.shared.u32 	[%r140+2688], %r1034;
	bar.warp.sync 	-1;
	mad.lo.s32 	%r141, %r252, 84, %r140;
	ld.shared.v2.u32 	{%r142, %r143}, [%r141];
	ld.shared.v2.u32 	{%r144, %r145}, [%r141+8];
	ld.shared.v2.u32 	{%r146, %r147}, [%r141+16];
	ld.shared.v2.u32 	{%r148, %r149}, [%r141+24];
	ld.shared.v2.u32 	{%r150, %r151}, [%r141+32];
	ld.shared.v2.u32 	{%r152, %r153}, [%r141+40];
	ld.shared.v2.u32 	{%r154, %r155}, [%r141+48];
	ld.shared.v2.u32 	{%r156, %r157}, [%r141+56];
	ld.shared.v2.u32 	{%r158, %r159}, [%r141+64];
	ld.shared.v2.u32 	{%r160, %r161}, [%r141+72];
	ld.shared.v2.u32 	{%r162, %r163}, [%r141+80];
	bar.sync 	0;
	setp.ne.s32 	%p25, %r998, 0;
	@%p25 bra 	$L__BB8_75;
	add.s32 	%r485, %r143, %r142;
	add.s32 	%r486, %r144, %r485;
	add.s32 	%r487, %r145, %r486;
	add.s32 	%r488, %r146, %r487;
	add.s32 	%r489, %r147, %r488;
	add.s32 	%r490, %r148, %r489;
	add.s32 	%r491, %r149, %r490;
	add.s32 	%r492, %r150, %r491;
	add.s32 	%r493, %r151, %r492;
	add.s32 	%r494, %r152, %r493;
	add.s32 	%r495, %r153, %r494;
	add.s32 	%r496, %r154, %r495;
	add.s32 	%r497, %r155, %r496;
	add.s32 	%r498, %r156, %r497;
	add.s32 	%r499, %r157, %r498;
	add.s32 	%r500, %r158, %r499;
	add.s32 	%r501, %r159, %r500;
	add.s32 	%r502, %r160, %r501;
	add.s32 	%r503, %r161, %r502;
	add.s32 	%r504, %r162, %r503;
	add.s32 	%r459, %r163, %r504;
	mov.b32 	%r457, 1;
	mov.b32 	%r482, 0;
	mov.b32 	%r484, -1;
	// begin inline asm
	{  .reg .s32 r0;  .reg .pred p;  shfl.sync.up.b32 r0|p, %r459, %r457, %r482, %r484;  @p add.s32 r0, r0, %r459;  mov.s32 %r455, r0;}
	// end inline asm
	mov.b32 	%r463, 2;
	// begin inline asm
	{  .reg .s32 r0;  .reg .pred p;  shfl.sync.up.b32 r0|p, %r455, %r463, %r482, %r484;  @p add.s32 r0, r0, %r455;  mov.s32 %r461, r0;}
	// end inline asm
	mov.b32 	%r469, 4;
	// begin inline asm
	{  .reg .s32 r0;  .reg .pred p;  shfl.sync.up.b32 r0|p, %r461, %r469, %r482, %r484;  @p add.s32 r0, r0, %r461;  mov.s32 %r467, r0;}
	// end inline asm
	mov.b32 	%r475, 8;
	// begin inline asm
	{  .reg .s32 r0;  .reg .pred p;  shfl.sync.up.b32 r0|p, %r467, %r475, %r482, %r484;  @p add.s32 r0, r0, %r467;  mov.s32 %r473, r0;}
	// end inline asm
	mov.b32 	%r481, 16;
	// begin inline asm
	{  .reg .s32 r0;  .reg .pred p;  shfl.sync.up.b32 r0|p, %r473, %r481, %r482, %r484;  @p add.s32 r0, r0, %r473;  mov.s32 %r479, r0;}
	// end inline asm
	setp.ne.s32 	%p67, %r252, 31;
	@%p67 bra 	$L__BB8_74;
	shl.b32 	%r505, %r139, 2;
	mov.u32 	%r506, _ZZN3cub18CUB_300001_SM_10006detail4scan16DeviceScanKernelINS2_10policy_hubIiiijN4cuda3std3__44plusIvEEE10Policy1000EN6thrust24THRUST_300001_SM_1000_NS6detail15normal_iteratorINSD_10device_ptrIiEEEESI_NS0_13ScanTileStateIiLb1EEES9_NS0_8NullTypeEjiLb0ESL_EEvT0_T1_T2_iT3_T4_T5_E12temp_storage;
	add.s32 	%r507, %r506, %r505;
	st.shared.u32 	[%r507+16], %r479;
$L__BB8_74:
	sub.s32 	%r508, %r479, %r459;
	bar.sync 	0;
	ld.shared.v4.u32 	{%r509, %r510, %r511, %r512}, [_ZZN3cub18CUB_300001_SM_10006detail4scan16DeviceScanKernelINS2_10policy_hubIiiijN4cuda3std3__44plusIvEEE10Policy1000EN6thrust24THRUST_300001_SM_1000_NS6detail15normal_iteratorINSD_10device_ptrIiEEEESI_NS0_13ScanTileStateIiLb1EEES9_NS0_8NullTypeEjiLb0ESL_EEvT0_T1_T2_iT3_T4_T5_E12temp_storage+16];
	add.s32 	%r513, %r510, %r509;
	setp.eq.s32 	%p68, %r139, 2;
	selp.b32 	%r514, %r513, %r509, %p68;
	add.s32 	%r515, %r513, %r511;
	setp.eq.s32 	%p69, %r139, 3;
	selp.b32 	%r516, %r515, %r514, %p69;
	add.s32 	%r517, %r515, %r512;
	setp.eq.s32 	%p70, %r139, 4;
	selp.b32 	%r518, %r517, %r516, %p70;
	ld.shared.v4.u32 	{%r519, %r520, %r521, %r522}, [_ZZN3cub18CUB_300001_SM_10006detail4scan16DeviceScanKernelINS2_10policy_hubIiiijN4cuda3std3__44plusIvEEE10Policy1000EN6thrust24THRUST_300001_SM_1000_NS6detail15normal_iteratorINSD_10device_ptrIiEEEESI_NS0_13ScanTileStateIiLb1EEES9_NS0_8NullTypeEjiLb0ESL_EEvT0_T1_T2_iT3_T4_T5_E12temp_storage+32];
	add.s32 	%r523, %r517, %r519;
	setp.eq.s32 	%p71, %r139, 5;
	selp.b32 	%r524, %r523, %r518, %p71;
	add.s32 	%r525, %r523, %r520;
	setp.eq.s32 	%p72, %r139, 6;
	selp.b32 	%r526, %r525, %r524, %p72;
	add.s32 	%r527, %r525, %r521;
	setp.eq.s32 	%p73, %r139, 7;
	selp.b32 	%r528, %r527, %r526, %p73;
	add.s32 	%r529, %r527, %r522;
	setp.eq.s32 	%p74, %r139, 8;
	selp.b32 	%r530, %r529, %r528, %p74;
	.pragma "used_bytes_mask 4095";
	ld.shared.v4.u32 	{%r531, %r532, %r533, %r534}, [_ZZN3cub18CUB_300001_SM_10006detail4scan16DeviceScanKernelINS2_10policy_hubIiiijN4cuda3std3__44plusIvEEE10Policy1000EN6thrust24THRUST_300001_SM_1000_NS6detail15normal_iteratorINSD_10device_ptrIiEEEESI_NS0_13ScanTileStateIiLb1EEES9_NS0_8NullTypeEjiLb0ESL_EEvT0_T1_T2_iT3_T4_T5_E12temp_storage+48];
	add.s32 	%r535, %r529, %r531;
	setp.eq.s32 	%p75, %r139, 9;
	selp.b32 	%r536, %r535, %r530, %p75;
	add.s32 	%r537, %r535, %r532;
	setp.eq.s32 	%p76, %r139, 10;
	selp.b32 	%r538, %r537, %r536, %p76;
	add.s32 	%r539, %r537, %r533;
	setp.eq.s32 	%p77, %r139, 11;
	selp.b32 	%r540, %r539, %r538, %p77;
	setp.lt.u32 	%p78, %r82, 32;
	setp.eq.s32 	%p79, %r252, 0;
	selp.b32 	%r541, 0, %r508, %p79;
	add.s32 	%r542, %r540, %r541;
	selp.b32 	%r543, %r508, %r542, %p78;
	setp.eq.s32 	%p80, %r82, 0;
	selp.b32 	%r1049, 0, %r543, %p80;
	bra.uni 	$L__BB8_94;
$L__BB8_75:
	add.s32 	%r286, %r143, %r142;
	add.s32 	%r287, %r144, %r286;
	add.s32 	%r288, %r145, %r287;
	add.s32 	%r289, %r146, %r288;
	add.s32 	%r290, %r147, %r289;
	add.s32 	%r291, %r148, %r290;
	add.s32 	%r292, %r149, %r291;
	add.s32 	%r293, %r150, %r292;
	add.s32 	%r294, %r151, %r293;
	add.s32 	%r295, %r152, %r294;
	add.s32 	%r296, %r153, %r295;
	add.s32 	%r297, %r154, %r296;
	add.s32 	%r298, %r155, %r297;
	add.s32 	%r299, %r156, %r298;
	add.s32 	%r300, %r157, %r299;
	add.s32 	%r301, %r158, %r300;
	add.s32 	%r302, %r159, %r301;
	add.s32 	%r303, %r160, %r302;
	add.s32 	%r304, %r161, %r303;
	add.s32 	%r305, %r162, %r304;
	add.s32 	%r260, %r163, %r305;
	mov.b32 	%r258, 1;
	mov.b32 	%r283, 0;
	mov.b32 	%r285, -1;
	// begin inline asm
	{  .reg .s32 r0;  .reg .pred p;  shfl.sync.up.b32 r0|p, %r260, %r258, %r283, %r285;  @p add.s32 r0, r0, %r260;  mov.s32 %r256, r0;}
	// end inline asm
	mov.b32 	%r264, 2;
	// begin inline asm
	{  .reg .s32 r0;  .reg .pred p;  shfl.sync.up.b32 r0|p, %r256, %r264, %r283, %r285;  @p add.s32 r0, r0, %r256;  mov.s32 %r262, r0;}
	// end inline asm
	mov.b32 	%r270, 4;
	// begin inline asm
	{  .reg .s32 r0;  .reg .pred p;  shfl.sync.up.b32 r0|p, %r262, %r270, %r283, %r285;  @p add.s32 r0, r0, %r262;  mov.s32 %r268, r0;}
	// end inline asm
	mov.b32 	%r276, 8;
	// begin inline asm
	{  .reg .s32 r0;  .reg .pred p;  shfl.sync.up.b32 r0|p, %r268, %r276, %r283, %r285;  @p add.s32 r0, r0, %r268;  mov.s32 %r274, r0;}
	// end inline asm
	mov.b32 	%r282, 16;
	// begin inline asm
	{  .reg .s32 r0;  .reg .pred p;  shfl.sync.up.b32 r0|p, %r274, %r282, %r283, %r285;  @p add.s32 r0, r0, %r274;  mov.s32 %r280, r0;}
	// end inline asm
	setp.ne.s32 	%p26, %r252, 31;
	@%p26 bra 	$L__BB8_77;
	shl.b32 	%r306, %r139, 2;
	mov.u32 	%r307, _ZZN3cub18CUB_300001_SM_10006detail4scan16DeviceScanKernelINS2_10policy_hubIiiijN4cuda3std3__44plusIvEEE10Policy1000EN6thrust24THRUST_300001_SM_1000_NS6detail15normal_iteratorINSD_10device_ptrIiEEEESI_NS0_13ScanTileStateIiLb1EEES9_NS0_8NullTypeEjiLb0ESL_EEvT0_T1_T2_iT3_T4_T5_E12temp_storage;
	add.s32 	%r308, %r307, %r306;
	st.shared.u32 	[%r308+16], %r280;
$L__BB8_77:
	sub.s32 	%r309, %r280, %r260;
	bar.sync 	0;
	ld.shared.v4.u32 	{%r310, %r311, %r312, %r313}, [_ZZN3cub18CUB_300001_SM_10006detail4scan16DeviceScanKernelINS2_10policy_hubIiiijN4cuda3std3__44plusIvEEE10Policy1000EN6thrust24THRUST_300001_SM_1000_NS6detail15normal_iteratorINSD_10device_ptrIiEEEESI_NS0_13ScanTileStateIiLb1EEES9_NS0_8NullTypeEjiLb0ESL_EEvT0_T1_T2_iT3_T4_T5_E12temp_storage+16];
	add.s32 	%r314, %r311, %r310;
	setp.eq.s32 	%p27, %r139, 2;
	selp.b32 	%r315, %r314, %r310, %p27;
	add.s32 	%r316, %r314, %r312;
	setp.eq.s32 	%p28, %r139, 3;
	selp.b32 	%r317, %r316, %r315, %p28;
	add.s32 	%r318, %r316, %r313;
	setp.eq.s32 	%p29, %r139, 4;
	selp.b32 	%r319, %r318, %r317, %p29;
	ld.shared.v4.u32 	{%r320, %r321, %r322, %r323}, [_ZZN3cub18CUB_300001_SM_10006detail4scan16DeviceScanKernelINS2_10policy_hubIiiijN4cuda3std3__44plusIvEEE10Policy1000EN6thrust24THRUST_300001_SM_1000_NS6detail15normal_iteratorINSD_10device_ptrIiEEEESI_NS0_13ScanTileStateIiLb1EEES9_NS0_8NullTypeEjiLb0ESL_EEvT0_T1_T2_iT3_T4_T5_E12temp_storage+32];
	add.s32 	%r324, %r318, %r320;
	setp.eq.s32 	%p30, %r139, 5;
	selp.b32 	%r325, %r324, %r319, %p30;
	add.s32 	%r326, %r324, %r321;
	setp.eq.s32 	%p31, %r139, 6;
	selp.b32 	%r327, %r326, %r325, %p31;
	add.s32 	%r328, %r326, %r322;
	setp.eq.s32 	%p32, %r139, 7;
	selp.b32 	%r329, %r328, %r327, %p32;
	add.s32 	%r330, %r328, %r323;
	setp.eq.s32 	%p33, %r139, 8;
	selp.b32 	%r331, %r330, %r329, %p33;
	ld.shared.v4.u32 	{%r332, %r333, %r334, %r335}, [_ZZN3cub18CUB_300001_SM_10006detail4scan16DeviceScanKernelINS2_10policy_hubIiiijN4cuda3std3__44plusIvEEE10Policy1000EN6thrust24THRUST_300001_SM_1000_NS6detail15normal_iteratorINSD_10device_ptrIiEEEESI_NS0_13ScanTileStateIiLb1EEES9_NS0_8NullTypeEjiLb0ESL_EEvT0_T1_T2_iT3_T4_T5_E12temp_storage+48];
	add.s32 	%r336, %r330, %r332;
	setp.eq.s32 	%p34, %r139, 9;
	selp.b32 	%r337, %r336, %r331, %p34;
	add.s32 	%r338, %r336, %r333;
	setp.eq.s32 	%p35, %r139, 10;
	selp.b32 	%r339, %r338, %r337, %p35;
	add.s32 	%r340, %r338, %r334;
	setp.eq.s32 	%p36, %r139, 11;
	selp.b32 	%r341, %r340, %r339, %p36;
	add.s32 	%r169, %r340, %r335;
	setp.gt.u32 	%p37, %r82, 31;
	setp.lt.u32 	%p38, %r82, 32;
	setp.eq.s32 	%p39, %r252, 0;
	selp.b32 	%r342, 0, %r309, %p39;
	add.s32 	%r1048, %r341, %r342;
	selp.b32 	%r171, %r309, %r1048, %p38;
	@%p37 bra 	$L__BB8_93;
	setp.ne.s32 	%p40, %r82, 0;
	mul.wide.s32 	%rd18, %r998, 8;
	add.s64 	%rd10, %rd1, %rd18;
	@%p40 bra 	$L__BB8_80;
	st.shared.u32 	[_ZZN3cub18CUB_300001_SM_10006detail4scan16DeviceScanKernelINS2_10policy_hubIiiijN4cuda3std3__44plusIvEEE10Policy1000EN6thrust24THRUST_300001_SM_1000_NS6detail15normal_iteratorINSD_10device_ptrIiEEEESI_NS0_13ScanTileStateIiLb1EEES9_NS0_8NullTypeEjiLb0ESL_EEvT0_T1_T2_iT3_T4_T5_E12temp_storage+12], %r169;
	add.s64 	%rd19, %rd10, 256;
	mov.b32 	%r343, 100;
	// begin inline asm
	st.relaxed.gpu.v2.u32 [%rd19], {%r343, %r169};
	// end inline asm
$L__BB8_80:
	not.b32 	%r349, %r82;
	add.s32 	%r1043, %r998, %r349;
	mov.b32 	%r345, 830;
	// begin inline asm
	nanosleep.u32 %r345;
	// end inline asm
	mul.wide.s32 	%rd21, %r1043, 8;
	add.s64 	%rd22, %rd1, %rd21;
	add.s64 	%rd20, %rd22, 256;
	// begin inline asm
	ld.relaxed.gpu.v2.u32 {%r1045, %r1037}, [%rd20];
	// end inline asm
	mov.b32 	%r1038, 952;
$L__BB8_81:
	setp.eq.s32 	%p41, %r1045, 99;
	mov.b32 	%r350, -1;
	vote.sync.any.pred 	%p42, %p41, %r350;
	not.pred 	%p43, %p42;
	@%p43 bra 	$L__BB8_83;
	mul.lo.s32 	%r453, %r998, 16807;
	and.b32  	%r998, %r453, 2147483647;
	add.s32 	%r454, %r1038, 1;
	rem.u32 	%r450, %r998, %r454;
	// begin inline asm
	nanosleep.u32 %r450;
	// end inline asm
	shr.u32 	%r1038, %r1038, 1;
	// begin inline asm
	ld.relaxed.gpu.v2.u32 {%r1045, %r1037}, [%rd20];
	// end inline asm
	bra.uni 	$L__BB8_81;
$L__BB8_83:
	setp.eq.s32 	%p44, %r1045, 101;
	mov.b32 	%r377, -1;
	vote.sync.ballot.b32 	%r379, %p44, %r377;
	// begin inline asm
	mov.u32 %r352, %lanemask_ge;
	// end inline asm
	and.b32  	%r380, %r379, %r352;
	or.b32  	%r381, %r380, -2147483648;
	add.s32 	%r382, %r381, -1;
	not.b32 	%r383, %r381;
	and.b32  	%r384, %r383, %r382;
	popc.b32 	%r356, %r384;
	mov.b32 	%r355, 1;
	// begin inline asm
	shfl.sync.down.b32 %r353, %r1037, %r355, %r356, %r377;
	// end inline asm
	setp.lt.s32 	%p46, %r252, %r356;
	selp.b32 	%r385, %r353, 0, %p46;
	add.s32 	%r359, %r385, %r1037;
	mov.b32 	%r360, 2;
	// begin inline asm
	shfl.sync.down.b32 %r358, %r359, %r360, %r356, %r377;
	// end inline asm
	add.s32 	%r386, %r252, 2;
	setp.gt.s32 	%p47, %r386, %r356;
	selp.b32 	%r387, 0, %r358, %p47;
	add.s32 	%r364, %r359, %r387;
	mov.b32 	%r365, 4;
	// begin inline asm
	shfl.sync.down.b32 %r363, %r364, %r365, %r356, %r377;
	// end inline asm
	add.s32 	%r388, %r252, 4;
	setp.gt.s32 	%p48, %r388, %r356;
	selp.b32 	%r389, 0, %r363, %p48;
	add.s32 	%r369, %r364, %r389;
	mov.b32 	%r370, 8;
	// begin inline asm
	shfl.sync.down.b32 %r368, %r369, %r370, %r356, %r377;
	// end inline asm
	add.s32 	%r390, %r252, 8;
	setp.gt.s32 	%p49, %r390, %r356;
	selp.b32 	%r391, 0, %r368, %p49;
	add.s32 	%r374, %r369, %r391;
	mov.b32 	%r375, 16;
	// begin inline asm
	shfl.sync.down.b32 %r373, %r374, %r375, %r356, %r377;
	// end inline asm
	add.s32 	%r392, %r252, 16;
	setp.gt.s32 	%p50, %r392, %r356;
	selp.b32 	%r393, 0, %r373, %p50;
	add.s32 	%r1041, %r374, %r393;
	add.s64 	%rd11, %rd1, 256;
	mov.b32 	%r1039, 952;
$L__BB8_84:
	setp.ne.s32 	%p51, %r1045, 101;
	mov.b32 	%r394, -1;
	vote.sync.all.pred 	%p52, %p51, %r394;
	not.pred 	%p53, %p52;
	@%p53 bra 	$L__BB8_89;
	shr.u32 	%r1039, %r1039, 1;
	mul.wide.s32 	%rd25, %r1043, 8;
	add.s64 	%rd26, %rd11, %rd25;
	add.s64 	%rd24, %rd26, -256;
	// begin inline asm
	ld.relaxed.gpu.v2.u32 {%r1045, %r1046}, [%rd24];
	// end inline asm
	mov.u32 	%r1047, %r1039;
$L__BB8_86:
	setp.eq.s32 	%p57, %r1045, 99;
	mov.b32 	%r402, -1;
	vote.sync.any.pred 	%p58, %p57, %r402;
	not.pred 	%p59, %p58;
	@%p59 bra 	$L__BB8_88;
	mul.lo.s32 	%r448, %r998, 16807;
	and.b32  	%r998, %r448, 2147483647;
	add.s32 	%r449, %r1047, 1;
	rem.u32 	%r445, %r998, %r449;
	// begin inline asm
	nanosleep.u32 %r445;
	// end inline asm
	shr.u32 	%r1047, %r1047, 1;
	// begin inline asm
	ld.relaxed.gpu.v2.u32 {%r1045, %r1046}, [%rd24];
	// end inline asm
	bra.uni 	$L__BB8_86;
$L__BB8_88:
	setp.eq.s32 	%p60, %r1045, 101;
	mov.b32 	%r428, -1;
	vote.sync.ballot.b32 	%r429, %p60, %r428;
	and.b32  	%r430, %r429, %r352;
	or.b32  	%r431, %r430, -2147483648;
	add.s32 	%r432, %r431, -1;
	not.b32 	%r433, %r431;
	and.b32  	%r434, %r433, %r432;
	popc.b32 	%r407, %r434;
	mov.b32 	%r406, 1;
	// begin inline asm
	shfl.sync.down.b32 %r404, %r1046, %r406, %r407, %r428;
	// end inline asm
	setp.lt.s32 	%p62, %r252, %r407;
	selp.b32 	%r435, %r404, 0, %p62;
	add.s32 	%r410, %r435, %r1046;
	mov.b32 	%r411, 2;
	// begin inline asm
	shfl.sync.down.b32 %r409, %r410, %r411, %r407, %r428;
	// end inline asm
	add.s32 	%r436, %r252, 2;
	setp.gt.s32 	%p63, %r436, %r407;
	selp.b32 	%r437, 0, %r409, %p63;
	add.s32 	%r415, %r410, %r437;
	mov.b32 	%r416, 4;
	// begin inline asm
	shfl.sync.down.b32 %r414, %r415, %r416, %r407, %r428;
	// end inline asm
	add.s32 	%r438, %r252, 4;
	setp.gt.s32 	%p64, %r438, %r407;
	selp.b32 	%r439, 0, %r414, %p64;
	add.s32 	%r420, %r415, %r439;
	mov.b32 	%r421, 8;
	// begin inline asm
	shfl.sync.down.b32 %r419, %r420, %r421, %r407, %r428;
	// end inline asm
	add.s32 	%r440, %r252, 8;
	setp.gt.s32 	%p65, %r440, %r407;
	selp.b32 	%r441, 0, %r419, %p65;
	add.s32 	%r425, %r420, %r441;
	mov.b32 	%r426, 16;
	// begin inline asm
	shfl.sync.down.b32 %r424, %r425, %r426, %r407, %r428;
	// end inline asm
	add.s32 	%r442, %r252, 16;
	setp.gt.s32 	%p66, %r442, %r407;
	selp.b32 	%r443, 0, %r424, %p66;
	add.s32 	%r444, %r443, %r1041;
	add.s32 	%r1041, %r444, %r425;
	add.s32 	%r1043, %r1043, -32;
	bra.uni 	$L__BB8_84;
$L__BB8_89:
	@%p40 bra 	$L__BB8_91;
	add.s32 	%r397, %r1041, %r169;
	add.s64 	%rd23, %rd10, 256;
	mov.b32 	%r396, 101;
	// begin inline asm
	st.relaxed.gpu.v2.u32 [%rd23], {%r396, %r397};
	// end inline asm
	st.shared.u32 	[_ZZN3cub18CUB_300001_SM_10006detail4scan16DeviceScanKernelINS2_10policy_hubIiiijN4cuda3std3__44plusIvEEE10Policy1000EN6thrust24THRUST_300001_SM_1000_NS6detail15normal_iteratorINSD_10device_ptrIiEEEESI_NS0_13ScanTileStateIiLb1EEES9_NS0_8NullTypeEjiLb0ESL_EEvT0_T1_T2_iT3_T4_T5_E12temp_storage+4], %r1041;
	st.shared.u32 	[_ZZN3cub18CUB_300001_SM_10006detail4scan16DeviceScanKernelINS2_10policy_hubIiiijN4cuda3std3__44plusIvEEE10Policy1000EN6thrust24THRUST_300001_SM_1000_NS6detail15normal_iteratorINSD_10device_ptrIiEEEESI_NS0_13ScanTileStateIiLb1EEES9_NS0_8NullTypeEjiLb0ESL_EEvT0_T1_T2_iT3_T4_T5_E12temp_storage+8], %r397;
$L__BB8_91:
	setp.ne.s32 	%p55, %r252, 0;
	mov.u32 	%r1048, %r171;
	@%p55 bra 	$L__BB8_93;
	st.shared.u32 	[_ZZN3cub18CUB_300001_SM_10006detail4scan16DeviceScanKernelINS2_10policy_hubIiiijN4cuda3std3__44plusIvEEE10Policy1000EN6thrust24THRUST_300001_SM_1000_NS6detail15normal_iteratorINSD_10device_ptrIiEEEESI_NS0_13ScanTileStateIiLb1EEES9_NS0_8NullTypeEjiLb0ESL_EEvT0_T1_T2_iT3_T4_T5_E12temp_storage+76], %r1041;
	mov.u32 	%r1048, %r1041;
$L__BB8_93:
	bar.sync 	0;
	setp.eq.s32 	%p56, %r82, 0;
	ld.shared.u32 	%r398, [_ZZN3cub18CUB_300001_SM_10006detail4scan16DeviceScanKernelINS2_10policy_hubIiiijN4cuda3std3__44plusIvEEE10Policy1000EN6thrust24THRUST_300001_SM_1000_NS6detail15normal_iteratorINSD_10device_ptrIiEEEESI_NS0_13ScanTileStateIiLb1EEES9_NS0_8NullTypeEjiLb0ESL_EEvT0_T1_T2_iT3_T4_T5_E12temp_storage+76];
	selp.b32 	%r399, 0, %r398, %p56;
	add.s32 	%r1049, %r399, %r1048;
$L__BB8_94:
	add.s32 	%r544, %r1049, %r142;
	add.s32 	%r545, %r143, %r544;
	add.s32 	%r546, %r144, %r545;
	add.s32 	%r547, %r145, %r546;
	add.s32 	%r548, %r146, %r547;
	add.s32 	%r549, %r147, %r548;
	add.s32 	%r550, %r148, %r549;
	add.s32 	%r551, %r149, %r550;
	add.s32 	%r552, %r150, %r551;
	add.s32 	%r553, %r151, %r552;
	add.s32 	%r554, %r152, %r553;
	add.s32 	%r555, %r153, %r554;
	add.s32 	%r556, %r154, %r555;
	add.s32 	%r557, %r155, %r556;
	add.s32 	%r558, %r156, %r557;
	add.s32 	%r559, %r157, %r558;
	add.s32 	%r560, %r158, %r559;
	add.s32 	%r561, %r159, %r560;
	add.s32 	%r562, %r160, %r561;
	add.s32 	%r563, %r161, %r562;
	add.s32 	%r564, %r162, %r563;
	add.s32 	%r565, %r163, %r564;
	bar.sync 	0;
	st.shared.v2.u32 	[%r141], {%r544, %r545};
	st.shared.v2.u32 	[%r141+8], {%r546, %r547};
	st.shared.v2.u32 	[%r141+16], {%r548, %r549};
	st.shared.v2.u32 	[%r141+24], {%r550, %r551};
	st.shared.v2.u32 	[%r141+32], {%r552, %r553};
	st.shared.v2.u32 	[%r141+40], {%r554, %r555};
	st.shared.v2.u32 	[%r141+48], {%r556, %r557};
	st.shared.v2.u32 	[%r141+56], {%r558, %r559};
	st.shared.v2.u32 	[%r141+64], {%r560, %r561};
	st.shared.v2.u32 	[%r141+72], {%r562, %r563};
	st.shared.v2.u32 	[%r141+80], {%r564, %r565};
	bar.warp.sync 	-1;
	ld.shared.u32 	%r210, [%r140];
	ld.shared.u32 	%r211, [%r140+128];
	ld.shared.u32 	%r212, [%r140+256];
	ld.shared.u32 	%r213, [%r140+384];
	ld.shared.u32 	%r214, [%r140+512];
	ld.shared.u32 	%r215, [%r140+640];
	ld.shared.u32 	%r216, [%r140+768];
	ld.shared.u32 	%r217, [%r140+896];
	ld.shared.u32 	%r218, [%r140+1024];
	ld.shared.u32 	%r219, [%r140+1152];
	ld.shared.u32 	%r220, [%r140+1280];
	ld.shared.u32 	%r221, [%r140+1408];
	ld.shared.u32 	%r222, [%r140+1536];
	ld.shared.u32 	%r223, [%r140+1664];
	ld.shared.u32 	%r224, [%r140+1792];
	ld.shared.u32 	%r225, [%r140+1920];
	ld.shared.u32 	%r226, [%r140+2048];
	ld.shared.u32 	%r227, [%r140+2176];
	ld.shared.u32 	%r228, [%r140+2304];
	ld.shared.u32 	%r229, [%r140+2432];
	ld.shared.u32 	%r230, [%r140+2560];
	ld.shared.u32 	%r231, [%r140+2688];
	setp.ne.s32 	%p81, %r82, 0;
	@%p81 bra 	$L__BB8_96;
	st.volatile.shared.u32 	[_ZZN3cub18CUB_300001_SM_10006detail4scan16DeviceScanKernelINS2_10policy_hubIiiijN4cuda3std3__44plusIvEEE10Policy1000EN6thrust24THRUST_300001_SM_1000_NS6detail15normal_iteratorINSD_10device_ptrIiEEEESI_NS0_13ScanTileStateIiLb1EEES9_NS0_8NullTypeEjiLb0ESL_EEvT0_T1_T2_iT3_T4_T5_E12temp_storage+33792], %r3;
$L__BB8_96:
	ld.param.u32 	%r997, [_ZN3cub18CUB_300001_SM_10006detail4scan16DeviceScanKernelINS2_10policy_hubIiiijN4cuda3std3__44plusIvEEE10Policy1000EN6thrust24THRUST_300001_SM_1000_NS6detail15normal_iteratorINSD_10device_ptrIiEEEESI_NS0_13ScanTileStateIiLb1EEES9_NS0_8NullTypeEjiLb0ESL_EEvT0_T1_T2_iT3_T4_T5__param_3];
	bar.sync 	0;
	ld.volatile.shared.u32 	%r232, [_ZZN3cub18CUB_300001_SM_10006detail4scan16DeviceScanKernelINS2_10policy_hubIiiijN4cuda3std3__44plusIvEEE10Policy1000EN6thrust24THRUST_300001_SM_1000_NS6detail15normal_iteratorINSD_10device_ptrIiEEEESI_NS0_13ScanTileStateIiLb1EEES9_NS0_8NullTypeEjiLb0ESL_EEvT0_T1_T2_iT3_T4_T5_E12temp_storage+33792];
	cvt.u64.u32 	%rd33, %r84;
	mov.u32 	%r566, %ctaid.x;
	add.s32 	%r567, %r997, %r566;
	mul.lo.s32 	%r568, %r567, 8448;
	cvt.u64.u32 	%rd34, %r568;
	add.s64 	%rd35, %rd33, %rd34;
	setp.ge.s32 	%p82, %r84, %r232;
	shl.b64 	%rd36, %rd35, 2;
	add.s64 	%rd12, %rd3, %rd36;
	@%p82 bra 	$L__BB8_98;
	st.global.u32 	[%rd12], %r210;
$L__BB8_98:
	mov.u32 	%r569, %tid.x;
	and.b32  	%r570, %r569, 992;
	mul.lo.s32 	%r571, %r570, 22;
	and.b32  	%r572, %r569, 31;
	or.b32  	%r573, %r571, %r572;
	or.b32  	%r574, %r573, 32;
	setp.ge.s32 	%p83, %r574, %r232;
	@%p83 bra 	$L__BB8_100;
	st.global.u32 	[%rd12+128], %r211;
$L__BB8_100:
	setp.ge.s32 	%p84, %r89, %r232;
	@%p84 bra 	$L__BB8_102;
	st.global.u32 	[%rd12+256], %r212;
$L__BB8_102:
	setp.ge.s32 	%p85, %r92, %r232;
	@%p85 bra 	$L__BB8_104;
	st.global.u32 	[%rd12+384], %r213;
$L__BB8_104:
	add.s32 	%r580, %r573, 128;
	setp.ge.s32 	%p86, %r580, %r232;
	@%p86 bra 	$L__BB8_106;
	st.global.u32 	[%rd12+512], %r214;
$L__BB8_106:
	add.s32 	%r586, %r573, 160;
	setp.ge.s32 	%p87, %r586, %r232;
	@%p87 bra 	$L__BB8_108;
	st.global.u32 	[%rd12+640], %r215;
$L__BB8_108:
	add.s32 	%r592, %r573, 192;
	setp.ge.s32 	%p88, %r592, %r232;
	@%p88 bra 	$L__BB8_110;
	st.global.u32 	[%rd12+768], %r216;
$L__BB8_110:
	setp.ge.s32 	%p89, %r101, %r232;
	@%p89 bra 	$L__BB8_112;
	st.global.u32 	[%rd12+896], %r217;
$L__BB8_112:
	add.s32 	%r598, %r573, 256;
	setp.ge.s32 	%p90, %r598, %r232;
	@%p90 bra 	$L__BB8_114;
	st.global.u32 	[%rd12+1024], %r218;
$L__BB8_114:
	add.s32 	%r604, %r573, 288;
	setp.ge.s32 	%p91, %r604, %r232;
	@%p91 bra 	$L__BB8_116;
	st.global.u32 	[%rd12+1152], %r219;
$L__BB8_116:
	add.s32 	%r610, %r573, 320;
	setp.ge.s32 	%p92, %r610, %r232;
	@%p92 bra 	$L__BB8_118;
	st.global.u32 	[%rd12+1280], %r220;
$L__BB8_118:
	setp.ge.s32 	%p93, %r110, %r232;
	@%p93 bra 	$L__BB8_120;
	st.global.u32 	[%rd12+1408], %r221;
$L__BB8_120:
	setp.ge.s32 	%p94, %r113, %r232;
	@%p94 bra 	$L__BB8_122;
	st.global.u32 	[%rd12+1536], %r222;
$L__BB8_122:
	setp.ge.s32 	%p95, %r116, %r232;
	@%p95 bra 	$L__BB8_124;
	st.global.u32 	[%rd12+1664], %r223;
$L__BB8_124:
	setp.ge.s32 	%p96, %r119, %r232;
	@%p96 bra 	$L__BB8_126;
	st.global.u32 	[%rd12+1792], %r224;
$L__BB8_126:
	add.s32 	%r616, %r573, 480;
	setp.ge.s32 	%p97, %r616, %r232;
	@%p97 bra 	$L__BB8_128;
	st.global.u32 	[%rd12+1920], %r225;
$L__BB8_128:
	add.s32 	%r622, %r573, 512;
	setp.ge.s32 	%p98, %r622, %r232;
	@%p98 bra 	$L__BB8_130;
	st.global.u32 	[%rd12+2048], %r226;
$L__BB8_130:
	setp.ge.s32 	%p99, %r126, %r232;
	@%p99 bra 	$L__BB8_132;
	st.global.u32 	[%rd12+2176], %r227;
$L__BB8_132:
	add.s32 	%r628, %r573, 576;
	setp.ge.s32 	%p100, %r628, %r232;
	@%p100 bra 	$L__BB8_134;
	st.global.u32 	[%rd12+2304], %r228;
$L__BB8_134:
	setp.ge.s32 	%p101, %r131, %r232;
	@%p101 bra 	$L__BB8_136;
	st.global.u32 	[%rd12+2432], %r229;
$L__BB8_136:
	add.s32 	%r634, %r573, 640;
	setp.ge.s32 	%p102, %r634, %r232;
	@%p102 bra 	$L__BB8_138;
	st.global.u32 	[%rd12+2560], %r230;
$L__BB8_138:
	add.s32 	%r640, %r573, 672;
	setp.ge.s32 	%p103, %r640, %r232;
	@%p103 bra 	$L__BB8_140;
	st.global.u32 	[%rd12+2688], %r231;
$L__BB8_140:
	ret;

}
	// .globl	_ZN3cub18CUB_300001_SM_10006detail4scan16DeviceScanKernelINS2_10policy_hubIiiimN4cuda3std3__44plusIvEEE10Policy1000EN6thrust24THRUST_300001_SM_1000_NS6detail15normal_iteratorINSD_10device_ptrIiEEEESI_NS0_13ScanTileStateIiLb1EEES9_NS0_8NullTypeEmiLb0ESL_EEvT0_T1_T2_iT3_T4_T5_
.visible .entry _ZN3cub18CUB_300001_SM_10006detail4scan16DeviceScanKernelINS2_10policy_hubIiiimN4cuda3std3__44plusIvEEE10Policy1000EN6thrust24THRUST_300001_SM_1000_NS6detail15normal_iteratorINSD_10device_ptrIiEEEESI_NS0_13ScanTileStateIiLb1EEES9_NS0_8NullTypeEmiLb0ESL_EEvT0_T1_T2_iT3_T4_T5_(
	.param .align 8 .b8 _ZN3cub18CUB_300001_SM_10006detail4scan16DeviceScanKernelINS2_10policy_hubIiiimN4cuda3std3__44plusIvEEE10Policy1000EN6thrust24THRUST_300001_SM_1000_NS6detail15normal_iteratorINSD_10device_ptrIiEEEESI_NS0_13ScanTileStateIiLb1EEES9_NS0_8NullTypeEmiLb0ESL_EEvT0_T1_T2_iT3_T4_T5__param_0[8],
	.param .align 8 .b8 _ZN3cub18CUB_300001_SM_10006detail4scan16DeviceScanKernelINS2_10policy_hubIiiimN4cuda3std3__44plusIvEEE10Policy1000EN6thrust24THRUST_300001_SM_1000_NS6detail15normal_iteratorINSD_10device_ptrIiEEEESI_NS0_13ScanTileStateIiLb1EEES9_NS0_8NullTypeEmiLb0ESL_EEvT0_T1_T2_iT3_T4_T5__param_1[8],
	.param .align 8 .b8 _ZN3cub18CUB_300001_SM_10006detail4scan16DeviceScanKernelINS2_10policy_hubIiiimN4cuda3std3__44plusIvEEE10Policy1000EN6thrust24THRUST_300001_SM_1000_NS6detail15normal_iteratorINSD_10device_ptrIiEEEESI_NS0_13ScanTileStateIiLb1EEES9_NS0_8NullTypeEmiLb0ESL_EEvT0_T1_T2_iT3_T4_T5__param_2[8],
	.param .u32 _ZN3cub18CUB_300001_SM_10006detail4scan16DeviceScanKernelINS2_10policy_hubIiiimN4cuda3std3__44plusIvEEE10Policy1000EN6thrust24THRUST_300001_SM_1000_NS6detail15normal_iteratorINSD_10device_ptrIiEEEESI_NS0_13ScanTileStateIiLb1EEES9_NS0_8NullTypeEmiLb0ESL_EEvT0_T1_T2_iT3_T4_T5__param_3,
	.param .align 1 .b8 _ZN3cub18CUB_300001_SM_10006detail4scan16DeviceScanKernelINS2_10policy_hubIiiimN4cuda3std3__44plusIvEEE10Policy1000EN6thrust24THRUST_300001_SM_1000_NS6detail15normal_iteratorINSD_10device_ptrIiEEEESI_NS0_13ScanTileStateIiLb1EEES9_NS0_8NullTypeEmiLb0ESL_EEvT0_T1_T2_iT3_T4_T5__param_4[1],
	.param .align 1 .b8 _ZN3cub18CUB_300001_SM_10006detail4scan16DeviceScanKernelINS2_10policy_hubIiiimN4cuda3std3__44plusIvEEE10Policy1000EN6thrust24THRUST_300001_SM_1000_NS6detail15normal_iteratorINSD_10device_ptrIiEEEESI_NS0_13ScanTileStateIiLb1EEES9_NS0_8NullTypeEmiLb0ESL_EEvT0_T1_T2_iT3_T4_T5__param_5[1],
	.param .u64 _ZN3cub18CUB_300001_SM_10006detail4scan16DeviceScanKernelINS2_10policy_hubIiiimN4cuda3std3__44plusIvEEE10Policy1000EN6thrust24THRUST_300001_SM_1000_NS6detail15normal_iteratorINSD_10device_ptrIiEEEESI_NS0_13ScanTileStateIiLb1EEES9_NS0_8NullTypeEmiLb0ESL_EEvT0_T1_T2_iT3_T4_T5__param_6
)
.maxntid 416
{
	.reg .pred 	%p<158>;
	.reg .b32 	%r<1009>;
	.reg .b64 	%rd<55>;
	// demoted variable
	.shared .align 16 .b8 _ZZN3cub18CUB_300001_SM_10006detail4scan16DeviceScanKernelINS2_10policy_hubIiiimN4cuda3std3__44plusIvEEE10Policy1000EN6thrust24THRUST_300001_SM_1000_NS6detail15normal_iteratorINSD_10device_ptrIiEEEESI_NS0_13ScanTileStateIiLb1EEES9_NS0_8NullTypeEmiLb0ESL_EEvT0_T1_T2_iT3_T4_T5_E12temp_storage[31632];
	ld.param.u64 	%rd1, [_ZN3cub18CUB_300001_SM_10006detail4scan16DeviceScanKernelINS2_10policy_hubIiiimN4cuda3std3__44plusIvEEE10Policy1000EN6thrust24THRUST_300001_SM_1000_NS6detail15normal_iteratorINSD_10device_ptrIiEEEESI_NS0_13ScanTileStateIiLb1EEES9_NS0_8NullTypeEmiLb0ESL_EEvT0_T1_T2_iT3_T4_T5__param_2];
	ld.param.u64 	%rd16, [_ZN3cub18CUB_300001_SM_10006detail4scan16DeviceScanKernelINS2_10policy_hubIiiimN4cuda3std3__44plusIvEEE10Policy1000EN6thrust24THRUST_300001_SM_1000_NS6detail15normal_iteratorINSD_10device_ptrIiEEEESI_NS0_13ScanTileStateIiLb1EEES9_NS0_8NullTypeEmiLb0ESL_EEvT0_T1_T2_iT3_T4_T5__param_1];
	ld.param.u64 	%rd17, [_ZN3cub18CUB_300001_SM_10006detail4scan16DeviceScanKernelINS2_10policy_hubIiiimN4cuda3std3__44plusIvEEE10Policy1000EN6thrust24THRUST_300001_SM_1000_NS6detail15normal_iteratorINSD_10device_ptrIiEEEESI_NS0_13ScanTileStateIiLb1EEES9_NS0_8NullTypeEmiLb0ESL_EEvT0_T1_T2_iT3_T4_T5__param_0];
	ld.param.u32 	%r200, [_ZN3cub18CUB_300001_SM_10006detail4scan16DeviceScanKernelINS2_10policy_hubIiiimN4cuda3std3__44plusIvEEE10Policy1000EN6thrust24THRUST_300001_SM_1000_NS6detail15normal_iteratorINSD_10device_ptrIiEEEESI_NS0_13ScanTileStateIiLb1EEES9_NS0_8NullTypeEmiLb0ESL_EEvT0_T1_T2_iT3_T4_T5__param_3];
	ld.param.u64 	%rd18, [_ZN3cub18CUB_300001_SM_10006detail4scan16DeviceScanKernelINS2_10policy_hubIiiimN4cuda3std3__44plusIvEEE10Policy1000EN6thrust24THRUST_300001_SM_1000_NS6detail15normal_iteratorINSD_10device_ptrIiEEEESI_NS0_13ScanTileStateIiLb1EEES9_NS0_8NullTypeEmiLb0ESL_EEvT0_T1_T2_iT3_T4_T5__param_6];
	cvta.to.global.u64 	%rd2, %rd17;
	cvta.to.global.u64 	%rd3, %rd16;
	mov.u32 	%r201, %ctaid.x;
	add.s32 	%r1, %r200, %r201;
	mul.wide.s32 	%rd4, %r1, 7904;
	sub.s64 	%rd5, %rd18, %rd4;
	setp.lt.u64 	%p1, %rd5, 7905;
	@%p1 bra 	$L__BB9_26;
	mov.u32 	%r2, %tid.x;
	and.b32  	%r625, %r2, 31;
	and.b32  	%r626, %r2, 992;
	mul.lo.s32 	%r627, %r626, 19;
	or.b32  	%r628, %r627, %r625;
	cvt.u64.u32 	%rd38, %r628;
	add.s64 	%rd6, %rd4, %rd38;
	shl.b64 	%rd39, %rd6, 2;
	add.s64 	%rd40, %rd2, %rd39;
	ld.global.u32 	%r629, [%rd40];
	ld.global.u32 	%r630, [%rd40+128];
	ld.global.u32 	%r631, [%rd40+256];
	ld.global.u32 	%r632, [%rd40+384];
	ld.global.u32 	%r633, [%rd40+512];
	ld.global.u32 	%r634, [%rd40+640];
	ld.global.u32 	%r635, [%rd40+768];
	ld.global.u32 	%r636, [%rd40+896];
	ld.global.u32 	%r637, [%rd40+1024];
	ld.global.u32 	%r638, [%rd40+1152];
	ld.global.u32 	%r639, [%rd40+1280];
	ld.global.u32 	%r640, [%rd40+1408];
	ld.global.u32 	%r641, [%rd40+1536];
	ld.global.u32 	%r642, [%rd40+1664];
	ld.global.u32 	%r643, [%rd40+1792];
	ld.global.u32 	%r644, [%rd40+1920];
	ld.global.u32 	%r645, [%rd40+2048];
	ld.global.u32 	%r646, [%rd40+2176];
	ld.global.u32 	%r647, [%rd40+2304];
	// begin inline asm
	mov.u32 %r624, %laneid;
	// end inline asm
	shr.u32 	%r4, %r2, 5;
	mad.lo.s32 	%r648, %r4, 608, %r624;
	shl.b32 	%r649, %r648, 2;
	mov.u32 	%r650, _ZZN3cub18CUB_300001_SM_10006detail4scan16DeviceScanKernelINS2_10policy_hubIiiimN4cuda3std3__44plusIvEEE10Policy1000EN6thrust24THRUST_300001_SM_1000_NS6detail15normal_iteratorINSD_10device_ptrIiEEEESI_NS0_13ScanTileStateIiLb1EEES9_NS0_8NullTypeEmiLb0ESL_EEvT0_T1_T2_iT3_T4_T5_E12temp_storage;
	add.s32 	%r5, %r650, %r649;
	st.shared.u32 	[%r5], %r629;
	st.shared.u32 	[%r5+128], %r630;
	st.shared.u32 	[%r5+256], %r631;
	st.shared.u32 	[%r5+384], %r632;
	st.shared.u32 	[%r5+512], %r633;
	st.shared.u32 	[%r5+640], %r634;
	st.shared.u32 	[%r5+768], %r635;
	st.shared.u32 	[%r5+896], %r636;
	st.shared.u32 	[%r5+1024], %r637;
	st.shared.u32 	[%r5+1152], %r638;
	st.shared.u32 	[%r5+1280], %r639;
	st.shared.u32 	[%r5+1408], %r640;
	st.shared.u32 	[%r5+1536], %r641;
	st.shared.u32 	[%r5+1664], %r642;
	st.shared.u32 	[%r5+1792], %r643;
	st.shared.u32 	[%r5+1920], %r644;
	st.shared.u32 	[%r5+2048], %r645;
	st.shared.u32 	[%r5+2176], %r646;
	st.shared.u32 	[%r5+2304], %r647;
	bar.warp.sync 	-1;
	mad.lo.s32 	%r6, %r624, 72, %r5;
	ld.shared.u32 	%r7, [%r6];
	ld.shared.u32 	%r8, [%r6+4];
	ld.shared.u32 	%r9, [%r6+8];
	ld.shared.u32 	%r10, [%r6+12];
	ld.shared.u32 	%r11, [%r6+16];
	ld.shared.u32 	%r12, [%r6+20];
	ld.shared.u32 	%r13, [%r6+24];
	ld.shared.u32 	%r14, [%r6+28];
	ld.shared.u32 	%r15, [%r6+32];
	ld.shared.u32 	%r16, [%r6+36];
	ld.shared.u32 	%r17, [%r6+40];
	ld.shared.u32 	%r18, [%r6+44];
	ld.shared.u32 	%r19, [%r6+48];
	ld.shared.u32 	%r20, [%r6+52];
	ld.shared.u32 	%r21, [%r6+56];
	ld.shared.u32 	%r22, [%r6+60];
	ld.shared.u32 	%r23, [%r6+64];
	ld.shared.u32 	%r24, [%r6+68];
	ld.shared.u32 	%r25, [%r6+72];
	bar.sync 	0;
	setp.ne.s32 	%p100, %r1, 0;
	@%p100 bra 	$L__BB9_6;
	add.s32 	%r868, %r8, %r7;
	add.s32 	%r869, %r9, %r868;
	add.s32 	%r870, %r10, %r869;
	add.s32 	%r871, %r11, %r870;
	add.s32 	%r872, %r12, %r871;
	add.s32 	%r873, %r13, %r872;
	add.s32 	%r874, %r14, %r873;
	add.s32 	%r875, %r15, %r874;
	add.s32 	%r876, %r16, %r875;
	add.s32 	%r877, %r17, %r876;
	add.s32 	%r878, %r18, %r877;
	add.s32 	%r879, %r19, %r878;
	add.s32 	%r880, %r20, %r879;
	add.s32 	%r881, %r21, %r880;
	add.s32 	%r882, %r22, %r881;
	add.s32 	%r883, %r23, %r882;
	add.s32 	%r884, %r24, %r883;
	add.s32 	%r842, %r25, %r884;
	mov.b32 	%r840, 1;
	mov.b32 	%r865, 0;
	mov.b32 	%r867, -1;
	// begin inline asm
	{  .reg .s32 r0;  .reg .pred p;  shfl.sync.up.b32 r0|p, %r842, %r840, %r865, %r867;  @p add.s32 r0, r0, %r842;  mov.s32 %r838, r0;}
	// end inline asm
	mov.b32 	%r846, 2;
	// begin inline asm
	{  .reg .s32 r0;  .reg .pred p;  shfl.sync.up.b32 r0|p, %r838, %r846, %r865, %r867;  @p add.s32 r0, r0, %r838;  mov.s32 %r844, r0;}
	// end inline asm
	mov.b32 	%r852, 4;
	// begin inline asm
	{  .reg .s32 r0;  .reg .pred p;  shfl.sync.up.b32 r0|p, %r844, %r852, %r865, %r867;  @p add.s32 r0, r0, %r844;  mov.s32 %r850, r0;}
	// end inline asm
	mov.b32 	%r858, 8;
	// begin inline asm
	{  .reg .s32 r0;  .reg .pred p;  shfl.sync.up.b32 r0|p, %r850, %r858, %r865, %r867;  @p add.s32 r0, r0, %r850;  mov.s32 %r856, r0;}
	// end inline asm
	mov.b32 	%r864, 16;
	// begin inline asm
	{  .reg .s32 r0;  .reg .pred p;  shfl.sync.up.b32 r0|p, %r856, %r864, %r865, %r867;  @p add.s32 r0, r0, %r856;  mov.s32 %r862, r0;}
	// end inline asm
	setp.ne.s32 	%p143, %r624, 31;
	@%p143 bra 	$L__BB9_4;
	shl.b32 	%r885, %r4, 2;
	mov.u32 	%r886, _ZZN3cub18CUB_300001_SM_10006detail4scan16DeviceScanKernelINS2_10policy_hubIiiimN4cuda3std3__44plusIvEEE10Policy1000EN6thrust24THRUST_300001_SM_1000_NS6detail15normal_iteratorINSD_10device_ptrIiEEEESI_NS0_13ScanTileStateIiLb1EEES9_NS0_8NullTypeEmiLb0ESL_EEvT0_T1_T2_iT3_T4_T5_E12temp_storage;
	add.s32 	%r887, %r886, %r885;
	st.shared.u32 	[%r887+16], %r862;
$L__BB9_4:
	sub.s32 	%r888, %r862, %r842;
	bar.sync 	0;
	ld.shared.v4.u32 	{%r889, %r890, %r891, %r892}, [_ZZN3cub18CUB_300001_SM_10006detail4scan16DeviceScanKernelINS2_10policy_hubIiiimN4cuda3std3__44plusIvEEE10Policy1000EN6thrust24THRUST_300001_SM_1000_NS6detail15normal_iteratorINSD_10device_ptrIiEEEESI_NS0_13ScanTileStateIiLb1EEES9_NS0_8NullTypeEmiLb0ESL_EEvT0_T1_T2_iT3_T4_T5_E12temp_storage+16];
	add.s32 	%r893, %r890, %r889;
	setp.eq.s32 	%p144, %r4, 2;
	selp.b32 	%r894, %r893, %r889, %p144;
	add.s32 	%r895, %r893, %r891;
	setp.eq.s32 	%p145, %r4, 3;
	selp.b32 	%r896, %r895, %r894, %p145;
	add.s32 	%r897, %r895, %r892;
	setp.eq.s32 	%p146, %r4, 4;
	selp.b32 	%r898, %r897, %r896, %p146;
	ld.shared.v4.u32 	{%r899, %r900, %r901, %r902}, [_ZZN3cub18CUB_300001_SM_10006detail4scan16DeviceScanKernelINS2_10policy_hubIiiimN4cuda3std3__44plusIvEEE10Policy1000EN6thrust24THRUST_300001_SM_1000_NS6detail15normal_iteratorINSD_10device_ptrIiEEEESI_NS0_13ScanTileStateIiLb1EEES9_NS0_8NullTypeEmiLb0ESL_EEvT0_T1_T2_iT3_T4_T5_E12temp_storage+32];
	add.s32 	%r903, %r897, %r899;
	setp.eq.s32 	%p147, %r4, 5;
	selp.b32 	%r904, %r903, %r898, %p147;
	add.s32 	%r905, %r903, %r900;
	setp.eq.s32 	%p148, %r4, 6;
	selp.b32 	%r906, %r905, %r904, %p148;
	add.s32 	%r907, %r905, %r901;
	setp.eq.s32 	%p149, %r4, 7;
	selp.b32 	%r908, %r907, %r906, %p149;
	add.s32 	%r909, %r907, %r902;
	setp.eq.s32 	%p150, %r4, 8;
	selp.b32 	%r910, %r909, %r908, %p150;
	ld.shared.v4.u32 	{%r911, %r912, %r913, %r914}, [_ZZN3cub18CUB_300001_SM_10006detail4scan16DeviceScanKernelINS2_10policy_hubIiiimN4cuda3std3__44plusIvEEE10Policy1000EN6thrust24THRUST_300001_SM_1000_NS6detail15normal_iteratorINSD_10device_ptrIiEEEESI_NS0_13ScanTileStateIiLb1EEES9_NS0_8NullTypeEmiLb0ESL_EEvT0_T1_T2_iT3_T4_T5_E12temp_storage+48];
	add.s32 	%r915, %r909, %r911;
	setp.eq.s32 	%p151, %r4, 9;
	selp.b32 	%r916, %r915, %r910, %p151;
	add.s32 	%r917, %r915, %r912;
	setp.eq.s32 	%p152, %r4, 10;
	selp.b32 	%r918, %r917, %r916, %p152;
	add.s32 	%r919, %r917, %r913;
	setp.eq.s32 	%p153, %r4, 11;
	selp.b32 	%r920, %r919, %r918, %p153;
	add.s32 	%r28, %r919, %r914;
	setp.eq.s32 	%p154, %r4, 12;
	selp.b32 	%r921, %r28, %r920, %p154;
	setp.lt.u32 	%p155, %r2, 32;
	setp.eq.s32 	%p156, %r624, 0;
	selp.b32 	%r922, 0, %r888, %p156;
	add.s32 	%r923, %r921, %r922;
	selp.b32 	%r977, %r888, %r923, %p155;
	setp.ne.s32 	%p157, %r2, 0;
	@%p157 bra 	$L__BB9_25;
	ld.shared.u32 	%r927, [_ZZN3cub18CUB_300001_SM_10006detail4scan16DeviceScanKernelINS2_10policy_hubIiiimN4cuda3std3__44plusIvEEE10Policy1000EN6thrust24THRUST_300001_SM_1000_NS6detail15normal_iteratorINSD_10device_ptrIiEEEESI_NS0_13ScanTileStateIiLb1EEES9_NS0_8NullTypeEmiLb0ESL_EEvT0_T1_T2_iT3_T4_T5_E12temp_storage+64];
	add.s64 	%rd52, %rd1, 256;
	add.s32 	%r925, %r28, %r927;
	mov.b32 	%r924, 101;
	// begin inline asm
	st.relaxed.gpu.v2.u32 [%rd52], {%r924, %r925};
	// end inline asm
	mov.b32 	%r977, 0;
	bra.uni 	$L__BB9_25;
$L__BB9_6:
	add.s32 	%r681, %r8, %r7;
	add.s32 	%r682, %r9, %r681;
	add.s32 	%r683, %r10, %r682;
	add.s32 	%r684, %r11, %r683;
	add.s32 	%r685, %r12, %r684;
	add.s32 	%r686, %r13, %r685;
	add.s32 	%r687, %r14, %r686;
	add.s32 	%r688, %r15, %r687;
	add.s32 	%r689, %r16, %r688;
	add.s32 	%r690, %r17, %r689;
	add.s32 	%r691, %r18, %r690;
	add.s32 	%r692, %r19, %r691;
	add.s32 	%r693, %r20, %r692;
	add.s32 	%r694, %r21, %r693;
	add.s32 	%r695, %r22, %r694;
	add.s32 	%r696, %r23, %r695;
	add.s32 	%r697, %r24, %r696;
	add.s32 	%r655, %r25, %r697;
	mov.b32 	%r653, 1;
	mov.b32 	%r678, 0;
	mov.b32 	%r680, -1;
	// begin inline asm
	{  .reg .s32 r0;  .reg .pred p;  shfl.sync.up.b32 r0|p, %r655, %r653, %r678, %r680;  @p add.s32 r0, r0, %r655;  mov.s32 %r651, r0;}
	// end inline asm
	mov.b32 	%r659, 2;
	// begin inline asm
	{  .reg .s32 r0;  .reg .pred p;  shfl.sync.up.b32 r0|p, %r651, %r659, %r678, %r680;  @p add.s32 r0, r0, %r651;  mov.s32 %r657, r0;}
	// end inline asm
	mov.b32 	%r665, 4;
	// begin inline asm
	{  .reg .s32 r0;  .reg .pred p;  shfl.sync.up.b32 r0|p, %r657, %r665, %r678, %r680;  @p add.s32 r0, r0, %r657;  mov.s32 %r663, r0;}
	// end inline asm
	mov.b32 	%r671, 8;
	// begin inline asm
	{  .reg .s32 r0;  .reg .pred p;  shfl.sync.up.b32 r0|p, %r663, %r671, %r678, %r680;  @p add.s32 r0, r0, %r663;  mov.s32 %r669, r0;}
	// end inline asm
	mov.b32 	%r677, 16;
	// begin inline asm
	{  .reg .s32 r0;  .reg .pred p;  shfl.sync.up.b32 r0|p, %r669, %r677, %r678, %r680;  @p add.s32 r0, r0, %r669;  mov.s32 %r675, r0;}
	// end inline asm
	setp.ne.s32 	%p101, %r624, 31;
	@%p101 bra 	$L__BB9_8;
	shl.b32 	%r698, %r4, 2;
	mov.u32 	%r699, _ZZN3cub18CUB_300001_SM_10006detail4scan16DeviceScanKernelINS2_10policy_hubIiiimN4cuda3std3__44plusIvEEE10Policy1000EN6thrust24THRUST_300001_SM_1000_NS6detail15normal_iteratorINSD_10device_ptrIiEEEESI_NS0_13ScanTileStateIiLb1EEES9_NS0_8NullTypeEmiLb0ESL_EEvT0_T1_T2_iT3_T4_T5_E12temp_storage;
	add.s32 	%r700, %r699, %r698;
	st.shared.u32 	[%r700+16], %r675;
$L__BB9_8:
	sub.s32 	%r701, %r675, %r655;
	bar.sync 	0;
	ld.shared.v4.u32 	{%r702, %r703, %r704, %r705}, [_ZZN3cub18CUB_300001_SM_10006detail4scan16DeviceScanKernelINS2_10policy_hubIiiimN4cuda3std3__44plusIvEEE10Policy1000EN6thrust24THRUST_300001_SM_1000_NS6detail15normal_iteratorINSD_10device_ptrIiEEEESI_NS0_13ScanTileStateIiLb1EEES9_NS0_8NullTypeEmiLb0ESL_EEvT0_T1_T2_iT3_T4_T5_E12temp_storage+16];
	add.s32 	%r706, %r703, %r702;
	setp.eq.s32 	%p102, %r4, 2;
	selp.b32 	%r707, %r706, %r702, %p102;
	add.s32 	%r708, %r706, %r704;
	setp.eq.s32 	%p103, %r4, 3;
	selp.b32 	%r709, %r708, %r707, %p103;
	add.s32 	%r710, %r708, %r705;
	setp.eq.s32 	%p104, %r4, 4;
	selp.b32 	%r711, %r710, %r709, %p104;
	ld.shared.v4.u32 	{%r712, %r713, %r714, %r715}, [_ZZN3cub18CUB_300001_SM_10006detail4scan16DeviceScanKernelINS2_10policy_hubIiiimN4cuda3std3__44plusIvEEE10Policy1000EN6thrust24THRUST_300001_SM_1000_NS6detail15normal_iteratorINSD_10device_ptrIiEEEESI_NS0_13ScanTileStateIiLb1EEES9_NS0_8NullTypeEmiLb0ESL_EEvT0_T1_T2_iT3_T4_T5_E12temp_storage+32];
	add.s32 	%r716, %r710, %r712;
	setp.eq.s32 	%p105, %r4, 5;
	selp.b32 	%r717, %r716, %r711, %p105;
	add.s32 	%r718, %r716, %r713;
	setp.eq.s32 	%p106, %r4, 6;
	selp.b32 	%r719, %r718, %r717, %p106;
	add.s32 	%r720, %r718, %r714;
	setp.eq.s32 	%p107, %r4, 7;
	selp.b32 	%r721, %r720, %r719, %p107;
	add.s32 	%r722, %r720, %r715;
	setp.eq.s32 	%p108, %r4, 8;
	selp.b32 	%r723, %r722, %r721, %p108;
	ld.shared.v4.u32 	{%r724, %r725, %r726, %r727}, [_ZZN3cub18CUB_300001_SM_10006detail4scan16DeviceScanKernelINS2_10policy_hubIiiimN4cuda3std3__44plusIvEEE10Policy1000EN6thrust24THRUST_300001_SM_1000_NS6detail15normal_iteratorINSD_10device_ptrIiEEEESI_NS0_13ScanTileStateIiLb1EEES9_NS0_8NullTypeEmiLb0ESL_EEvT0_T1_T2_iT3_T4_T5_E12temp_storage+48];
	add.s32 	%r728, %r722, %r724;
	setp.eq.s32 	%p109, %r4, 9;
	selp.b32 	%r729, %r728, %r723, %p109;
	add.s32 	%r730, %r728, %r725;
	setp.eq.s32 	%p110, %r4, 10;
	selp.b32 	%r731, %r730, %r729, %p110;
	add.s32 	%r732, %r730, %r726;
	setp.eq.s32 	%p111, %r4, 11;
	selp.b32 	%r733, %r732, %r731, %p111;
	add.s32 	%r734, %r732, %r727;
	setp.eq.s32 	%p112, %r4, 12;
	selp.b32 	%r735, %r734, %r733, %p112;
	ld.shared.u32 	%r736, [_ZZN3cub18CUB_300001_SM_10006detail4scan16DeviceScanKernelINS2_10policy_hubIiiimN4cuda3std3__44plusIvEEE10Policy1000EN6thrust24THRUST_300001_SM_1000_NS6detail15normal_iteratorINSD_10device_ptrIiEEEESI_NS0_13ScanTileStateIiLb1EEES9_NS0_8NullTypeEmiLb0ESL_EEvT0_T1_T2_iT3_T4_T5_E12temp_storage+64];
	add.s32 	%r32, %r734, %r736;
	setp.gt.u32 	%p113, %r2, 31;
	setp.lt.u32 	%p114, %r2, 32;
	setp.eq.s32 	%p115, %r624, 0;
	selp.b32 	%r737, 0, %r701, %p115;
	add.s32 	%r976, %r735, %r737;
	selp.b32 	%r34, %r701, %r976, %p114;
	@%p113 bra 	$L__BB9_24;
	setp.ne.s32 	%p116, %r2, 0;
	mul.wide.s32 	%rd41, %r1, 8;
	add.s64 	%rd7, %rd1, %rd41;
	@%p116 bra 	$L__BB9_11;
	st.shared.u32 	[_ZZN3cub18CUB_300001_SM_10006detail4scan16DeviceScanKernelINS2_10policy_hubIiiimN4cuda3std3__44plusIvEEE10Policy1000EN6thrust24THRUST_300001_SM_1000_NS6detail15normal_iteratorINSD_10device_ptrIiEEEESI_NS0_13ScanTileStateIiLb1EEES9_NS0_8NullTypeEmiLb0ESL_EEvT0_T1_T2_iT3_T4_T5_E12temp_storage+12], %r32;
	add.s64 	%rd42, %rd7, 256;
	mov.b32 	%r738, 100;
	// begin inline asm
	st.relaxed.gpu.v2.u32 [%rd42], {%r738, %r32};
	// end inline asm
$L__BB9_11:
	not.b32 	%r744, %r2;
	add.s32 	%r972, %r1, %r744;
	mov.b32 	%r740, 550;
	// begin inline asm
	nanosleep.u32 %r740;
	// end inline asm
	mul.wide.s32 	%rd44, %r972, 8;
	add.s64 	%rd45, %rd1, %rd44;
	add.s64 	%rd43, %rd45, 256;
	// begin inline asm
	ld.relaxed.gpu.v2.u32 {%r973, %r967}, [%rd43];
	// end inline asm
	mov.b32 	%r968, 478;
$L__BB9_12:
	setp.eq.s32 	%p117, %r973, 99;
	mov.b32 	%r745, -1;
	vote.sync.any.pred 	%p118, %p117, %r745;
	not.pred 	%p119, %p118;
	@%p119 bra 	$L__BB9_14;
	// begin inline asm
	nanosleep.u32 %r968;
	// end inline asm
	shr.u32 	%r968, %r968, 1;
	// begin inline asm
	ld.relaxed.gpu.v2.u32 {%r973, %r967}, [%rd43];
	// end inline asm
	bra.uni 	$L__BB9_12;
$L__BB9_14:
	setp.eq.s32 	%p120, %r973, 101;
	mov.b32 	%r772, -1;
	vote.sync.ballot.b32 	%r774, %p120, %r772;
	// begin inline asm
	mov.u32 %r747, %lanemask_ge;
	// end inline asm
	and.b32  	%r775, %r774, %r747;
	or.b32  	%r776, %r775, -2147483648;
	add.s32 	%r777, %r776, -1;
	not.b32 	%r778, %r776;
	and.b32  	%r779, %r778, %r777;
	popc.b32 	%r751, %r779;
	mov.b32 	%r750, 1;
	// begin inline asm
	shfl.sync.down.b32 %r748, %r967, %r750, %r751, %r772;
	// end inline asm
	setp.lt.s32 	%p122, %r624, %r751;
	selp.b32 	%r780, %r748, 0, %p122;
	add.s32 	%r754, %r780, %r967;
	mov.b32 	%r755, 2;
	// begin inline asm
	shfl.sync.down.b32 %r753, %r754, %r755, %r751, %r772;
	// end inline asm
	add.s32 	%r47, %r624, 2;
	setp.gt.s32 	%p123, %r47, %r751;
	selp.b32 	%r781, 0, %r753, %p123;
	add.s32 	%r759, %r754, %r781;
	mov.b32 	%r760, 4;
	// begin inline asm
	shfl.sync.down.b32 %r758, %r759, %r760, %r751, %r772;
	// end inline asm
	add.s32 	%r48, %r624, 4;
	setp.gt.s32 	%p124, %r48, %r751;
	selp.b32 	%r782, 0, %r758, %p124;
	add.s32 	%r764, %r759, %r782;
	mov.b32 	%r765, 8;
	// begin inline asm
	shfl.sync.down.b32 %r763, %r764, %r765, %r751, %r772;
	// end inline asm
	add.s32 	%r49, %r624, 8;
	setp.gt.s32 	%p125, %r49, %r751;
	selp.b32 	%r783, 0, %r763, %p125;
	add.s32 	%r769, %r764, %r783;
	mov.b32 	%r770, 16;
	// begin inline asm
	shfl.sync.down.b32 %r768, %r769, %r770, %r751, %r772;
	// end inline asm
	add.s32 	%r50, %r624, 16;
	setp.gt.s32 	%p126, %r50, %r751;
	selp.b32 	%r784, 0, %r768, %p126;
	add.s32 	%r971, %r769, %r784;
	add.s64 	%rd9, %rd1, 256;
	mov.b32 	%r969, 478;
$L__BB9_15:
	setp.ne.s32 	%p127, %r973, 101;
	mov.b32 	%r785, -1;
	vote.sync.all.pred 	%p128, %p127, %r785;
	not.pred 	%p129, %p128;
	@%p129 bra 	$L__BB9_20;
	shr.u32 	%r969, %r969, 1;
	mul.wide.s32 	%rd48, %r972, 8;
	add.s64 	%rd49, %rd9, %rd48;
	add.s64 	%rd47, %rd49, -256;
	// begin inline asm
	ld.relaxed.gpu.v2.u32 {%r973, %r974}, [%rd47];
	// end inline asm
	mov.u32 	%r975, %r969;
$L__BB9_17:
	setp.eq.s32 	%p133, %r973, 99;
	mov.b32 	%r793, -1;
	vote.sync.any.pred 	%p134, %p133, %r793;
	not.pred 	%p135, %p134;
	@%p135 bra 	$L__BB9_19;
	// begin inline asm
	nanosleep.u32 %r975;
	// end inline asm
	shr.u32 	%r975, %r975, 1;
	// begin inline asm
	ld.relaxed.gpu.v2.u32 {%r973, %r974}, [%rd47];
	// end inline asm
	bra.uni 	$L__BB9_17;
$L__BB9_19:
	setp.eq.s32 	%p136, %r973, 101;
	mov.b32 	%r819, -1;
	vote.sync.ballot.b32 	%r820, %p136, %r819;
	and.b32  	%r821, %r820, %r747;
	or.b32  	%r822, %r821, -2147483648;
	add.s32 	%r823, %r822, -1;
	not.b32 	%r824, %r822;
	and.b32  	%r825, %r824, %r823;
	popc.b32 	%r798, %r825;
	mov.b32 	%r797, 1;
	// begin inline asm
	shfl.sync.down.b32 %r795, %r974, %r797, %r798, %r819;
	// end inline asm
	setp.lt.s32 	%p138, %r624, %r798;
	selp.b32 	%r826, %r795, 0, %p138;
	add.s32 	%r801, %r826, %r974;
	mov.b32 	%r802, 2;
	// begin inline asm
	shfl.sync.down.b32 %r800, %r801, %r802, %r798, %r819;
	// end inline asm
	setp.gt.s32 	%p139, %r47, %r798;
	selp.b32 	%r827, 0, %r800, %p139;
	add.s32 	%r806, %r801, %r827;
	mov.b32 	%r807, 4;
	// begin inline asm
	shfl.sync.down.b32 %r805, %r806, %r807, %r798, %r819;
	// end inline asm
	setp.gt.s32 	%p140, %r48, %r798;
	selp.b32 	%r828, 0, %r805, %p140;
	add.s32 	%r811, %r806, %r828;
	mov.b32 	%r812, 8;
	// begin inline asm
	shfl.sync.down.b32 %r810, %r811, %r812, %r798, %r819;
	// end inline asm
	setp.gt.s32 	%p141, %r49, %r798;
	selp.b32 	%r829, 0, %r810, %p141;
	add.s32 	%r816, %r811, %r829;
	mov.b32 	%r817, 16;
	// begin inline asm
	shfl.sync.down.b32 %r815, %r816, %r817, %r798, %r819;
	// end inline asm
	setp.gt.s32 	%p142, %r50, %r798;
	selp.b32 	%r830, 0, %r815, %p142;
	add.s32 	%r831, %r830, %r971;
	add.s32 	%r971, %r831, %r816;
	add.s32 	%r972, %r972, -32;
	bra.uni 	$L__BB9_15;
$L__BB9_20:
	@%p116 bra 	$L__BB9_22;
	add.s32 	%r788, %r971, %r32;
	add.s64 	%rd46, %rd7, 256;
	mov.b32 	%r787, 101;
	// begin inline asm
	st.relaxed.gpu.v2.u32 [%rd46], {%r787, %r788};
	// end inline asm
	st.shared.u32 	[_ZZN3cub18CUB_300001_SM_10006detail4scan16DeviceScanKernelINS2_10policy_hubIiiimN4cuda3std3__44plusIvEEE10Policy1000EN6thrust24THRUST_300001_SM_1000_NS6detail15normal_iteratorINSD_10device_ptrIiEEEESI_NS0_13ScanTileStateIiLb1EEES9_NS0_8NullTypeEmiLb0ESL_EEvT0_T1_T2_iT3_T4_T5_E12temp_storage+4], %r971;
	st.shared.u32 	[_ZZN3cub18CUB_300001_SM_10006detail4scan16DeviceScanKernelINS2_10policy_hubIiiimN4cuda3std3__44plusIvEEE10Policy1000EN6thrust24THRUST_300001_SM_1000_NS6detail15normal_iteratorINSD_10device_ptrIiEEEESI_NS0_13ScanTileStateIiLb1EEES9_NS0_8NullTypeEmiLb0ESL_EEvT0_T1_T2_iT3_T4_T5_E12temp_storage+8], %r788;
$L__BB9_22:
	setp.ne.s32 	%p131, %r624, 0;
	mov.u32 	%r976, %r34;
	@%p131 bra 	$L__BB9_24;
	st.shared.u32 	[_ZZN3cub18CUB_300001_SM_10006detail4scan16DeviceScanKernelINS2_10policy_hubIiiimN4cuda3std3__44plusIvEEE10Policy1000EN6thrust24THRUST_300001_SM_1000_NS6detail15normal_iteratorINSD_10device_ptrIiEEEESI_NS0_13ScanTileStateIiLb1EEES9_NS0_8NullTypeEmiLb0ESL_EEvT0_T1_T2_iT3_T4_T5_E12temp_storage+84], %r971;
	mov.u32 	%r976, %r971;
$L__BB9_24:
	bar.sync 	0;
	setp.eq.s32 	%p132, %r2, 0;
	ld.shared.u32 	%r789, [_ZZN3cub18CUB_300001_SM_10006detail4scan16DeviceScanKernelINS2_10policy_hubIiiimN4cuda3std3__44plusIvEEE10Policy1000EN6thrust24THRUST_300001_SM_1000_NS6detail15normal_iteratorINSD_10device_ptrIiEEEESI_NS0_13ScanTileStateIiLb1EEES9_NS0_8NullTypeEmiLb0ESL_EEvT0_T1_T2_iT3_T4_T5_E12temp_storage+84];
	selp.b32 	%r790, 0, %r789, %p132;
	add.s32 	%r977, %r790, %r976;
$L__BB9_25:
	add.s32 	%r928, %r977, %r7;
	add.s32 	%r929, %r8, %r928;
	add.s32 	%r930, %r9, %r929;
	add.s32 	%r931, %r10, %r930;
	add.s32 	%r932, %r11, %r931;
	add.s32 	%r933, %r12, %r932;
	add.s32 	%r934, %r13, %r933;
	add.s32 	%r935, %r14, %r934;
	add.s32 	%r936, %r15, %r935;
	add.s32 	%r937, %r16, %r936;
	add.s32 	%r938, %r17, %r937;
	add.s32 	%r939, %r18, %r938;
	add.s32 	%r940, %r19, %r939;
	add.s32 	%r941, %r20, %r940;
	add.s32 	%r942, %r21, %r941;
	add.s32 	%r943, %r22, %r942;
	add.s32 	%r944, %r23, %r943;
	add.s32 	%r945, %r24, %r944;
	add.s32 	%r946, %r25, %r945;
	bar.sync 	0;
	st.shared.u32 	[%r6], %r928;
	st.shared.u32 	[%r6+4], %r929;
	st.shared.u32 	[%r6+8], %r930;
	st.shared.u32 	[%r6+12], %r931;
	st.shared.u32 	[%r6+16], %r932;
	st.shared.u32 	[%r6+20], %r933;
	st.shared.u32 	[%r6+24], %r934;
	st.shared.u32 	[%r6+28], %r935;
	st.shared.u32 	[%r6+32], %r936;
	st.shared.u32 	[%r6+36], %r937;
	st.shared.u32 	[%r6+40], %r938;
	st.shared.u32 	[%r6+44], %r939;
	st.shared.u32 	[%r6+48], %r940;
	st.shared.u32 	[%r6+52], %r941;
	st.shared.u32 	[%r6+56], %r942;
	st.shared.u32 	[%r6+60], %r943;
	st.shared.u32 	[%r6+64], %r944;
	st.shared.u32 	[%r6+68], %r945;
	st.shared.u32 	[%r6+72], %r946;
	bar.warp.sync 	-1;
	ld.shared.u32 	%r947, [%r5];
	ld.shared.u32 	%r948, [%r5+128];
	ld.shared.u32 	%r949, [%r5+256];
	ld.shared.u32 	%r950, [%r5+384];
	ld.shared.u32 	%r951, [%r5+512];
	ld.shared.u32 	%r952, [%r5+640];
	ld.shared.u32 	%r953, [%r5+768];
	ld.shared.u32 	%r954, [%r5+896];
	ld.shared.u32 	%r955, [%r5+1024];
	ld.shared.u32 	%r956, [%r5+1152];
	ld.shared.u32 	%r957, [%r5+1280];
	ld.shared.u32 	%r958, [%r5+1408];
	ld.shared.u32 	%r959, [%r5+1536];
	ld.shared.u32 	%r960, [%r5+1664];
	ld.shared.u32 	%r961, [%r5+1792];
	ld.shared.u32 	%r962, [%r5+1920];
	ld.shared.u32 	%r963, [%r5+2048];
	ld.shared.u32 	%r964, [%r5+2176];
	ld.shared.u32 	%r965, [%r5+2304];
	add.s64 	%rd54, %rd3, %rd39;
	st.global.u32 	[%rd54], %r947;
	st.global.u32 	[%rd54+128], %r948;
	st.global.u32 	[%rd54+256], %r949;
	st.global.u32 	[%rd54+384], %r950;
	st.global.u32 	[%rd54+512], %r951;
	st.global.u32 	[%rd54+640], %r952;
	st.global.u32 	[%rd54+768], %r953;
	st.global.u32 	[%rd54+896], %r954;
	st.global.u32 	[%rd54+1024], %r955;
	st.global.u32 	[%rd54+1152], %r956;
	st.global.u32 	[%rd54+1280], %r957;
	st.global.u32 	[%rd54+1408], %r958;
	st.global.u32 	[%rd54+1536], %r959;
	st.global.u32 	[%rd54+1664], %r960;
	st.global.u32 	[%rd54+1792], %r961;
	st.global.u32 	[%rd54+1920], %r962;
	st.global.u32 	[%rd54+2048], %r963;
	st.global.u32 	[%rd54+2176], %r964;
	st.global.u32 	[%rd54+2304], %r965;
	bra.uni 	$L__BB9_128;
$L__BB9_26:
	setp.eq.s64 	%p2, %rd5, 0;
	@%p2 bra 	$L__BB9_128;
	cvt.u32.u64 	%r72, %rd5;
	shl.b64 	%rd19, %rd4, 2;
	add.s64 	%rd20, %rd2, %rd19;
	mov.u32 	%r73, %tid.x;
	ld.global.u32 	%r996, [%rd20];
	and.b32  	%r202, %r73, 31;
	and.b32  	%r203, %r73, 992;
	mul.lo.s32 	%r204, %r203, 19;
	or.b32  	%r75, %r204, %r202;
	setp.ge.u32 	%p3, %r75, %r72;
	shl.b32 	%r205, %r75, 2;
	cvt.u64.u32 	%rd21, %r205;
	add.s64 	%rd11, %rd20, %rd21;
	mov.u32 	%r978, %r996;
	@%p3 bra 	$L__BB9_29;
	ld.global.u32 	%r978, [%rd11];
$L__BB9_29:
	add.s32 	%r206, %r75, 32;
	setp.ge.u32 	%p4, %r206, %r72;
	mov.u32 	%r979, %r996;
	@%p4 bra 	$L__BB9_31;
	ld.global.u32 	%r979, [%rd11+128];
$L__BB9_31:
	add.s32 	%r207, %r75, 64;
	setp.ge.u32 	%p5, %r207, %r72;
	mov.u32 	%r980, %r996;
	@%p5 bra 	$L__BB9_33;
	ld.global.u32 	%r980, [%rd11+256];
$L__BB9_33:
	add.s32 	%r208, %r75, 96;
	setp.ge.u32 	%p6, %r208, %r72;
	mov.u32 	%r981, %r996;
	@%p6 bra 	$L__BB9_35;
	ld.global.u32 	%r981, [%rd11+384];
$L__BB9_35:
	add.s32 	%r209, %r75, 128;
	setp.ge.u32 	%p7, %r209, %r72;
	mov.u32 	%r982, %r996;
	@%p7 bra 	$L__BB9_37;
	ld.global.u32 	%r982, [%rd11+512];
$L__BB9_37:
	add.s32 	%r210, %r75, 160;
	setp.ge.u32 	%p8, %r210, %r72;
	mov.u32 	%r983, %r996;
	@%p8 bra 	$L__BB9_39;
	ld.global.u32 	%r983, [%rd11+640];
$L__BB9_39:
	add.s32 	%r211, %r75, 192;
	setp.ge.u32 	%p9, %r211, %r72;
	mov.u32 	%r984, %r996;
	@%p9 bra 	$L__BB9_41;
	ld.global.u32 	%r984, [%rd11+768];
$L__BB9_41:
	add.s32 	%r212, %r75, 224;
	setp.ge.u32 	%p10, %r212, %r72;
	mov.u32 	%r985, %r996;
	@%p10 bra 	$L__BB9_43;
	ld.global.u32 	%r985, [%rd11+896];
$L__BB9_43:
	add.s32 	%r92, %r75, 256;
	setp.ge.u32 	%p11, %r92, %r72;
	mov.u32 	%r986, %r996;
	@%p11 bra 	$L__BB9_45;
	ld.global.u32 	%r986, [%rd11+1024];
$L__BB9_45:
	add.s32 	%r213, %r75, 288;
	setp.ge.u32 	%p12, %r213, %r72;
	mov.u32 	%r987, %r996;
	@%p12 bra 	$L__BB9_47;
	ld.global.u32 	%r987, [%rd11+1152];
$L__BB9_47:
	add.s32 	%r214, %r75, 320;
	setp.ge.u32 	%p13, %r214, %r72;
	mov.u32 	%r988, %r996;
	@%p13 bra 	$L__BB9_49;
	ld.global.u32 	%r988, [%rd11+1280];
$L__BB9_49:
	add.s32 	%r215, %r75, 352;
	setp.ge.u32 	%p14, %r215, %r72;
	mov.u32 	%r989, %r996;
	@%p14 bra 	$L__BB9_51;
	ld.global.u32 	%r989, [%rd11+1408];
$L__BB9_51:
	add.s32 	%r216, %r75, 384;
	setp.ge.u32 	%p15, %r216, %r72;
	mov.u32 	%r990, %r996;
	@%p15 bra 	$L__BB9_53;
	ld.global.u32 	%r990, [%rd11+1536];
$L__BB9_53:
	add.s32 	%r217, %r75, 416;
	setp.ge.u32 	%p16, %r217, %r72;
	mov.u32 	%r991, %r996;
	@%p16 bra 	$L__BB9_55;
	ld.global.u32 	%r991, [%rd11+1664];
$L__BB9_55:
	add.s32 	%r218, %r75, 448;
	setp.ge.u32 	%p17, %r218, %r72;
	mov.u32 	%r992, %r996;
	@%p17 bra 	$L__BB9_57;
	ld.global.u32 	%r992, [%rd11+1792];
$L__BB9_57:
	add.s32 	%r219, %r75, 480;
	setp.ge.u32 	%p18, %r219, %r72;
	mov.u32 	%r993, %r996;
	@%p18 bra 	$L__BB9_59;
	ld.global.u32 	%r993, [%rd11+1920];
$L__BB9_59:
	add.s32 	%r220, %r75, 512;
	setp.ge.u32 	%p19, %r220, %r72;
	mov.u32 	%r994, %r996;
	@%p19 bra 	$L__BB9_61;
	ld.global.u32 	%r994, [%rd11+2048];
$L__BB9_61:
	add.s32 	%r221, %r75, 544;
	setp.ge.u32 	%p20, %r221, %r72;
	mov.u32 	%r995, %r996;
	@%p20 bra 	$L__BB9_63;
	ld.global.u32 	%r995, [%rd11+2176];
$L__BB9_63:
	add.s32 	%r113, %r75, 576;
	setp.ge.u32 	%p21, %r113, %r72;
	@%p21 bra 	$L__BB9_65;
	ld.global.u32 	%r996, [%rd11+2304];
$L__BB9_65:
	// begin inline asm
	mov.u32 %r222, %laneid;
	// end inline asm
	shr.u32 	%r117, %r73, 5;
	mad.lo.s32 	%r223, %r117, 608, %r222;
	shl.b32 	%r224, %r223, 2;
	mov.u32 	%r225, _ZZN3cub18CUB_300001_SM_10006detail4scan16DeviceScanKernelINS2_10policy_hubIiiimN4cuda3std3__44plusIvEEE10Policy1000EN6thrust24THRUST_300001_SM_1000_NS6detail15normal_iteratorINSD_10device_ptrIiEEEESI_NS0_13ScanTileStateIiLb1EEES9_NS0_8NullTypeEmiLb0ESL_EEvT0_T1_T2_iT3_T4_T5_E12temp_storage;
	add.s32 	%r118, %r225, %r224;
	st.shared.u32 	[%r118], %r978;
	st.shared.u32 	[%r118+128], %r979;
	st.shared.u32 	[%r118+256], %r980;
	st.shared.u32 	[%r118+384], %r981;
	st.shared.u32 	[%r118+512], %r982;
	st.shared.u32 	[%r118+640], %r983;
	st.shared.u32 	[%r118+768], %r984;
	st.shared.u32 	[%r118+896], %r985;
	st.shared.u32 	[%r118+1024], %r986;
	st.shared.u32 	[%r118+1152], %r987;
	st.shared.u32 	[%r118+1280], %r988;
	st.shared.u32 	[%r118+1408], %r989;
	st.shared.u32 	[%r118+1536], %r990;
	st.shared.u32 	[%r118+1664], %r991;
	st.shared.u32 	[%r118+1792], %r992;
	st.shared.u32 	[%r118+1920], %r993;
	st.shared.u32 	[%r118+2048], %r994;
	st.shared.u32 	[%r118+2176], %r995;
	st.shared.u32 	[%r118+2304], %r996;
	bar.warp.sync 	-1;
	mad.lo.s32 	%r119, %r222, 72, %r118;
	ld.shared.u32 	%r120, [%r119];
	ld.shared.u32 	%r121, [%r119+4];
	ld.shared.u32 	%r122, [%r119+8];
	ld.shared.u32 	%r123, [%r119+12];
	ld.shared.u32 	%r124, [%r119+16];
	ld.shared.u32 	%r125, [%r119+20];
	ld.shared.u32 	%r126, [%r119+24];
	ld.shared.u32 	%r127, [%r119+28];
	ld.shared.u32 	%r128, [%r119+32];
	ld.shared.u32 	%r129, [%r119+36];
	ld.shared.u32 	%r130, [%r119+40];
	ld.shared.u32 	%r131, [%r119+44];
	ld.shared.u32 	%r132, [%r119+48];
	ld.shared.u32 	%r133, [%r119+52];
	ld.shared.u32 	%r134, [%r119+56];
	ld.shared.u32 	%r135, [%r119+60];
	ld.shared.u32 	%r136, [%r119+64];
	ld.shared.u32 	%r137, [%r119+68];
	ld.shared.u32 	%r138, [%r119+72];
	bar.sync 	0;
	setp.ne.s32 	%p22, %r1, 0;
	@%p22 bra 	$L__BB9_69;
	add.s32 	%r451, %r121, %r120;
	add.s32 	%r452, %r122, %r451;
	add.s32 	%r453, %r123, %r452;
	add.s32 	%r454, %r124, %r453;
	add.s32 	%r455, %r125, %r454;
	add.s32 	%r456, %r126, %r455;
	add.s32 	%r457, %r127, %r456;
	add.s32 	%r458, %r128, %r457;
	add.s32 	%r459, %r129, %r458;
	add.s32 	%r460, %r130, %r459;
	add.s32 	%r461, %r131, %r460;
	add.s32 	%r462, %r132, %r461;
	add.s32 	%r463, %r133, %r462;
	add.s32 	%r464, %r134, %r463;
	add.s32 	%r465, %r135, %r464;
	add.s32 	%r466, %r136, %r465;
	add.s32 	%r467, %r137, %r466;
	add.s32 	%r425, %r138, %r467;
	mov.b32 	%r423, 1;
	mov.b32 	%r448, 0;
	mov.b32 	%r450, -1;
	// begin inline asm
	{  .reg .s32 r0;  .reg .pred p;  shfl.sync.up.b32 r0|p, %r425, %r423, %r448, %r450;  @p add.s32 r0, r0, %r425;  mov.s32 %r421, r0;}
	// end inline asm
	mov.b32 	%r429, 2;
	// begin inline asm
	{  .reg .s32 r0;  .reg .pred p;  shfl.sync.up.b32 r0|p, %r421, %r429, %r448, %r450;  @p add.s32 r0, r0, %r421;  mov.s32 %r427, r0;}
	// end inline asm
	mov.b32 	%r435, 4;
	// begin inline asm
	{  .reg .s32 r0;  .reg .pred p;  shfl.sync.up.b32 r0|p, %r427, %r435, %r448, %r450;  @p add.s32 r0, r0, %r427;  mov.s32 %r433, r0;}
	// end inline asm
	mov.b32 	%r441, 8;
	// begin inline asm
	{  .reg .s32 r0;  .reg .pred p;  shfl.sync.up.b32 r0|p, %r433, %r441, %r448, %r450;  @p add.s32 r0, r0, %r433;  mov.s32 %r439, r0;}
	// end inline asm
	mov.b32 	%r447, 16;
	// begin inline asm
	{  .reg .s32 r0;  .reg .pred p;  shfl.sync.up.b32 r0|p, %r439, %r447, %r448, %r450;  @p add.s32 r0, r0, %r439;  mov.s32 %r445, r0;}
	// end inline asm
	setp.ne.s32 	%p65, %r222, 31;
	@%p65 bra 	$L__BB9_68;
	shl.b32 	%r468, %r117, 2;
	mov.u32 	%r469, _ZZN3cub18CUB_300001_SM_10006detail4scan16DeviceScanKernelINS2_10policy_hubIiiimN4cuda3std3__44plusIvEEE10Policy1000EN6thrust24THRUST_300001_SM_1000_NS6detail15normal_iteratorINSD_10device_ptrIiEEEESI_NS0_13ScanTileStateIiLb1EEES9_NS0_8NullTypeEmiLb0ESL_EEvT0_T1_T2_iT3_T4_T5_E12temp_storage;
	add.s32 	%r470, %r469, %r468;
	st.shared.u32 	[%r470+16], %r445;
$L__BB9_68:
	sub.s32 	%r471, %r445, %r425;
	bar.sync 	0;
	ld.shared.v4.u32 	{%r472, %r473, %r474, %r475}, [_ZZN3cub18CUB_300001_SM_10006detail4scan16DeviceScanKernelINS2_10policy_hubIiiimN4cuda3std3__44plusIvEEE10Policy1000EN6thrust24THRUST_300001_SM_1000_NS6detail15normal_iteratorINSD_10device_ptrIiEEEESI_NS0_13ScanTileStateIiLb1EEES9_NS0_8NullTypeEmiLb0ESL_EEvT0_T1_T2_iT3_T4_T5_E12temp_storage+16];
	add.s32 	%r476, %r473, %r472;
	setp.eq.s32 	%p66, %r117, 2;
	selp.b32 	%r477, %r476, %r472, %p66;
	add.s32 	%r478, %r476, %r474;
	setp.eq.s32 	%p67, %r117, 3;
	selp.b32 	%r479, %r478, %r477, %p67;
	add.s32 	%r480, %r478, %r475;
	setp.eq.s32 	%p68, %r117, 4;
	selp.b32 	%r481, %r480, %r479, %p68;
	ld.shared.v4.u32 	{%r482, %r483, %r484, %r485}, [_ZZN3cub18CUB_300001_SM_10006detail4scan16DeviceScanKernelINS2_10policy_hubIiiimN4cuda3std3__44plusIvEEE10Policy1000EN6thrust24THRUST_300001_SM_1000_NS6detail15normal_iteratorINSD_10device_ptrIiEEEESI_NS0_13ScanTileStateIiLb1EEES9_NS0_8NullTypeEmiLb0ESL_EEvT0_T1_T2_iT3_T4_T5_E12temp_storage+32];
	add.s32 	%r486, %r480, %r482;
	setp.eq.s32 	%p69, %r117, 5;
	selp.b32 	%r487, %r486, %r481, %p69;
	add.s32 	%r488, %r486, %r483;
	setp.eq.s32 	%p70, %r117, 6;
	selp.b32 	%r489, %r488, %r487, %p70;
	add.s32 	%r490, %r488, %r484;
	setp.eq.s32 	%p71, %r117, 7;
	selp.b32 	%r491, %r490, %r489, %p71;
	add.s32 	%r492, %r490, %r485;
	setp.eq.s32 	%p72, %r117, 8;
	selp.b32 	%r493, %r492, %r491, %p72;
	ld.shared.v4.u32 	{%r494, %r495, %r496, %r497}, [_ZZN3cub18CUB_300001_SM_10006detail4scan16DeviceScanKernelINS2_10policy_hubIiiimN4cuda3std3__44plusIvEEE10Policy1000EN6thrust24THRUST_300001_SM_1000_NS6detail15normal_iteratorINSD_10device_ptrIiEEEESI_NS0_13ScanTileStateIiLb1EEES9_NS0_8NullTypeEmiLb0ESL_EEvT0_T1_T2_iT3_T4_T5_E12temp_storage+48];
	add.s32 	%r498, %r492, %r494;
	setp.eq.s32 	%p73, %r117, 9;
	selp.b32 	%r499, %r498, %r493, %p73;
	add.s32 	%r500, %r498, %r495;
	setp.eq.s32 	%p74, %r117, 10;
	selp.b32 	%r501, %r500, %r499, %p74;
	add.s32 	%r502, %r500, %r496;
	setp.eq.s32 	%p75, %r117, 11;
	selp.b32 	%r503, %r502, %r501, %p75;
	add.s32 	%r504, %r502, %r497;
	setp.eq.s32 	%p76, %r117, 12;
	selp.b32 	%r505, %r504, %r503, %p76;
	setp.lt.u32 	%p77, %r73, 32;
	setp.eq.s32 	%p78, %r222, 0;
	selp.b32 	%r506, 0, %r471, %p78;
	add.s32 	%r507, %r505, %r506;
	selp.b32 	%r508, %r471, %r507, %p77;
	setp.eq.s32 	%p79, %r73, 0;
	selp.b32 	%r1008, 0, %r508, %p79;
	bra.uni 	$L__BB9_88;
$L__BB9_69:
	add.s32 	%r256, %r121, %r120;
	add.s32 	%r257, %r122, %r256;
	add.s32 	%r258, %r123, %r257;
	add.s32 	%r259, %r124, %r258;
	add.s32 	%r260, %r125, %r259;
	add.s32 	%r261, %r126, %r260;
	add.s32 	%r262, %r127, %r261;
	add.s32 	%r263, %r128, %r262;
	add.s32 	%r264, %r129, %r263;
	add.s32 	%r265, %r130, %r264;
	add.s32 	%r266, %r131, %r265;
	add.s32 	%r267, %r132, %r266;
	add.s32 	%r268, %r133, %r267;
	add.s32 	%r269, %r134, %r268;
	add.s32 	%r270, %r135, %r269;
	add.s32 	%r271, %r136, %r270;
	add.s32 	%r272, %r137, %r271;
	add.s32 	%r230, %r138, %r272;
	mov.b32 	%r228, 1;
	mov.b32 	%r253, 0;
	mov.b32 	%r255, -1;
	// begin inline asm
	{  .reg .s32 r0;  .reg .pred p;  shfl.sync.up.b32 r0|p, %r230, %r228, %r253, %r255;  @p add.s32 r0, r0, %r230;  mov.s32 %r226, r0;}
	// end inline asm
	mov.b32 	%r234, 2;
	// begin inline asm
	{  .reg .s32 r0;  .reg .pred p;  shfl.sync.up.b32 r0|p, %r226, %r234, %r253, %r255;  @p add.s32 r0, r0, %r226;  mov.s32 %r232, r0;}
	// end inline asm
	mov.b32 	%r240, 4;
	// begin inline asm
	{  .reg .s32 r0;  .reg .pred p;  shfl.sync.up.b32 r0|p, %r232, %r240, %r253, %r255;  @p add.s32 r0, r0, %r232;  mov.s32 %r238, r0;}
	// end inline asm
	mov.b32 	%r246, 8;
	// begin inline asm
	{  .reg .s32 r0;  .reg .pred p;  shfl.sync.up.b32 r0|p, %r238, %r246, %r253, %r255;  @p add.s32 r0, r0, %r238;  mov.s32 %r244, r0;}
	// end inline asm
	mov.b32 	%r252, 16;
	// begin inline asm
	{  .reg .s32 r0;  .reg .pred p;  shfl.sync.up.b32 r0|p, %r244, %r252, %r253, %r255;  @p add.s32 r0, r0, %r244;  mov.s32 %r250, r0;}
	// end inline asm
	setp.ne.s32 	%p23, %r222, 31;
	@%p23 bra 	$L__BB9_71;
	shl.b32 	%r273, %r117, 2;
	mov.u32 	%r274, _ZZN3cub18CUB_300001_SM_10006detail4scan16DeviceScanKernelINS2_10policy_hubIiiimN4cuda3std3__44plusIvEEE10Policy1000EN6thrust24THRUST_300001_SM_1000_NS6detail15normal_iteratorINSD_10device_ptrIiEEEESI_NS0_13ScanTileStateIiLb1EEES9_NS0_8NullTypeEmiLb0ESL_EEvT0_T1_T2_iT3_T4_T5_E12temp_storage;
	add.s32 	%r275, %r274, %r273;
	st.shared.u32 	[%r275+16], %r250;
$L__BB9_71:
	sub.s32 	%r276, %r250, %r230;
	bar.sync 	0;
	ld.shared.v4.u32 	{%r277, %r278, %r279, %r280}, [_ZZN3cub18CUB_300001_SM_10006detail4scan16DeviceScanKernelINS2_10policy_hubIiiimN4cuda3std3__44plusIvEEE10Policy1000EN6thrust24THRUST_300001_SM_1000_NS6detail15normal_iteratorINSD_10device_ptrIiEEEESI_NS0_13ScanTileStateIiLb1EEES9_NS0_8NullTypeEmiLb0ESL_EEvT0_T1_T2_iT3_T4_T5_E12temp_storage+16];
	add.s32 	%r281, %r278, %r277;
	setp.eq.s32 	%p24, %r117, 2;
	selp.b32 	%r282, %r281, %r277, %p24;
	add.s32 	%r283, %r281, %r279;
	setp.eq.s32 	%p25, %r117, 3;
	selp.b32 	%r284, %r283, %r282, %p25;
	add.s32 	%r285, %r283, %r280;
	setp.eq.s32 	%p26, %r117, 4;
	selp.b32 	%r286, %r285, %r284, %p26;
	ld.shared.v4.u32 	{%r287, %r288, %r289, %r290}, [_ZZN3cub18CUB_300001_SM_10006detail4scan16DeviceScanKernelINS2_10policy_hubIiiimN4cuda3std3__44plusIvEEE10Policy1000EN6thrust24THRUST_300001_SM_1000_NS6detail15normal_iteratorINSD_10device_ptrIiEEEESI_NS0_13ScanTileStateIiLb1EEES9_NS0_8NullTypeEmiLb0ESL_EEvT0_T1_T2_iT3_T4_T5_E12temp_storage+32];
	add.s32 	%r291, %r285, %r287;
	setp.eq.s32 	%p27, %r117, 5;
	selp.b32 	%r292, %r291, %r286, %p27;
	add.s32 	%r293, %r291, %r288;
	setp.eq.s32 	%p28, %r117, 6;
	selp.b32 	%r294, %r293, %r292, %p28;
	add.s32 	%r295, %r293, %r289;
	setp.eq.s32 	%p29, %r117, 7;
	selp.b32 	%r296, %r295, %r294, %p29;
	add.s32 	%r297, %r295, %r290;
	setp.eq.s32 	%p30, %r117, 8;
	selp.b32 	%r298, %r297, %r296, %p30;
	ld.shared.v4.u32 	{%r299, %r300, %r301, %r302}, [_ZZN3cub18CUB_300001_SM_10006detail4scan16DeviceScanKernelINS2_10policy_hubIiiimN4cuda3std3__44plusIvEEE10Policy1000EN6thrust24THRUST_300001_SM_1000_NS6detail15normal_iteratorINSD_10device_ptrIiEEEESI_NS0_13ScanTileStateIiLb1EEES9_NS0_8NullTypeEmiLb0ESL_EEvT0_T1_T2_iT3_T4_T5_E12temp_storage+48];
	add.s32 	%r303, %r297, %r299;
	setp.eq.s32 	%p31, %r117, 9;
	selp.b32 	%r304, %r303, %r298, %p31;
	add.s32 	%r305, %r303, %r300;
	setp.eq.s32 	%p32, %r117, 10;
	selp.b32 	%r306, %r305, %r304, %p32;
	add.s32 	%r307, %r305, %r301;
	setp.eq.s32 	%p33, %r117, 11;
	selp.b32 	%r308, %r307, %r306, %p33;
	add.s32 	%r309, %r307, %r302;
	setp.eq.s32 	%p34, %r117, 12;
	selp.b32 	%r310, %r309, %r308, %p34;
	ld.shared.u32 	%r311, [_ZZN3cub18CUB_300001_SM_10006detail4scan16DeviceScanKernelINS2_10policy_hubIiiimN4cuda3std3__44plusIvEEE10Policy1000EN6thrust24THRUST_300001_SM_1000_NS6detail15normal_iteratorINSD_10device_ptrIiEEEESI_NS0_13ScanTileStateIiLb1EEES9_NS0_8NullTypeEmiLb0ESL_EEvT0_T1_T2_iT3_T4_T5_E12temp_storage+64];
	add.s32 	%r144, %r309, %r311;
	setp.gt.u32 	%p35, %r73, 31;
	setp.lt.u32 	%p36, %r73, 32;
	setp.eq.s32 	%p37, %r222, 0;
	selp.b32 	%r312, 0, %r276, %p37;
	add.s32 	%r1007, %r310, %r312;
	selp.b32 	%r146, %r276, %r1007, %p36;
	@%p35 bra 	$L__BB9_87;
	setp.ne.s32 	%p38, %r73, 0;
	mul.wide.s32 	%rd22, %r1, 8;
	add.s64 	%rd12, %rd1, %rd22;
	@%p38 bra 	$L__BB9_74;
	st.shared.u32 	[_ZZN3cub18CUB_300001_SM_10006detail4scan16DeviceScanKernelINS2_10policy_hubIiiimN4cuda3std3__44plusIvEEE10Policy1000EN6thrust24THRUST_300001_SM_1000_NS6detail15normal_iteratorINSD_10device_ptrIiEEEESI_NS0_13ScanTileStateIiLb1EEES9_NS0_8NullTypeEmiLb0ESL_EEvT0_T1_T2_iT3_T4_T5_E12temp_storage+12], %r144;
	add.s64 	%rd23, %rd12, 256;
	mov.b32 	%r313, 100;
	// begin inline asm
	st.relaxed.gpu.v2.u32 [%rd23], {%r313, %r144};
	// end inline asm
$L__BB9_74:
	not.b32 	%r319, %r73;
	add.s32 	%r1003, %r1, %r319;
	mov.b32 	%r315, 550;
	// begin inline asm
	nanosleep.u32 %r315;
	// end inline asm
	mul.wide.s32 	%rd25, %r1003, 8;
	add.s64 	%rd26, %rd1, %rd25;
	add.s64 	%rd24, %rd26, 256;
	// begin inline asm
	ld.relaxed.gpu.v2.u32 {%r1004, %r998}, [%rd24];
	// end inline asm
	mov.b32 	%r999, 478;
$L__BB9_75:
	setp.eq.s32 	%p39, %r1004, 99;
	mov.b32 	%r320, -1;
	vote.sync.any.pred 	%p40, %p39, %r320;
	not.pred 	%p41, %p40;
	@%p41 bra 	$L__BB9_77;
	// begin inline asm
	nanosleep.u32 %r999;
	// end inline asm
	shr.u32 	%r999, %r999, 1;
	// begin inline asm
	ld.relaxed.gpu.v2.u32 {%r1004, %r998}, [%rd24];
	// end inline asm
	bra.uni 	$L__BB9_75;
$L__BB9_77:
	setp.eq.s32 	%p42, %r1004, 101;
	mov.b32 	%r347, -1;
	vote.sync.ballot.b32 	%r349, %p42, %r347;
	// begin inline asm
	mov.u32 %r322, %lanemask_ge;
	// end inline asm
	and.b32  	%r350, %r349, %r322;
	or.b32  	%r351, %r350, -2147483648;
	add.s32 	%r352, %r351, -1;
	not.b32 	%r353, %r351;
	and.b32  	%r354, %r353, %r352;
	popc.b32 	%r326, %r354;
	mov.b32 	%r325, 1;
	// begin inline asm
	shfl.sync.down.b32 %r323, %r998, %r325, %r326, %r347;
	// end inline asm
	setp.lt.s32 	%p44, %r222, %r326;
	selp.b32 	%r355, %r323, 0, %p44;
	add.s32 	%r329, %r355, %r998;
	mov.b32 	%r330, 2;
	// begin inline asm
	shfl.sync.down.b32 %r328, %r329, %r330, %r326, %r347;
	// end inline asm
	add.s32 	%r356, %r222, 2;
	setp.gt.s32 	%p45, %r356, %r326;
	selp.b32 	%r357, 0, %r328, %p45;
	add.s32 	%r334, %r329, %r357;
	mov.b32 	%r335, 4;
	// begin inline asm
	shfl.sync.down.b32 %r333, %r334, %r335, %r326, %r347;
	// end inline asm
	add.s32 	%r358, %r222, 4;
	setp.gt.s32 	%p46, %r358, %r326;
	selp.b32 	%r359, 0, %r333, %p46;
	add.s32 	%r339, %r334, %r359;
	mov.b32 	%r340, 8;
	// begin inline asm
	shfl.sync.down.b32 %r338, %r339, %r340, %r326, %r347;
	// end inline asm
	add.s32 	%r360, %r222, 8;
	setp.gt.s32 	%p47, %r360, %r326;
	selp.b32 	%r361, 0, %r338, %p47;
	add.s32 	%r344, %r339, %r361;
	mov.b32 	%r345, 16;
	// begin inline asm
	shfl.sync.down.b32 %r343, %r344, %r345, %r326, %r347;
	// end inline asm
	add.s32 	%r362, %r222, 16;
	setp.gt.s32 	%p48, %r362, %r326;
	selp.b32 	%r363, 0, %r343, %p48;
	add.s32 	%r1000, %r344, %r363;
	add.s64 	%rd13, %rd1, 256;
	mov.b32 	%r1001, 478;
$L__BB9_78:
	setp.ne.s32 	%p49, %r1004, 101;
	mov.b32 	%r364, -1;
	vote.sync.all.pred 	%p50, %p49, %r364;
	not.pred 	%p51, %p50;
	@%p51 bra 	$L__BB9_83;
	shr.u32 	%r1001, %r1001, 1;
	mul.wide.s32 	%rd29, %r1003, 8;
	add.s64 	%rd30, %rd13, %rd29;
	add.s64 	%rd28, %rd30, -256;
	// begin inline asm
	ld.relaxed.gpu.v2.u32 {%r1004, %r1005}, [%rd28];
	// end inline asm
	mov.u32 	%r1006, %r1001;
$L__BB9_80:
	setp.eq.s32 	%p55, %r1004, 99;
	mov.b32 	%r372, -1;
	vote.sync.any.pred 	%p56, %p55, %r372;
	not.pred 	%p57, %p56;
	@%p57 bra 	$L__BB9_82;
	// begin inline asm
	nanosleep.u32 %r1006;
	// end inline asm
	shr.u32 	%r1006, %r1006, 1;
	// begin inline asm
	ld.relaxed.gpu.v2.u32 {%r1004, %r1005}, [%rd28];
	// end inline asm
	bra.uni 	$L__BB9_80;
$L__BB9_82:
	setp.eq.s32 	%p58, %r1004, 101;
	mov.b32 	%r398, -1;
	vote.sync.ballot.b32 	%r399, %p58, %r398;
	and.b32  	%r400, %r399, %r322;
	or.b32  	%r401, %r400, -2147483648;
	add.s32 	%r402, %r401, -1;
	not.b32 	%r403, %r401;
	and.b32  	%r404, %r403, %r402;
	popc.b32 	%r377, %r404;
	mov.b32 	%r376, 1;
	// begin inline asm
	shfl.sync.down.b32 %r374, %r1005, %r376, %r377, %r398;
	// end inline asm
	setp.lt.s32 	%p60, %r222, %r377;
	selp.b32 	%r405, %r374, 0, %p60;
	add.s32 	%r380, %r405, %r1005;
	mov.b32 	%r381, 2;
	// begin inline asm
	shfl.sync.down.b32 %r379, %r380, %r381, %r377, %r398;
	// end inline asm
	add.s32 	%r406, %r222, 2;
	setp.gt.s32 	%p61, %r406, %r377;
	selp.b32 	%r407, 0, %r379, %p61;
	add.s32 	%r385, %r380, %r407;
	mov.b32 	%r386, 4;
	// begin inline asm
	shfl.sync.down.b32 %r384, %r385, %r386, %r377, %r398;
	// end inline asm
	add.s32 	%r408, %r222, 4;
	setp.gt.s32 	%p62, %r408, %r377;
	selp.b32 	%r409, 0, %r384, %p62;
	add.s32 	%r390, %r385, %r409;
	mov.b32 	%r391, 8;
	// begin inline asm
	shfl.sync.down.b32 %r389, %r390, %r391, %r377, %r398;
	// end inline asm
	add.s32 	%r410, %r222, 8;
	setp.gt.s32 	%p63, %r410, %r377;
	selp.b32 	%r411, 0, %r389, %p63;
	add.s32 	%r395, %r390, %r411;
	mov.b32 	%r396, 16;
	// begin inline asm
	shfl.sync.down.b32 %r394, %r395, %r396, %r377, %r398;
	// end inline asm
	add.s32 	%r412, %r222, 16;
	setp.gt.s32 	%p64, %r412, %r377;
	selp.b32 	%r413, 0, %r394, %p64;
	add.s32 	%r414, %r413, %r1000;
	add.s32 	%r1000, %r414, %r395;
	add.s32 	%r1003, %r1003, -32;
	bra.uni 	$L__BB9_78;
$L__BB9_83:
	@%p38 bra 	$L__BB9_85;
	add.s32 	%r367, %r1000, %r144;
	add.s64 	%rd27, %rd12, 256;
	mov.b32 	%r366, 101;
	// begin inline asm
	st.relaxed.gpu.v2.u32 [%rd27], {%r366, %r367};
	// end inline asm
	st.shared.u32 	[_ZZN3cub18CUB_300001_SM_10006detail4scan16DeviceScanKernelINS2_10policy_hubIiiimN4cuda3std3__44plusIvEEE10Policy1000EN6thrust24THRUST_300001_SM_1000_NS6detail15normal_iteratorINSD_10device_ptrIiEEEESI_NS0_13ScanTileStateIiLb1EEES9_NS0_8NullTypeEmiLb0ESL_EEvT0_T1_T2_iT3_T4_T5_E12temp_storage+4], %r1000;
	st.shared.u32 	[_ZZN3cub18CUB_300001_SM_10006detail4scan16DeviceScanKernelINS2_10policy_hubIiiimN4cuda3std3__44plusIvEEE10Policy1000EN6thrust24THRUST_300001_SM_1000_NS6detail15normal_iteratorINSD_10device_ptrIiEEEESI_NS0_13ScanTileStateIiLb1EEES9_NS0_8NullTypeEmiLb0ESL_EEvT0_T1_T2_iT3_T4_T5_E12temp_storage+8], %r367;
$L__BB9_85:
	setp.ne.s32 	%p53, %r222, 0;
	mov.u32 	%r1007, %r146;
	@%p53 bra 	$L__BB9_87;
	st.shared.u32 	[_ZZN3cub18CUB_300001_SM_10006detail4scan16DeviceScanKernelINS2_10policy_hubIiiimN4cuda3std3__44plusIvEEE10Policy1000EN6thrust24THRUST_300001_SM_1000_NS6detail15normal_iteratorINSD_10device_ptrIiEEEESI_NS0_13ScanTileStateIiLb1EEES9_NS0_8NullTypeEmiLb0ESL_EEvT0_T1_T2_iT3_T4_T5_E12temp_storage+84], %r1000;
	mov.u32 	%r1007, %r1000;
$L__BB9_87:
	bar.sync 	0;
	setp.eq.s32 	%p54, %r73, 0;
	ld.shared.u32 	%r368, [_ZZN3cub18CUB_300001_SM_10006detail4scan16DeviceScanKernelINS2_10policy_hubIiiimN4cuda3std3__44plusIvEEE10Policy1000EN6thrust24THRUST_300001_SM_1000_NS6detail15normal_iteratorINSD_10device_ptrIiEEEESI_NS0_13ScanTileStateIiLb1EEES9_NS0_8NullTypeEmiLb0ESL_EEvT0_T1_T2_iT3_T4_T5_E12temp_storage+84];
	selp.b32 	%r369, 0, %r368, %p54;
	add.s32 	%r1008, %r369, %r1007;
$L__BB9_88:
	add.s32 	%r509, %r1008, %r120;
	add.s32 	%r510, %r121, %r509;
	add.s32 	%r511, %r122, %r510;
	add.s32 	%r512, %r123, %r511;
	add.s32 	%r513, %r124, %r512;
	add.s32 	%r514, %r125, %r513;
	add.s32 	%r515, %r126, %r514;
	add.s32 	%r516, %r127, %r515;
	add.s32 	%r517, %r128, %r516;
	add.s32 	%r518, %r129, %r517;
	add.s32 	%r519, %r130, %r518;
	add.s32 	%r520, %r131, %r519;
	add.s32 	%r521, %r132, %r520;
	add.s32 	%r522, %r133, %r521;
	add.s32 	%r523, %r134, %r522;
	add.s32 	%r524, %r135, %r523;
	add.s32 	%r525, %r136, %r524;
	add.s32 	%r526, %r137, %r525;
	add.s32 	%r527, %r138, %r526;
	bar.sync 	0;
	st.shared.u32 	[%r119], %r509;
	st.shared.u32 	[%r119+4], %r510;
	st.shared.u32 	[%r119+8], %r511;
	st.shared.u32 	[%r119+12], %r512;
	st.shared.u32 	[%r119+16], %r513;
	st.shared.u32 	[%r119+20], %r514;
	st.shared.u32 	[%r119+24], %r515;
	st.shared.u32 	[%r119+28], %r516;
	st.shared.u32 	[%r119+32], %r517;
	st.shared.u32 	[%r119+36], %r518;
	st.shared.u32 	[%r119+40], %r519;
	st.shared.u32 	[%r119+44], %r520;
	st.shared.u32 	[%r119+48], %r521;
	st.shared.u32 	[%r119+52], %r522;
	st.shared.u32 	[%r119+56], %r523;
	st.shared.u32 	[%r119+60], %r524;
	st.shared.u32 	[%r119+64], %r525;
	st.shared.u32 	[%r119+68], %r526;
	st.shared.u32 	[%r119+72], %r527;
	bar.warp.sync 	-1;
	ld.shared.u32 	%r180, [%r118];
	ld.shared.u32 	%r181, [%r118+128];
	ld.shared.u32 	%r182, [%r118+256];
	ld.shared.u32 	%r183, [%r118+384];
	ld.shared.u32 	%r184, [%r118+512];
	ld.shared.u32 	%r185, [%r118+640];
	ld.shared.u32 	%r186, [%r118+768];
	ld.shared.u32 	%r187, [%r118+896];
	ld.shared.u32 	%r188, [%r118+1024];
	ld.shared.u32 	%r189, [%r118+1152];
	ld.shared.u32 	%r190, [%r118+1280];
	ld.shared.u32 	%r191, [%r118+1408];
	ld.shared.u32 	%r192, [%r118+1536];
	ld.shared.u32 	%r193, [%r118+1664];
	ld.shared.u32 	%r194, [%r118+1792];
	ld.shared.u32 	%r195, [%r118+1920];
	ld.shared.u32 	%r196, [%r118+2048];
	ld.shared.u32 	%r197, [%r118+2176];
	ld.shared.u32 	%r198, [%r118+2304];
	setp.ne.s32 	%p80, %r73, 0;
	@%p80 bra 	$L__BB9_90;
	st.volatile.shared.u32 	[_ZZN3cub18CUB_300001_SM_10006detail4scan16DeviceScanKernelINS2_10policy_hubIiiimN4cuda3std3__44plusIvEEE10Policy1000EN6thrust24THRUST_300001_SM_1000_NS6detail15normal_iteratorINSD_10device_ptrIiEEEESI_NS0_13ScanTileStateIiLb1EEES9_NS0_8NullTypeEmiLb0ESL_EEvT0_T1_T2_iT3_T4_T5_E12temp_storage+31616], %r72;
$L__BB9_90:
	bar.sync 	0;
	ld.volatile.shared.u32 	%r199, [_ZZN3cub18CUB_300001_SM_10006detail4scan16DeviceScanKernelINS2_10policy_hubIiiimN4cuda3std3__44plusIvEEE10Policy1000EN6thrust24THRUST_300001_SM_1000_NS6detail15normal_iteratorINSD_10device_ptrIiEEEESI_NS0_13ScanTileStateIiLb1EEES9_NS0_8NullTypeEmiLb0ESL_EEvT0_T1_T2_iT3_T4_T5_E12temp_storage+31616];
	cvt.u64.u32 	%rd35, %r75;
	add.s64 	%rd36, %rd4, %rd35;
	setp.ge.s32 	%p81, %r75, %r199;
	shl.b64 	%rd37, %rd36, 2;
	add.s64 	%rd15, %rd3, %rd37;
	@%p81 bra 	$L__BB9_92;
	st.global.u32 	[%rd15], %r180;
$L__BB9_92:
	mov.u32 	%r528, %tid.x;
	and.b32  	%r529, %r528, 992;
	mul.lo.s32 	%r530, %r529, 19;
	and.b32  	%r531, %r528, 31;
	or.b32  	%r532, %r530, %r531;
	add.s32 	%r533, %r532, 32;
	setp.ge.s32 	%p82, %r533, %r199;
	@%p82 bra 	$L__BB9_94;
	st.global.u32 	[%rd15+128], %r181;
$L__BB9_94:
	add.s32 	%r539, %r532, 64;
	setp.ge.s32 	%p83, %r539, %r199;
	@%p83 bra 	$L__BB9_96;
	st.global.u32 	[%rd15+256], %r182;
$L__BB9_96:
	add.s32 	%r545, %r532, 96;
	setp.ge.s32 	%p84, %r545, %r199;
	@%p84 bra 	$L__BB9_98;
	st.global.u32 	[%rd15+384], %r183;
$L__BB9_98:
	add.s32 	%r551, %r532, 128;
	setp.ge.s32 	%p85, %r551, %r199;
	@%p85 bra 	$L__BB9_100;
	st.global.u32 	[%rd15+512], %r184;
$L__BB9_100:
	add.s32 	%r557, %r532, 160;
	setp.ge.s32 	%p86, %r557, %r199;
	@%p86 bra 	$L__BB9_102;
	st.global.u32 	[%rd15+640], %r185;
$L__BB9_102:
	add.s32 	%r563, %r532, 192;
	setp.ge.s32 	%p87, %r563, %r199;
	@%p87 bra 	$L__BB9_104;
	st.global.u32 	[%rd15+768], %r186;
$L__BB9_104:
	add.s32 	%r569, %r532, 224;
	setp.ge.s32 	%p88, %r569, %r199;
	@%p88 bra 	$L__BB9_106;
	st.global.u32 	[%rd15+896], %r187;
$L__BB9_106:
	setp.ge.s32 	%p89, %r92, %r199;
	@%p89 bra 	$L__BB9_108;
	st.global.u32 	[%rd15+1024], %r188;
$L__BB9_108:
	add.s32 	%r575, %r532, 288;
	setp.ge.s32 	%p90, %r575, %r199;
	@%p90 bra 	$L__BB9_110;
	st.global.u32 	[%rd15+1152], %r189;
$L__BB9_110:
	add.s32 	%r581, %r532, 320;
	setp.ge.s32 	%p91, %r581, %r199;
	@%p91 bra 	$L__BB9_112;
	st.global.u32 	[%rd15+1280], %r190;
$L__BB9_112:
	add.s32 	%r587, %r532, 352;
	setp.ge.s32 	%p92, %r587, %r199;
	@%p92 bra 	$L__BB9_114;
	st.global.u32 	[%rd15+1408], %r191;
$L__BB9_114:
	add.s32 	%r593, %r532, 384;
	setp.ge.s32 	%p93, %r593, %r199;
	@%p93 bra 	$L__BB9_116;
	st.global.u32 	[%rd15+1536], %r192;
$L__BB9_116:
	add.s32 	%r599, %r532, 416;
	setp.ge.s32 	%p94, %r599, %r199;
	@%p94 bra 	$L__BB9_118;
	st.global.u32 	[%rd15+1664], %r193;
$L__BB9_118:
	add.s32 	%r605, %r532, 448;
	setp.ge.s32 	%p95, %r605, %r199;
	@%p95 bra 	$L__BB9_120;
	st.global.u32 	[%rd15+1792], %r194;
$L__BB9_120:
	add.s32 	%r611, %r532, 480;
	setp.ge.s32 	%p96, %r611, %r199;
	@%p96 bra 	$L__BB9_122;
	st.global.u32 	[%rd15+1920], %r195;
$L__BB9_122:
	add.s32 	%r617, %r532, 512;
	setp.ge.s32 	%p97, %r617, %r199;
	@%p97 bra 	$L__BB9_124;
	st.global.u32 	[%rd15+2048], %r196;
$L__BB9_124:
	add.s32 	%r623, %r532, 544;
	setp.ge.s32 	%p98, %r623, %r199;
	@%p98 bra 	$L__BB9_126;
	st.global.u32 	[%rd15+2176], %r197;
$L__BB9_126:
	setp.ge.s32 	%p99, %r113, %r199;
	@%p99 bra 	$L__BB9_128;
	st.global.u32 	[%rd15+2304], %r198;
$L__BB9_128:
	ret;

}


// ===== COMPILED SASS (sm_100) =====

	.target	sm_100

	.elftype	@"ET_EXEC"


//--------------------- .note.nv.tkinfo           --------------------------
	.section	.note.nv.tkinfo,"",@"SHT_NOTE"
	.sectionflags	@"SHF_NOTE_NV_TKINFO"
	.tkinfo
        /*0018*/ 	.word	0x00000002
        /*0030*/ 	.string	""
        /*0030*/ 	.string	"ptxas"
        /*0030*/ 	.string	"Cuda compilation tools, release 13.0, V13.0.88"
        /*0030*/ 	.string	"Build cuda_13.0.r13.0/compiler.36424714_0"
        /*0030*/ 	.string	"-arch sm_100 -m 64 "



//--------------------- .note.nv.cuinfo           --------------------------
	.section	.note.nv.cuinfo,"",@"SHT_NOTE"
	.sectionflags	@"SHF_NOTE_NV_CUINFO"
        /*0018*/ 	.short	0x0002
        /*001a*/ 	.short	0x0064
        /*001c*/ 	.short	0x0082
	.zero		2


//--------------------- .nv.info                  --------------------------
	.section	.nv.info,"",@"SHT_CUDA_INFO"
	.align	4


	//----- nvinfo : EIATTR_REGCOUNT
	.align		4
        /*0000*/ 	.byte	0x04, 0x2f
        /*0002*/ 	.short	(.L_53 - .L_52)
	.align		4
.L_52:
        /*0004*/ 	.word	index@(_Z20layersInEachTrianglePfPiif)
        /*0008*/ 	.word	0x00000013


	//----- nvinfo : EIATTR_FRAME_SIZE
	.align		4
.L_53:
        /*000c*/ 	.byte	0x04, 0x11
        /*000e*/ 	.short	(.L_55 - .L_54)
	.align		4
.L_54:
        /*0010*/ 	.word	index@($__internal_1_$__cuda_sm3x_div_rn_noftz_f32_slowpath)
        /*0014*/ 	.word	0x00000000


	//----- nvinfo : EIATTR_FRAME_SIZE
	.align		4
.L_55:
        /*0018*/ 	.byte	0x04, 0x11
        /*001a*/ 	.short	(.L_57 - .L_56)
	.align		4
.L_56:
        /*001c*/ 	.word	index@(_Z20layersInEachTrianglePfPiif)
        /*0020*/ 	.word	0x00000000


	//----- nvinfo : EIATTR_REGCOUNT
	.align		4
.L_57:
        /*0024*/ 	.byte	0x04, 0x2f
        /*0026*/ 	.short	(.L_59 - .L_58)
	.align		4
.L_58:
        /*0028*/ 	.word	index@(_Z22calculateIntersectionsPfS_S_PiS0_S_S_S_fi)
        /*002c*/ 	.word	0x0000003a


	//----- nvinfo : EIATTR_FRAME_SIZE
	.align		4
.L_59:
        /*0030*/ 	.byte	0x04, 0x11
        /*0032*/ 	.short	(.L_61 - .L_60)
	.align		4
.L_60:
        /*0034*/ 	.word	index@($__internal_0_$__cuda_sm3x_div_rn_noftz_f32_slowpath)
        /*0038*/ 	.word	0x00000098


	//----- nvinfo : EIATTR_FRAME_SIZE
	.align		4
.L_61:
        /*003c*/ 	.byte	0x04, 0x11
        /*003e*/ 	.short	(.L_63 - .L_62)
	.align		4
.L_62:
        /*0040*/ 	.word	index@(_Z22calculateIntersectionsPfS_S_PiS0_S_S_S_fi)
        /*0044*/ 	.word	0x00000098


	//----- nvinfo : EIATTR_REGCOUNT
	.align		4
.L_63:
        /*0048*/ 	.byte	0x04, 0x2f
        /*004a*/ 	.short	(.L_65 - .L_64)
	.align		4
.L_64:
        /*004c*/ 	.word	index@(_ZN3cub18CUB_300001_SM_10006detail11EmptyKernelIvEEvv)
        /*0050*/ 	.word	0x00000004


	//----- nvinfo : EIATTR_FRAME_SIZE
	.align		4
.L_65:
        /*0054*/ 	.byte	0x04, 0x11
        /*0056*/ 	.short	(.L_67 - .L_66)
	.align		4
.L_66:
        /*0058*/ 	.word	index@(_ZN3cub18CUB_300001_SM_10006detail11EmptyKernelIvEEvv)
        /*005c*/ 	.word	0x00000000


	//----- nvinfo : EIATTR_REGCOUNT
	.align		4
.L_67:
        /*0060*/ 	.byte	0x04, 0x2f
        /*0062*/ 	.short	(.L_69 - .L_68)
	.align		4
.L_68:
        /*0064*/ 	.word	index@(_ZN3cub18CUB_300001_SM_10006detail8for_each13static_kernelINS2_12policy_hub_t12policy_500_tEmN6thrust24THRUST_300001_SM_1000_NS8cuda_cub20__uninitialized_fill7functorINS7_10device_ptrIfEEfEEEEvT0_T1_)
        /*0068*/ 	.word	0x00000008


	//----- nvinfo : EIATTR_FRAME_SIZE
	.align		4
.L_69:
        /*006c*/ 	.byte	0x04, 0x11
        /*006e*/ 	.short	(.L_71 - .L_70)
	.align		4
.L_70:
        /*0070*/ 	.word	index@(_ZN3cub18CUB_300001_SM_10006detail8for_each13static_kernelINS2_12policy_hub_t12policy_500_tEmN6thrust24THRUST_300001_SM_1000_NS8cuda_cub20__uninitialized_fill7functorINS7_10device_ptrIfEEfEEEEvT0_T1_)
        /*0074*/ 	.word	0x00000000


	//----- nvinfo : EIATTR_REGCOUNT
	.align		4
.L_71:
        /*0078*/ 	.byte	0x04, 0x2f
        /*007a*/ 	.short	(.L_73 - .L_72)
	.align		4
.L_72:
        /*007c*/ 	.word	index@(_ZN3cub18CUB_300001_SM_10006detail8for_each13static_kernelINS2_12policy_hub_t12policy_500_tElN6thrust24THRUST_300001_SM_1000_NS8cuda_cub20__uninitialized_copy7functorINS7_6detail15normal_iteratorINS7_10device_ptrIKfEEEENS7_7pointerIfNS8_3tagENS7_11use_defaultESJ_EEEEEEvT0_T1_)
        /*0080*/ 	.word	0x0000000c


	//----- nvinfo : EIATTR_FRAME_SIZE
	.align		4
.L_73:
        /*0084*/ 	.byte	0x04, 0x11
        /*0086*/ 	.short	(.L_75 - .L_74)
	.align		4
.L_74:
        /*0088*/ 	.word	index@(_ZN3cub18CUB_300001_SM_10006detail8for_each13static_kernelINS2_12policy_hub_t12policy_500_tElN6thrust24THRUST_300001_SM_1000_NS8cuda_cub20__uninitialized_copy7functorINS7_6detail15normal_iteratorINS7_10device_ptrIKfEEEENS7_7pointerIfNS8_3tagENS7_11use_defaultESJ_EEEEEEvT0_T1_)
        /*008c*/ 	.word	0x00000000


	//----- nvinfo : EIATTR_REGCOUNT
	.align		4
.L_75:
        /*0090*/ 	.byte	0x04, 0x2f
        /*0092*/ 	.short	(.L_77 - .L_76)
	.align		4
.L_76:
        /*0094*/ 	.word	index@(_ZN3cub18CUB_300001_SM_10006detail8for_each13static_kernelINS2_12policy_hub_t12policy_500_tEmN6thrust24THRUST_300001_SM_1000_NS8cuda_cub20__uninitialized_fill7functorINS7_10device_ptrIiEEiEEEEvT0_T1_)
        /*0098*/ 	.word	0x00000008


	//----- nvinfo : EIATTR_FRAME_SIZE
	.align		4
.L_77:
        /*009c*/ 	.byte	0x04, 0x11
        /*009e*/ 	.short	(.L_79 - .L_78)
	.align		4
.L_78:
        /*00a0*/ 	.word	index@(_ZN3cub18CUB_300001_SM_10006detail8for_each13static_kernelINS2_12policy_hub_t12policy_500_tEmN6thrust24THRUST_300001_SM_1000_NS8cuda_cub20__uninitialized_fill7functorINS7_10device_ptrIiEEiEEEEvT0_T1_)
        /*00a4*/ 	.word	0x00000000


	//----- nvinfo : EIATTR_REGCOUNT
	.align		4
.L_79:
        /*00a8*/ 	.byte	0x04, 0x2f
        /*00aa*/ 	.short	(.L_81 - .L_80)
	.align		4
.L_80:
        /*00ac*/ 	.word	index@(_ZN3cub18CUB_300001_SM_10006detail8for_each13static_kernelINS2_12policy_hub_t12policy_500_tElN6thrust24THRUST_300001_SM_1000_NS8cuda_cub20__uninitialized_copy7functorINS7_6detail15normal_iteratorINS7_10device_ptrIKiEEEENS7_7pointerIiNS8_3tagENS7_11use_defaultESJ_EEEEEEvT0_T1_)
        /*00b0*/ 	.word	0x0000000c


	//----- nvinfo : EIATTR_FRAME_SIZE
	.align		4
.L_81:
        /*00b4*/ 	.byte	0x04, 0x11
        /*00b6*/ 	.short	(.L_83 - .L_82)
	.align		4
.L_82:
        /*00b8*/ 	.word	index@(_ZN3cub18CUB_300001_SM_10006detail8for_each13static_kernelINS2_12policy_hub_t12policy_500_tElN6thrust24THRUST_300001_SM_1000_NS8cuda_cub20__uninitialized_copy7functorINS7_6detail15normal_iteratorINS7_10device_ptrIKiEEEENS7_7pointerIiNS8_3tagENS7_11use_defaultESJ_EEEEEEvT0_T1_)
        /*00bc*/ 	.word	0x00000000


	//----- nvinfo : EIATTR_REGCOUNT
	.align		4
.L_83:
        /*00c0*/ 	.byte	0x04, 0x2f
        /*00c2*/ 	.short	(.L_85 - .L_84)
	.align		4
.L_84:
        /*00c4*/ 	.word	index@(_ZN3cub18CUB_300001_SM_10006detail4scan20DeviceScanInitKernelINS0_13ScanTileStateIiLb1EEEEEvT_i)
        /*00c8*/ 	.word	0x00000008


	//----- nvinfo : EIATTR_FRAME_SIZE
	.align		4
.L_85:
        /*00cc*/ 	.byte	0x04, 0x11
        /*00ce*/ 	.short	(.L_87 - .L_86)
	.align		4
.L_86:
        /*00d0*/ 	.word	index@(_ZN3cub18CUB_300001_SM_10006detail4scan20DeviceScanInitKernelINS0_13ScanTileStateIiLb1EEEEEvT_i)
        /*00d4*/ 	.word	0x00000000


	//----- nvinfo : EIATTR_REGCOUNT
	.align		4
.L_87:
        /*00d8*/ 	.byte	0x04, 0x2f
        /*00da*/ 	.short	(.L_89 - .L_88)
	.align		4
.L_88:
        /*00dc*/ 	.word	index@(_ZN3cub18CUB_300001_SM_10006detail4scan16DeviceScanKernelINS2_10policy_hubIiiijN4cuda3std3__44plusIvEEE10Policy1000EN6thrust24THRUST_300001_SM_1000_NS6detail15normal_iteratorINSD_10device_ptrIiEEEESI_NS0_13ScanTileStateIiLb1EEES9_NS0_8NullTypeEjiLb0ESL_EEvT0_T1_T2_iT3_T4_T5_)
        /*00e0*/ 	.word	0x00000038


	//----- nvinfo : EIATTR_FRAME_SIZE
	.align		4
.L_89:
        /*00e4*/ 	.byte	0x04, 0x11
        /*00e6*/ 	.short	(.L_91 - .L_90)
	.align		4
.L_90:
        /*00e8*/ 	.word	index@(_ZN3cub18CUB_300001_SM_10006detail4scan16DeviceScanKernelINS2_10policy_hubIiiijN4cuda3std3__44plusIvEEE10Policy1000EN6thrust24THRUST_300001_SM_1000_NS6detail15normal_iteratorINSD_10device_ptrIiEEEESI_NS0_13ScanTileStateIiLb1EEES9_NS0_8NullTypeEjiLb0ESL_EEvT0_T1_T2_iT3_T4_T5_)
        /*00ec*/ 	.word	0x00000000


	//----- nvinfo : EIATTR_REGCOUNT
	.align		4
.L_91:
        /*00f0*/ 	.byte	0x04, 0x2f
        /*00f2*/ 	.short	(.L_93 - .L_92)
	.align		4
.L_92:
        /*00f4*/ 	.word	index@(_ZN3cub18CUB_300001_SM_10006detail4scan16DeviceScanKernelINS2_10policy_hubIiiimN4cuda3std3__44plusIvEEE10Policy1000EN6thrust24THRUST_300001_SM_1000_NS6detail15normal_iteratorINSD_10device_ptrIiEEEESI_NS0_13ScanTileStateIiLb1EEES9_NS0_8NullTypeEmiLb0ESL_EEvT0_T1_T2_iT3_T4_T5_)
        /*00f8*/ 	.word	0x00000030


	//----- nvinfo : EIATTR_FRAME_SIZE
	.align		4
.L_93:
        /*00fc*/ 	.byte	0x04, 0x11
        /*00fe*/ 	.short	(.L_95 - .L_94)
	.align		4
.L_94:
        /*0100*/ 	.word	index@(_ZN3cub18CUB_300001_SM_10006detail4scan16DeviceScanKernelINS2_10policy_hubIiiimN4cuda3std3__44plusIvEEE10Policy1000EN6thrust24THRUST_300001_SM_1000_NS6detail15normal_iteratorINSD_10device_ptrIiEEEESI_NS0_13ScanTileStateIiLb1EEES9_NS0_8NullTypeEmiLb0ESL_EEvT0_T1_T2_iT3_T4_T5_)
        /*0104*/ 	.word	0x00000000


	//----- nvinfo : EIATTR_MIN_STACK_SIZE
	.align		4
.L_95:
        /*0108*/ 	.byte	0x04, 0x12
        /*010a*/ 	.short	(.L_97 - .L_96)
	.align		4
.L_96:
        /*010c*/ 	.word	index@(_ZN3cub18CUB_300001_SM_10006detail4scan16DeviceScanKernelINS2_10policy_hubIiiimN4cuda3std3__44plusIvEEE10Policy1000EN6thrust24THRUST_300001_SM_1000_NS6detail15normal_iteratorINSD_10device_ptrIiEEEESI_NS0_13ScanTileStateIiLb1EEES9_NS0_8NullTypeEmiLb0ESL_EEvT0_T1_T2_iT3_T4_T5_)
        /*0110*/ 	.word	0x00000000


	//----- nvinfo : EIATTR_MIN_STACK_SIZE
	.align		4
.L_97:
        /*0114*/ 	.byte	0x04, 0x12
        /*0116*/ 	.short	(.L_99 - .L_98)
	.align		4
.L_98:
        /*0118*/ 	.word	index@(_ZN3cub18CUB_300001_SM_10006detail4scan16DeviceScanKernelINS2_10policy_hubIiiijN4cuda3std3__44plusIvEEE10Policy1000EN6thrust24THRUST_300001_SM_1000_NS6detail15normal_iteratorINSD_10device_ptrIiEEEESI_NS0_13ScanTileStateIiLb1EEES9_NS0_8NullTypeEjiLb0ESL_EEvT0_T1_T2_iT3_T4_T5_)
        /*011c*/ 	.word	0x00000000


	//----- nvinfo : EIATTR_MIN_STACK_SIZE
	.align		4
.L_99:
        /*0120*/ 	.byte	0x04, 0x12
        /*0122*/ 	.short	(.L_101 - .L_100)
	.align		4
.L_100:
        /*0124*/ 	.word	index@(_ZN3cub18CUB_300001_SM_10006detail4scan20DeviceScanInitKernelINS0_13ScanTileStateIiLb1EEEEEvT_i)
        /*0128*/ 	.word	0x00000000


	//----- nvinfo : EIATTR_MIN_STACK_SIZE
	.align		4
.L_101:
        /*012c*/ 	.byte	0x04, 0x12
        /*012e*/ 	.short	(.L_103 - .L_102)
	.align		4
.L_102:
        /*0130*/ 	.word	index@(_ZN3cub18CUB_300001_SM_10006detail8for_each13static_kernelINS2_12policy_hub_t12policy_500_tElN6thrust24THRUST_300001_SM_1000_NS8cuda_cub20__uninitialized_copy7functorINS7_6detail15normal_iteratorINS7_10device_ptrIKiEEEENS7_7pointerIiNS8_3tagENS7_11use_defaultESJ_EEEEEEvT0_T1_)
        /*0134*/ 	.word	0x00000000


	//----- nvinfo : EIATTR_MIN_STACK_SIZE
	.align		4
.L_103:
        /*0138*/ 	.byte	0x04, 0x12
        /*013a*/ 	.short	(.L_105 - .L_104)
	.align		4
.L_104:
        /*013c*/ 	.word	index@(_ZN3cub18CUB_300001_SM_10006detail8for_each13static_kernelINS2_12policy_hub_t12policy_500_tEmN6thrust24THRUST_300001_SM_1000_NS8cuda_cub20__uninitialized_fill7functorINS7_10device_ptrIiEEiEEEEvT0_T1_)
        /*0140*/ 	.word	0x00000000


	//----- nvinfo : EIATTR_MIN_STACK_SIZE
	.align		4
.L_105:
        /*0144*/ 	.byte	0x04, 0x12
        /*0146*/ 	.short	(.L_107 - .L_106)
	.align		4
.L_106:
        /*0148*/ 	.word	index@(_ZN3cub18CUB_300001_SM_10006detail8for_each13static_kernelINS2_12policy_hub_t12policy_500_tElN6thrust24THRUST_300001_SM_1000_NS8cuda_cub20__uninitialized_copy7functorINS7_6detail15normal_iteratorINS7_10device_ptrIKfEEEENS7_7pointerIfNS8_3tagENS7_11use_defaultESJ_EEEEEEvT0_T1_)
        /*014c*/ 	.word	0x00000000


	//----- nvinfo : EIATTR_MIN_STACK_SIZE
	.align		4
.L_107:
        /*0150*/ 	.byte	0x04, 0x12
        /*0152*/ 	.short	(.L_109 - .L_108)
	.align		4
.L_108:
        /*0154*/ 	.word	index@(_ZN3cub18CUB_300001_SM_10006detail8for_each13static_kernelINS2_12policy_hub_t12policy_500_tEmN6thrust24THRUST_300001_SM_1000_NS8cuda_cub20__uninitialized_fill7functorINS7_10device_ptrIfEEfEEEEvT0_T1_)
        /*0158*/ 	.word	0x00000000


	//----- nvinfo : EIATTR_MIN_STACK_SIZE
	.align		4
.L_109:
        /*015c*/ 	.byte	0x04, 0x12
        /*015e*/ 	.short	(.L_111 - .L_110)
	.align		4
.L_110:
        /*0160*/ 	.word	index@(_ZN3cub18CUB_300001_SM_10006detail11EmptyKernelIvEEvv)
        /*0164*/ 	.word	0x00000000


	//----- nvinfo : EIATTR_MIN_STACK_SIZE
	.align		4
.L_111:
        /*0168*/ 	.byte	0x04, 0x12
        /*016a*/ 	.short	(.L_113 - .L_112)
	.align		4
.L_112:
        /*016c*/ 	.word	index@(_Z22calculateIntersectionsPfS_S_PiS0_S_S_S_fi)
        /*0170*/ 	.word	0x00000098


	//----- nvinfo : EIATTR_MIN_STACK_SIZE
	.align		4
.L_113:
        /*0174*/ 	.byte	0x04, 0x12
        /*0176*/ 	.short	(.L_115 - .L_114)
	.align		4
.L_114:
        /*0178*/ 	.word	index@(_Z20layersInEachTrianglePfPiif)
        /*017c*/ 	.word	0x00000000
.L_115:


//--------------------- .nv.compat                --------------------------
	.section	.nv.compat,"",@"SHT_CUDA_COMPAT_INFO"
	.align	4
        /*0000*/ 	.byte	0x02, 0x09, 0x00, 0x00, 0x02, 0x02, 0x01, 0x00, 0x02, 0x05, 0x05, 0x00, 0x03, 0x07, 0x01, 0x01
        /*0010*/ 	.byte	0x02, 0x03, 0x00, 0x00, 0x02, 0x06, 0x01, 0x00, 0x04, 0x0b, 0x08, 0x00, 0x01, 0x00, 0x00, 0x00
        /*0020*/ 	.byte	0x00, 0x00, 0x00, 0x00


//--------------------- .nv.info._ZN3cub18CUB_300001_SM_10006detail4scan16DeviceScanKernelINS2_10policy_hubIiiimN4cuda3std3__44plusIvEEE10Policy1000EN6thrust24THRUST_300001_SM_1000_NS6detail15normal_iteratorINSD_10device_ptrIiEEEESI_NS0_13ScanTileStateIiLb1EEES9_NS0_8NullTypeEmiLb0ESL_EEvT0_T1_T2_iT3_T4_T5_ --------------------------
	.section	.nv.info._ZN3cub18CUB_300001_SM_10006detail4scan16DeviceScanKernelINS2_10policy_hubIiiimN4cuda3std3__44plusIvEEE10Policy1000EN6thrust24THRUST_300001_SM_1000_NS6detail15normal_iteratorINSD_10device_ptrIiEEEESI_NS0_13ScanTileStateIiLb1EEES9_NS0_8NullTypeEmiLb0ESL_EEvT0_T1_T2_iT3_T4_T5_,"",@"SHT_CUDA_INFO"
	.sectionflags	@""
	.align	4


	//----- nvinfo : EIATTR_CUDA_API_VERSION
	.align		4
        /*0000*/ 	.byte	0x04, 0x37
        /*0002*/ 	.short	(.L_117 - .L_116)
.L_116:
        /*0004*/ 	.word	0x00000082


	//----- nvinfo : EIATTR_KPARAM_INFO
	.align		4
.L_117:
        /*0008*/ 	.byte	0x04, 0x17
        /*000a*/ 	.short	(.L_119 - .L_118)
.L_118:
        /*000c*/ 	.word	0x00000000
        /*0010*/ 	.short	0x0006
        /*0012*/ 	.short	0x0020
        /*0014*/ 	.byte	0x00, 0xf0, 0x21, 0x00


	//----- nvinfo : EIATTR_KPARAM_INFO
	.align		4
.L_119:
        /*0018*/ 	.byte	0x04, 0x17
        /*001a*/ 	.short	(.L_121 - .L_120)
.L_120:
        /*001c*/ 	.word	0x00000000
        /*0020*/ 	.short	0x0005
        /*0022*/ 	.short	0x001d
        /*0024*/ 	.byte	0x00, 0xf0, 0x05, 0x00


	//----- nvinfo : EIATTR_KPARAM_INFO
	.align		4
.L_121:
        /*0028*/ 	.byte	0x04, 0x17
        /*002a*/ 	.short	(.L_123 - .L_122)
.L_122:
        /*002c*/ 	.word	0x00000000
        /*0030*/ 	.short	0x0004
        /*0032*/ 	.short	0x001c
        /*0034*/ 	.byte	0x00, 0xf0, 0x05, 0x00


	//----- nvinfo : EIATTR_KPARAM_INFO
	.align		4
.L_123:
        /*0038*/ 	.byte	0x04, 0x17
        /*003a*/ 	.short	(.L_125 - .L_124)
.L_124:
        /*003c*/ 	.word	0x00000000
        /*0040*/ 	.short	0x0003
        /*0042*/ 	.short	0x0018
        /*0044*/ 	.byte	0x00, 0xf0, 0x11, 0x00


	//----- nvinfo : EIATTR_KPARAM_INFO
	.align		4
.L_125:
        /*0048*/ 	.byte	0x04, 0x17
        /*004a*/ 	.short	(.L_127 - .L_126)
.L_126:
        /*004c*/ 	.word	0x00000000
        /*0050*/ 	.short	0x0002
        /*0052*/ 	.short	0x0010
        /*0054*/ 	.byte	0x00, 0xf0, 0x21, 0x00


	//----- nvinfo : EIATTR_KPARAM_INFO
	.align		4
.L_127:
        /*0058*/ 	.byte	0x04, 0x17
        /*005a*/ 	.short	(.L_129 - .L_128)
.L_128:
        /*005c*/ 	.word	0x00000000
        /*0060*/ 	.short	0x0001
        /*0062*/ 	.short	0x0008
        /*0064*/ 	.byte	0x00, 0xf0, 0x21, 0x00


	//----- nvinfo : EIATTR_KPARAM_INFO
	.align		4
.L_129:
        /*0068*/ 	.byte	0x04, 0x17
        /*006a*/ 	.short	(.L_131 - .L_130)
.L_130:
        /*006c*/ 	.word	0x00000000
        /*0070*/ 	.short	0x0000
        /*0072*/ 	.short	0x0000
        /*0074*/ 	.byte	0x00, 0xf0, 0x21, 0x00


	//----- nvinfo : EIATTR_SPARSE_MMA_MASK
	.align		4
.L_131:
        /*0078*/ 	.byte	0x03, 0x50
        /*007a*/ 	.short	0x0000


	//----- nvinfo : EIATTR_MAXREG_COUNT
	.align		4
        /*007c*/ 	.byte	0x03, 0x1b
        /*007e*/ 	.short	0x0080


	//----- nvinfo : EIATTR_NUM_BARRIERS
	.align		4
        /*0080*/ 	.byte	0x02, 0x4c
        /*0082*/ 	.byte	0x01
	.zero		1


	//----- nvinfo : EIATTR_MERCURY_ISA_VERSION
	.align		4
        /*0084*/ 	.byte	0x03, 0x5f
        /*0086*/ 	.short	0x0101


	//----- nvinfo : EIATTR_COOP_GROUP_MASK_REGIDS
	.align		4
        /*0088*/ 	.byte	0x04, 0x29
        /*008a*/ 	.short	(.L_133 - .L_132)


	//   ....[0]....
.L_132:
        /*008c*/ 	.word	0xffffffff


	//   ....[1]....
        /*0090*/ 	.word	0xffffffff


	//   ....[2]....
        /*0094*/ 	.word	0xffffffff


	//   ....[3]....
        /*0098*/ 	.word	0xffffffff


	//   ....[4]....
        /*009c*/ 	.word	0xffffffff


	//   ....[5]....
        /*00a0*/ 	.word	0xffffffff


	//   ....[6]....
        /*00a4*/ 	.word	0xffffffff


	//   ....[7]....
        /*00a8*/ 	.word	0xffffffff


	//   ....[8]....
        /*00ac*/ 	.word	0xffffffff


	//   ....[9]....
        /*00b0*/ 	.word	0xffffffff


	//   ....[10]....
        /*00b4*/ 	.word	0xffffffff


	//   ....[11]....
        /*00b8*/ 	.word	0xffffffff


	//   ....[12]....
        /*00bc*/ 	.word	0xffffffff


	//   ....[13]....
        /*00c0*/ 	.word	0xffffffff


	//   ....[14]....
        /*00c4*/ 	.word	0xffffffff


	//   ....[15]....
        /*00c8*/ 	.word	0xffffffff


	//   ....[16]....
        /*00cc*/ 	.word	0xffffffff


	//   ....[17]....
        /*00d0*/ 	.word	0xffffffff


	//   ....[18]....
        /*00d4*/ 	.word	0xffffffff


	//   ....[19]....
        /*00d8*/ 	.word	0xffffffff


	//   ....[20]....
        /*00dc*/ 	.word	0xffffffff


	//   ....[21]....
        /*00e0*/ 	.word	0xffffffff


	//   ....[22]....
        /*00e4*/ 	.word	0xffffffff


	//   ....[23]....
        /*00e8*/ 	.word	0xffffffff


	//   ....[24]....
        /*00ec*/ 	.word	0xffffffff


	//   ....[25]....
        /*00f0*/ 	.word	0xffffffff


	//   ....[26]....
        /*00f4*/ 	.word	0xffffffff


	//   ....[27]....
        /*00f8*/ 	.word	0xffffffff


	//   ....[28]....
        /*00fc*/ 	.word	0xffffffff


	//   ....[29]....
        /*0100*/ 	.word	0xffffffff


	//   ....[30]....
        /*0104*/ 	.word	0xffffffff


	//   ....[31]....
        /*0108*/ 	.word	0xffffffff


	//   ....[32]....
        /*010c*/ 	.word	0xffffffff


	//   ....[33]....
        /*0110*/ 	.word	0xffffffff


	//   ....[34]....
        /*0114*/ 	.word	0xffffffff


	//   ....[35]....
        /*0118*/ 	.word	0xffffffff


	//   ....[36]....
        /*011c*/ 	.word	0xffffffff


	//   ....[37]....
        /*0120*/ 	.word	0xffffffff


	//   ....[38]....
        /*0124*/ 	.word	0xffffffff


	//   ....[39]....
        /*0128*/ 	.word	0xffffffff


	//   ....[40]....
        /*012c*/ 	.word	0xffffffff


	//   ....[41]....
        /*0130*/ 	.word	0xffffffff


	//   ....[42]....
        /*0134*/ 	.word	0xffffffff


	//   ....[43]....
        /*0138*/ 	.word	0xffffffff


	//   ....[44]....
        /*013c*/ 	.word	0xffffffff


	//   ....[45]....
        /*0140*/ 	.word	0xffffffff


	//   ....[46]....
        /*0144*/ 	.word	0xffffffff


	//   ....[47]....
        /*0148*/ 	.word	0xffffffff


	//   ....[48]....
        /*014c*/ 	.word	0xffffffff


	//   ....[49]....
        /*0150*/ 	.word	0xffffffff


	//   ....[50]....
        /*0154*/ 	.word	0xffffffff


	//   ....[51]....
        /*0158*/ 	.word	0xffffffff


	//   ....[52]....
        /*015c*/ 	.word	0xffffffff


	//   ....[53]....
        /*0160*/ 	.word	0xffffffff


	//   ....[54]....
        /*0164*/ 	.word	0xffffffff


	//   ....[55]....
        /*0168*/ 	.word	0xffffffff


	//   ....[56]....
        /*016c*/ 	.word	0xffffffff


	//   ....[57]....
        /*0170*/ 	.word	0xffffffff


	//   ....[58]....
        /*0174*/ 	.word	0xffffffff


	//   ....[59]....
        /*0178*/ 	.word	0xffffffff


	//   ....[60]....
        /*017c*/ 	.word	0x05000008


	//   ....[61]....
        /*0180*/ 	.word	0x05000008


	//   ....[62]....
        /*0184*/ 	.word	0x05000008


	//   ....[63]....
        /*0188*/ 	.word	0x05000008


	//   ....[64]....
        /*018c*/ 	.word	0x05000008


	//   ....[65]....
        /*0190*/ 	.word	0x05000008


	//   ....[66]....
        /*0194*/ 	.word	0x05000008


	//   ....[67]....
        /*0198*/ 	.word	0x05000008


	//   ....[68]....
        /*019c*/ 	.word	0x05000008


	//   ....[69]....
        /*01a0*/ 	.word	0x05000008


	//   ....[70]....
        /*01a4*/ 	.word	0x05000008


	//   ....[71]....
        /*01a8*/ 	.word	0x05000008


	//   ....[72]....
        /*01ac*/ 	.word	0x05000008


	//   ....[73]....
        /*01b0*/ 	.word	0x05000008


	//   ....[74]....
        /*01b4*/ 	.word	0x05000008


	//   ....[75]....
        /*01b8*/ 	.word	0x05000008


	//   ....[76]....
        /*01bc*/ 	.word	0x05000008


	//   ....[77]....
        /*01c0*/ 	.word	0x05000008


	//   ....[78]....
        /*01c4*/ 	.word	0x05000008


	//   ....[79]....
        /*01c8*/ 	.word	0x05000008


	//   ....[80]....
        /*01cc*/ 	.word	0x05000008


	//   ....[81]....
        /*01d0*/ 	.word	0x05000008


	//   ....[82]....
        /*01d4*/ 	.word	0x05000008


	//   ....[83]....
        /*01d8*/ 	.word	0x05000008


	//   ....[84]....
        /*01dc*/ 	.word	0x05000008


	//   ....[85]....
        /*01e0*/ 	.word	0x05000008


	//   ....[86]....
        /*01e4*/ 	.word	0x05000008


	//   ....[87]....
        /*01e8*/ 	.word	0x05000008


	//   ....[88]....
        /*01ec*/ 	.word	0x05000008


	//   ....[89]....
        /*01f0*/ 	.word	0x05000008


	//   ....[90]....
        /*01f4*/ 	.word	0x05000008


	//   ....[91]....
        /*01f8*/ 	.word	0x05000008


	//   ....[92]....
        /*01fc*/ 	.word	0x05000008


	//   ....[93]....
        /*0200*/ 	.word	0x05000008


	//   ....[94]....
        /*0204*/ 	.word	0x05000008


	//   ....[95]....
        /*0208*/ 	.word	0x05000008


	//----- nvinfo : EIATTR_COOP_GROUP_INSTR_OFFSETS
	.align		4
.L_133:
        /*020c*/ 	.byte	0x04, 0x28
        /*020e*/ 	.short	(.L_135 - .L_134)


	//   ....[0]....
.L_134:
        /*0210*/ 	.word	0x00000470


	//   ....[1]....
        /*0214*/ 	.word	0x000006a0


	//   ....[2]....
        /*0218*/ 	.word	0x000006c0


	//   ....[3]....
        /*021c*/ 	.word	0x000006e0


	//   ....[4]....
        /*0220*/ 	.word	0x00000700


	//   ....[5]....
        /*0224*/ 	.word	0x00000720


	//   ....[6]....
        /*0228*/ 	.word	0x00000b20


	//   ....[7]....
        /*022c*/ 	.word	0x00000b40


	//   ....[8]....
        /*0230*/ 	.word	0x00000b60


	//   ....[9]....
        /*0234*/ 	.word	0x00000b80


	//   ....[10]....
        /*0238*/ 	.word	0x00000ba0


	//   ....[11]....
        /*023c*/ 	.word	0x00000fa0


	//   ....[12]....
        /*0240*/ 	.word	0x00001030


	//   ....[13]....
        /*0244*/ 	.word	0x00001090


	//   ....[14]....
        /*0248*/ 	.word	0x00001130


	//   ....[15]....
        /*024c*/ 	.word	0x00001190


	//   ....[16]....
        /*0250*/ 	.word	0x000011d0


	//   ....[17]....
        /*0254*/ 	.word	0x00001220


	//   ....[18]....
        /*0258*/ 	.word	0x00001270


	//   ....[19]....
        /*025c*/ 	.word	0x00001280


	//   ....[20]....
        /*0260*/ 	.word	0x00001360


	//   ....[21]....
        /*0264*/ 	.word	0x000013f0


	//   ....[22]....
        /*0268*/ 	.word	0x00001440


	//   ....[23]....
        /*026c*/ 	.word	0x000014a0


	//   ....[24]....
        /*0270*/ 	.word	0x00001500


	//   ....[25]....
        /*0274*/ 	.word	0x00001540


	//   ....[26]....
        /*0278*/ 	.word	0x00001580


	//   ....[27]....
        /*027c*/ 	.word	0x000015c0


	//   ....[28]....
        /*0280*/ 	.word	0x000015d0


	//   ....[29]....
        /*0284*/ 	.word	0x00001a50


	//   ....[30]....
        /*0288*/ 	.word	0x00002410


	//   ....[31]....
        /*028c*/ 	.word	0x00002640


	//   ....[32]....
        /*0290*/ 	.word	0x00002660


	//   ....[33]....
        /*0294*/ 	.word	0x00002680


	//   ....[34]....
        /*0298*/ 	.word	0x000026a0


	//   ....[35]....
        /*029c*/ 	.word	0x000026c0


	//   ....[36]....
        /*02a0*/ 	.word	0x00002a50


	//   ....[37]....
        /*02a4*/ 	.word	0x00002a70


	//   ....[38]....
        /*02a8*/ 	.word	0x00002a90


	//   ....[39]....
        /*02ac*/ 	.word	0x00002ab0


	//   ....[40]....
        /*02b0*/ 	.word	0x00002ad0


	//   ....[41]....
        /*02b4*/ 	.word	0x00002ed0


	//   ....[42]....
        /*02b8*/ 	.word	0x00002f60


	//   ....[43]....
        /*02bc*/ 	.word	0x00002fc0


	//   ....[44]....
        /*02c0*/ 	.word	0x00003030


	//   ....[45]....
        /*02c4*/ 	.word	0x00003090


	//   ....[46]....
        /*02c8*/ 	.word	0x000030f0


	//   ....[47]....
        /*02cc*/ 	.word	0x00003140


	//   ....[48]....
        /*02d0*/ 	.word	0x000031a0


	//   ....[49]....
        /*02d4*/ 	.word	0x000031b0


	//   ....[50]....
        /*02d8*/ 	.word	0x00003290


	//   ....[51]....
        /*02dc*/ 	.word	0x00003320


	//   ....[52]....
        /*02e0*/ 	.word	0x00003370


	//   ....[53]....
        /*02e4*/ 	.word	0x000033e0


	//   ....[54]....
        /*02e8*/ 	.word	0x00003440


	//   ....[55]....
        /*02ec*/ 	.word	0x00003490


	//   ....[56]....
        /*02f0*/ 	.word	0x000034f0


	//   ....[57]....
        /*02f4*/ 	.word	0x00003530


	//   ....[58]....
        /*02f8*/ 	.word	0x00003540


	//   ....[59]....
        /*02fc*/ 	.word	0x000039a0


	//   ....[60]....
        /*0300*/ 	.word	0x00003f50


	//   ....[61]....
        /*0304*/ 	.word	0x00003fd0


	//   ....[62]....
        /*0308*/ 	.word	0x00004070


	//   ....[63]....
        /*030c*/ 	.word	0x00004160


	//   ....[64]....
        /*0310*/ 	.word	0x000041e0


	//   ....[65]....
        /*0314*/ 	.word	0x00004260


	//   ....[66]....
        /*0318*/ 	.word	0x000042e0


	//   ....[67]....
        /*031c*/ 	.word	0x00004360


	//   ....[68]....
        /*0320*/ 	.word	0x00004400


	//   ....[69]....
        /*0324*/ 	.word	0x00004470


	//   ....[70]....
        /*0328*/ 	.word	0x000044f0


	//   ....[71]....
        /*032c*/ 	.word	0x00004570


	//   ....[72]....
        /*0330*/ 	.word	0x00004620


	//   ....[73]....
        /*0334*/ 	.word	0x000046a0


	//   ....[74]....
        /*0338*/ 	.word	0x00004710


	//   ....[75]....
        /*033c*/ 	.word	0x00004780


	//   ....[76]....
        /*0340*/ 	.word	0x000047f0


	//   ....[77]....
        /*0344*/ 	.word	0x00004850


	//   ....[78]....
        /*0348*/ 	.word	0x000048c0


	//   ....[79]....
        /*034c*/ 	.word	0x00004940


	//   ....[80]....
        /*0350*/ 	.word	0x000049e0


	//   ....[81]....
        /*0354*/ 	.word	0x00004ab0


	//   ....[82]....
        /*0358*/ 	.word	0x00004b30


	//   ....[83]....
        /*035c*/ 	.word	0x00004bd0


	//   ....[84]....
        /*0360*/ 	.word	0x00004c60


	//   ....[85]....
        /*0364*/ 	.word	0x00004cd0


	//   ....[86]....
        /*0368*/ 	.word	0x00004d70


	//   ....[87]....
        /*036c*/ 	.word	0x00004de0


	//   ....[88]....
        /*0370*/ 	.word	0x00004e60


	//   ....[89]....
        /*0374*/ 	.word	0x00004ee0


	//   ....[90]....
        /*0378*/ 	.word	0x00004f90


	//   ....[91]....
        /*037c*/ 	.word	0x00005030


	//   ....[92]....
        /*0380*/ 	.word	0x000050c0


	//   ....[93]....
        /*0384*/ 	.word	0x00005160


	//   ....[94]....
        /*0388*/ 	.word	0x000051e0


	//   ....[95]....
        /*038c*/ 	.word	0x00005240


	//----- nvinfo : EIATTR_VRC_CTA_INIT_COUNT
	.align		4
.L_135:
        /*0390*/ 	.byte	0x02, 0x4a
	.zero		1
	.zero		1


	//----- nvinfo : EIATTR_EXIT_INSTR_OFFSETS
	.align		4
        /*0394*/ 	.byte	0x04, 0x1c
        /*0396*/ 	.short	(.L_137 - .L_136)


	//   ....[0]....
.L_136:
        /*0398*/ 	.word	0x00001cc0


	//   ....[1]....
        /*039c*/ 	.word	0x00001cf0


	//   ....[2]....
        /*03a0*/ 	.word	0x00003ee0


	//   ....[3]....
        /*03a4*/ 	.word	0x00003f00


	//----- nvinfo : EIATTR_MAX_THREADS
	.align		4
.L_137:
        /*03a8*/ 	.byte	0x04, 0x05
        /*03aa*/ 	.short	(.L_139 - .L_138)
.L_138:
        /*03ac*/ 	.word	0x000001a0
        /*03b0*/ 	.word	0x00000001
        /*03b4*/ 	.word	0x00000001


	//----- nvinfo : EIATTR_CRS_STACK_SIZE
	.align		4
.L_139:
        /*03b8*/ 	.byte	0x04, 0x1e
        /*03ba*/ 	.short	(.L_141 - .L_140)
.L_140:
        /*03bc*/ 	.word	0x00000000


	//----- nvinfo : EIATTR_CBANK_PARAM_SIZE
	.align		4
.L_141:
        /*03c0*/ 	.byte	0x03, 0x19
        /*03c2*/ 	.short	0x0028


	//----- nvinfo : EIATTR_PARAM_CBANK
	.align		4
        /*03c4*/ 	.byte	0x04, 0x0a
        /*03c6*/ 	.short	(.L_143 - .L_142)
	.align		4
.L_142:
        /*03c8*/ 	.word	index@(.nv.constant0._ZN3cub18CUB_300001_SM_10006detail4scan16DeviceScanKernelINS2_10policy_hubIiiimN4cuda3std3__44plusIvEEE10Policy1000EN6thrust24THRUST_300001_SM_1000_NS6detail15normal_iteratorINSD_10device_ptrIiEEEESI_NS0_13ScanTileStateIiLb1EEES9_NS0_8NullTypeEmiLb0ESL_EEvT0_T1_T2_iT3_T4_T5_)
        /*03cc*/ 	.short	0x0380
        /*03ce*/ 	.short	0x0028


	//----- nvinfo : EIATTR_SW_WAR
	.align		4
.L_143:
        /*03d0*/ 	.byte	0x04, 0x36
        /*03d2*/ 	.short	(.L_145 - .L_144)
.L_144:
        /*03d4*/ 	.word	0x00000008
.L_145:


//--------------------- .nv.info._ZN3cub18CUB_300001_SM_10006detail4scan16DeviceScanKernelINS2_10policy_hubIiiijN4cuda3std3__44plusIvEEE10Policy1000EN6thrust24THRUST_300001_SM_1000_NS6detail15normal_iteratorINSD_10device_ptrIiEEEESI_NS0_13ScanTileStateIiLb1EEES9_NS0_8NullTypeEjiLb0ESL_EEvT0_T1_T2_iT3_T4_T5_ --------------------------
	.section	.nv.info._ZN3cub18CUB_300001_SM_10006detail4scan16DeviceScanKernelINS2_10policy_hubIiiijN4cuda3std3__44plusIvEEE10Policy1000EN6thrust24THRUST_300001_SM_1000_NS6detail15normal_iteratorINSD_10device_ptrIiEEEESI_NS0_13ScanTileStateIiLb1EEES9_NS0_8NullTypeEjiLb0ESL_EEvT0_T1_T2_iT3_T4_T5_,"",@"SHT_CUDA_INFO"
	.sectionflags	@""
	.align	4


	//----- nvinfo : EIATTR_CUDA_API_VERSION
	.align		4
        /*0000*/ 	.byte	0x04, 0x37
        /*0002*/ 	.short	(.L_147 - .L_146)
.L_146:
        /*0004*/ 	.word	0x00000082


	//----- nvinfo : EIATTR_KPARAM_INFO
	.align		4
.L_147:
        /*0008*/ 	.byte	0x04, 0x17
        /*000a*/ 	.short	(.L_149 - .L_148)
.L_148:
        /*000c*/ 	.word	0x00000000
        /*0010*/ 	.short	0x0006
        /*0012*/ 	.short	0x0020
        /*0014*/ 	.byte	0x00, 0xf0, 0x11, 0x00


	//----- nvinfo : EIATTR_KPARAM_INFO
	.align		4
.L_149:
        /*0018*/ 	.byte	0x04, 0x17
        /*001a*/ 	.short	(.L_151 - .L_150)
.L_150:
        /*001c*/ 	.word	0x00000000
        /*0020*/ 	.short	0x0005
        /*0022*/ 	.short	0x001d
        /*0024*/ 	.byte	0x00, 0xf0, 0x05, 0x00


	//----- nvinfo : EIATTR_KPARAM_INFO
	.align		4
.L_151:
        /*0028*/ 	.byte	0x04, 0x17
        /*002a*/ 	.short	(.L_153 - .L_152)
.L_152:
        /*002c*/ 	.word	0x00000000
        /*0030*/ 	.short	0x0004
        /*0032*/ 	.short	0x001c
        /*0034*/ 	.byte	0x00, 0xf0, 0x05, 0x00


	//----- nvinfo : EIATTR_KPARAM_INFO
	.align		4
.L_153:
        /*0038*/ 	.byte	0x04, 0x17
        /*003a*/ 	.short	(.L_155 - .L_154)
.L_154:
        /*003c*/ 	.word	0x00000000
        /*0040*/ 	.short	0x0003
        /*0042*/ 	.short	0x0018
        /*0044*/ 	.byte	0x00, 0xf0, 0x11, 0x00


	//----- nvinfo : EIATTR_KPARAM_INFO
	.align		4
.L_155:
        /*0048*/ 	.byte	0x04, 0x17
        /*004a*/ 	.short	(.L_157 - .L_156)
.L_156:
        /*004c*/ 	.word	0x00000000
        /*0050*/ 	.short	0x0002
        /*0052*/ 	.short	0x0010
        /*0054*/ 	.byte	0x00, 0xf0, 0x21, 0x00


	//----- nvinfo : EIATTR_KPARAM_INFO
	.align		4
.L_157:
        /*0058*/ 	.byte	0x04, 0x17
        /*005a*/ 	.short	(.L_159 - .L_158)
.L_158:
        /*005c*/ 	.word	0x00000000
        /*0060*/ 	.short	0x0001
        /*0062*/ 	.short	0x0008
        /*0064*/ 	.byte	0x00, 0xf0, 0x21, 0x00


	//----- nvinfo : EIATTR_KPARAM_INFO
	.align		4
.L_159:
        /*0068*/ 	.byte	0x04, 0x17
        /*006a*/ 	.short	(.L_161 - .L_160)
.L_160:
        /*006c*/ 	.word	0x00000000
        /*0070*/ 	.short	0x0000
        /*0072*/ 	.short	0x0000
        /*0074*/ 	.byte	0x00, 0xf0, 0x21, 0x00


	//----- nvinfo : EIATTR_SPARSE_MMA_MASK
	.align		4
.L_161:
        /*0078*/ 	.byte	0x03, 0x50
        /*007a*/ 	.short	0x0000


	//----- nvinfo : EIATTR_MAXREG_COUNT
	.align		4
        /*007c*/ 	.byte	0x03, 0x1b
        /*007e*/ 	.short	0x00a8


	//----- nvinfo : EIATTR_NUM_BARRIERS
	.align		4
        /*0080*/ 	.byte	0x02, 0x4c
        /*0082*/ 	.byte	0x01
	.zero		1


	//----- nvinfo : EIATTR_MERCURY_ISA_VERSION
	.align		4
        /*0084*/ 	.byte	0x03, 0x5f
        /*0086*/ 	.short	0x0101


	//----- nvinfo : EIATTR_UNUSED_LOAD_BYTE_OFFSET
	.align		4
        /*0088*/ 	.byte	0x04, 0x44
        /*008a*/ 	.short	(.L_163 - .L_162)


	//   ....[0]....
.L_162:
        /*008c*/ 	.word	0x00002a20
        /*0090*/ 	.word	0x00000fff


	//----- nvinfo : EIATTR_COOP_GROUP_MASK_REGIDS
	.align		4
.L_163:
        /*0094*/ 	.byte	0x04, 0x29
        /*0096*/ 	.short	(.L_165 - .L_164)


	//   ....[0]....
.L_164:
        /*0098*/ 	.word	0xffffffff


	//   ....[1]....
        /*009c*/ 	.word	0xffffffff


	//   ....[2]....
        /*00a0*/ 	.word	0xffffffff


	//   ....[3]....
        /*00a4*/ 	.word	0xffffffff


	//   ....[4]....
        /*00a8*/ 	.word	0xffffffff


	//   ....[5]....
        /*00ac*/ 	.word	0xffffffff


	//   ....[6]....
        /*00b0*/ 	.word	0xffffffff


	//   ....[7]....
        /*00b4*/ 	.word	0xffffffff


	//   ....[8]....
        /*00b8*/ 	.word	0xffffffff


	//   ....[9]....
        /*00bc*/ 	.word	0xffffffff


	//   ....[10]....
        /*00c0*/ 	.word	0xffffffff


	//   ....[11]....
        /*00c4*/ 	.word	0xffffffff


	//   ....[12]....
        /*00c8*/ 	.word	0xffffffff


	//   ....[13]....
        /*00cc*/ 	.word	0xffffffff


	//   ....[14]....
        /*00d0*/ 	.word	0xffffffff


	//   ....[15]....
        /*00d4*/ 	.word	0xffffffff


	//   ....[16]....
        /*00d8*/ 	.word	0xffffffff


	//   ....[17]....
        /*00dc*/ 	.word	0xffffffff


	//   ....[18]....
        /*00e0*/ 	.word	0xffffffff


	//   ....[19]....
        /*00e4*/ 	.word	0xffffffff


	//   ....[20]....
        /*00e8*/ 	.word	0xffffffff


	//   ....[21]....
        /*00ec*/ 	.word	0xffffffff


	//   ....[22]....
        /*00f0*/ 	.word	0xffffffff


	//   ....[23]....
        /*00f4*/ 	.word	0xffffffff


	//   ....[24]....
        /*00f8*/ 	.word	0xffffffff


	//   ....[25]....
        /*00fc*/ 	.word	0xffffffff


	//   ....[26]....
        /*0100*/ 	.word	0xffffffff


	//   ....[27]....
        /*0104*/ 	.word	0xffffffff


	//   ....[28]....
        /*0108*/ 	.word	0xffffffff


	//   ....[29]....
        /*010c*/ 	.word	0xffffffff


	//   ....[30]....
        /*0110*/ 	.word	0xffffffff


	//   ....[31]....
        /*0114*/ 	.word	0xffffffff


	//   ....[32]....
        /*0118*/ 	.word	0xffffffff


	//   ....[33]....
        /*011c*/ 	.word	0xffffffff


	//   ....[34]....
        /*0120*/ 	.word	0xffffffff


	//   ....[35]....
        /*0124*/ 	.word	0xffffffff


	//   ....[36]....
        /*0128*/ 	.word	0xffffffff


	//   ....[37]....
        /*012c*/ 	.word	0xffffffff


	//   ....[38]....
        /*0130*/ 	.word	0xffffffff


	//   ....[39]....
        /*0134*/ 	.word	0xffffffff


	//   ....[40]....
        /*0138*/ 	.word	0xffffffff


	//   ....[41]....
        /*013c*/ 	.word	0xffffffff


	//   ....[42]....
        /*0140*/ 	.word	0xffffffff


	//   ....[43]....
        /*0144*/ 	.word	0xffffffff


	//   ....[44]....
        /*0148*/ 	.word	0xffffffff


	//   ....[45]....
        /*014c*/ 	.word	0xffffffff


	//   ....[46]....
        /*0150*/ 	.word	0xffffffff


	//   ....[47]....
        /*0154*/ 	.word	0xffffffff


	//   ....[48]....
        /*0158*/ 	.word	0xffffffff


	//   ....[49]....
        /*015c*/ 	.word	0xffffffff


	//   ....[50]....
        /*0160*/ 	.word	0xffffffff


	//   ....[51]....
        /*0164*/ 	.word	0xffffffff


	//   ....[52]....
        /*0168*/ 	.word	0xffffffff


	//   ....[53]....
        /*016c*/ 	.word	0xffffffff


	//   ....[54]....
        /*0170*/ 	.word	0xffffffff


	//   ....[55]....
        /*0174*/ 	.word	0xffffffff


	//   ....[56]....
        /*0178*/ 	.word	0xffffffff


	//   ....[57]....
        /*017c*/ 	.word	0xffffffff


	//   ....[58]....
        /*0180*/ 	.word	0xffffffff


	//   ....[59]....
        /*0184*/ 	.word	0xffffffff


	//   ....[60]....
        /*0188*/ 	.word	0x05000015


	//   ....[61]....
        /*018c*/ 	.word	0x05000015


	//   ....[62]....
        /*0190*/ 	.word	0x05000015


	//   ....[63]....
        /*0194*/ 	.word	0x05000015


	//   ....[64]....
        /*0198*/ 	.word	0x05000015


	//   ....[65]....
        /*019c*/ 	.word	0x05000015


	//   ....[66]....
        /*01a0*/ 	.word	0x05000015


	//   ....[67]....
        /*01a4*/ 	.word	0x05000015


	//   ....[68]....
        /*01a8*/ 	.word	0x05000015


	//   ....[69]....
        /*01ac*/ 	.word	0x05000015


	//   ....[70]....
        /*01b0*/ 	.word	0x05000015


	//   ....[71]....
        /*01b4*/ 	.word	0x05000015


	//   ....[72]....
        /*01b8*/ 	.word	0x05000015


	//   ....[73]....
        /*01bc*/ 	.word	0x05000015


	//   ....[74]....
        /*01c0*/ 	.word	0x05000015


	//   ....[75]....
        /*01c4*/ 	.word	0x05000015


	//   ....[76]....
        /*01c8*/ 	.word	0x05000015


	//   ....[77]....
        /*01cc*/ 	.word	0x05000015


	//   ....[78]....
        /*01d0*/ 	.word	0x05000015


	//   ....[79]....
        /*01d4*/ 	.word	0x05000015


	//   ....[80]....
        /*01d8*/ 	.word	0x05000015


	//   ....[81]....
        /*01dc*/ 	.word	0x05000015


	//   ....[82]....
        /*01e0*/ 	.word	0x05000015


	//   ....[83]....
        /*01e4*/ 	.word	0x05000015


	//   ....[84]....
        /*01e8*/ 	.word	0x05000015


	//   ....[85]....
        /*01ec*/ 	.word	0x05000015


	//   ....[86]....
        /*01f0*/ 	.word	0x05000015


	//   ....[87]....
        /*01f4*/ 	.word	0x05000015


	//   ....[88]....
        /*01f8*/ 	.word	0x05000015


	//   ....[89]....
        /*01fc*/ 	.word	0x05000015


	//   ....[90]....
        /*0200*/ 	.word	0x05000015


	//   ....[91]....
        /*0204*/ 	.word	0x05000015


	//   ....[92]....
        /*0208*/ 	.word	0x05000015


	//   ....[93]....
        /*020c*/ 	.word	0x05000015


	//   ....[94]....
        /*0210*/ 	.word	0x05000015


	//   ....[95]....
        /*0214*/ 	.word	0x05000015


	//----- nvinfo : EIATTR_COOP_GROUP_INSTR_OFFSETS
	.align		4
.L_165:
        /*0218*/ 	.byte	0x04, 0x28
        /*021a*/ 	.short	(.L_167 - .L_166)


	//   ....[0]....
.L_166:
        /*021c*/ 	.word	0x000004b0


	//   ....[1]....
        /*0220*/ 	.word	0x00000680


	//   ....[2]....
        /*0224*/ 	.word	0x000006a0


	//   ....[3]....
        /*0228*/ 	.word	0x000006c0


	//   ....[4]....
        /*022c*/ 	.word	0x000006e0


	//   ....[5]....
        /*0230*/ 	.word	0x00000700


	//   ....[6]....
        /*0234*/ 	.word	0x00000ae0


	//   ....[7]....
        /*0238*/ 	.word	0x00000b00


	//   ....[8]....
        /*023c*/ 	.word	0x00000b20


	//   ....[9]....
        /*0240*/ 	.word	0x00000b40


	//   ....[10]....
        /*0244*/ 	.word	0x00000b60


	//   ....[11]....
        /*0248*/ 	.word	0x00000f10


	//   ....[12]....
        /*024c*/ 	.word	0x000010e0


	//   ....[13]....
        /*0250*/ 	.word	0x00001140


	//   ....[14]....
        /*0254*/ 	.word	0x000011d0


	//   ....[15]....
        /*0258*/ 	.word	0x00001230


	//   ....[16]....
        /*025c*/ 	.word	0x00001280


	//   ....[17]....
        /*0260*/ 	.word	0x000012e0


	//   ....[18]....
        /*0264*/ 	.word	0x00001320


	//   ....[19]....
        /*0268*/ 	.word	0x00001330


	//   ....[20]....
        /*026c*/ 	.word	0x000013f0


	//   ....[21]....
        /*0270*/ 	.word	0x000015c0


	//   ....[22]....
        /*0274*/ 	.word	0x00001610


	//   ....[23]....
        /*0278*/ 	.word	0x00001670


	//   ....[24]....
        /*027c*/ 	.word	0x000016d0


	//   ....[25]....
        /*0280*/ 	.word	0x00001710


	//   ....[26]....
        /*0284*/ 	.word	0x00001750


	//   ....[27]....
        /*0288*/ 	.word	0x00001790


	//   ....[28]....
        /*028c*/ 	.word	0x000017a0


	//   ....[29]....
        /*0290*/ 	.word	0x00001c60


	//   ....[30]....
        /*0294*/ 	.word	0x00002740


	//   ....[31]....
        /*0298*/ 	.word	0x00002910


	//   ....[32]....
        /*029c*/ 	.word	0x00002930


	//   ....[33]....
        /*02a0*/ 	.word	0x00002950


	//   ....[34]....
        /*02a4*/ 	.word	0x00002970


	//   ....[35]....
        /*02a8*/ 	.word	0x00002990


	//   ....[36]....
        /*02ac*/ 	.word	0x00002d10


	//   ....[37]....
        /*02b0*/ 	.word	0x00002d30


	//   ....[38]....
        /*02b4*/ 	.word	0x00002d50


	//   ....[39]....
        /*02b8*/ 	.word	0x00002d70


	//   ....[40]....
        /*02bc*/ 	.word	0x00002d90


	//   ....[41]....
        /*02c0*/ 	.word	0x00003140


	//   ....[42]....
        /*02c4*/ 	.word	0x00003310


	//   ....[43]....
        /*02c8*/ 	.word	0x00003370


	//   ....[44]....
        /*02cc*/ 	.word	0x000033e0


	//   ....[45]....
        /*02d0*/ 	.word	0x00003430


	//   ....[46]....
        /*02d4*/ 	.word	0x00003480


	//   ....[47]....
        /*02d8*/ 	.word	0x000034c0


	//   ....[48]....
        /*02dc*/ 	.word	0x00003530


	//   ....[49]....
        /*02e0*/ 	.word	0x00003540


	//   ....[50]....
        /*02e4*/ 	.word	0x00003620


	//   ....[51]....
        /*02e8*/ 	.word	0x000037f0


	//   ....[52]....
        /*02ec*/ 	.word	0x00003840


	//   ....[53]....
        /*02f0*/ 	.word	0x000038c0


	//   ....[54]....
        /*02f4*/ 	.word	0x00003910


	//   ....[55]....
        /*02f8*/ 	.word	0x00003960


	//   ....[56]....
        /*02fc*/ 	.word	0x000039c0


	//   ....[57]....
        /*0300*/ 	.word	0x00003a00


	//   ....[58]....
        /*0304*/ 	.word	0x00003a10


	//   ....[59]....
        /*0308*/ 	.word	0x00003eb0


	//   ....[60]....
        /*030c*/ 	.word	0x00004510


	//   ....[61]....
        /*0310*/ 	.word	0x00004590


	//   ....[62]....
        /*0314*/ 	.word	0x00004620


	//   ....[63]....
        /*0318*/ 	.word	0x00004720


	//   ....[64]....
        /*031c*/ 	.word	0x000047a0


	//   ....[65]....
        /*0320*/ 	.word	0x00004840


	//   ....[66]....
        /*0324*/ 	.word	0x000048c0


	//   ....[67]....
        /*0328*/ 	.word	0x00004950


	//   ....[68]....
        /*032c*/ 	.word	0x00004980


	//   ....[69]....
        /*0330*/ 	.word	0x00004a30


	//   ....[70]....
        /*0334*/ 	.word	0x00004ab0


	//   ....[71]....
        /*0338*/ 	.word	0x00004b30


	//   ....[72]....
        /*033c*/ 	.word	0x00004bf0


	//   ....[73]....
        /*0340*/ 	.word	0x00004c80


	//   ....[74]....
        /*0344*/ 	.word	0x00004d00


	//   ....[75]....
        /*0348*/ 	.word	0x00004d80


	//   ....[76]....
        /*034c*/ 	.word	0x00004e00


	//   ....[77]....
        /*0350*/ 	.word	0x00004e60


	//   ....[78]....
        /*0354*/ 	.word	0x00004ed0


	//   ....[79]....
        /*0358*/ 	.word	0x00004f50


	//   ....[80]....
        /*035c*/ 	.word	0x00004fe0


	//   ....[81]....
        /*0360*/ 	.word	0x000050b0


	//   ....[82]....
        /*0364*/ 	.word	0x00005140


	//   ....[83]....
        /*0368*/ 	.word	0x000051d0


	//   ....[84]....
        /*036c*/ 	.word	0x00005260


	//   ....[85]....
        /*0370*/ 	.word	0x00005310


	//   ....[86]....
        /*0374*/ 	.word	0x00005340


	//   ....[87]....
        /*0378*/ 	.word	0x000053f0


	//   ....[88]....
        /*037c*/ 	.word	0x00005470


	//   ....[89]....
        /*0380*/ 	.word	0x000054f0


	//   ....[90]....
        /*0384*/ 	.word	0x000055b0


	//   ....[91]....
        /*0388*/ 	.word	0x00005650


	//   ....[92]....
        /*038c*/ 	.word	0x000056f0


	//   ....[93]....
        /*0390*/ 	.word	0x00005780


	//   ....[94]....
        /*0394*/ 	.word	0x00005800


	//   ....[95]....
        /*0398*/ 	.word	0x00005860


	//----- nvinfo : EIATTR_VRC_CTA_INIT_COUNT
	.align		4
.L_167:
        /*039c*/ 	.byte	0x02, 0x4a
	.zero		1
	.zero		1


	//----- nvinfo : EIATTR_EXIT_INSTR_OFFSETS
	.align		4
        /*03a0*/ 	.byte	0x04, 0x1c
        /*03a2*/ 	.short	(.L_169 - .L_168)


	//   ....[0]....
.L_168:
        /*03a4*/ 	.word	0x00001f30


	//   ....[1]....
        /*03a8*/ 	.word	0x00001f50


	//   ....[2]....
        /*03ac*/ 	.word	0x000044a0


	//   ....[3]....
        /*03b0*/ 	.word	0x000044c0


	//----- nvinfo : EIATTR_MAX_THREADS
	.align		4
.L_169:
        /*03b4*/ 	.byte	0x04, 0x05
        /*03b6*/ 	.short	(.L_171 - .L_170)
.L_170:
        /*03b8*/ 	.word	0x00000180
        /*03bc*/ 	.word	0x00000001
        /*03c0*/ 	.word	0x00000001


	//----- nvinfo : EIATTR_CRS_STACK_SIZE
	.align		4
.L_171:
        /*03c4*/ 	.byte	0x04, 0x1e
        /*03c6*/ 	.short	(.L_173 - .L_172)
.L_172:
        /*03c8*/ 	.word	0x00000000


	//----- nvinfo : EIATTR_CBANK_PARAM_SIZE
	.align		4
.L_173:
        /*03cc*/ 	.byte	0x03, 0x19
        /*03ce*/ 	.short	0x0024


	//----- nvinfo : EIATTR_PARAM_CBANK
	.align		4
        /*03d0*/ 	.byte	0x04, 0x0a
        /*03d2*/ 	.short	(.L_175 - .L_174)
	.align		4
.L_174:
        /*03d4*/ 	.word	index@(.nv.constant0._ZN3cub18CUB_300001_SM_10006detail4scan16DeviceScanKernelINS2_10policy_hubIiiijN4cuda3std3__44plusIvEEE10Policy1000EN6thrust24THRUST_300001_SM_1000_NS6detail15normal_iteratorINSD_10device_ptrIiEEEESI_NS0_13ScanTileStateIiLb1EEES9_NS0_8NullTypeEjiLb0ESL_EEvT0_T1_T2_iT3_T4_T5_)
        /*03d8*/ 	.short	0x0380
        /*03da*/ 	.short	0x0024


	//----- nvinfo : EIATTR_SW_WAR
	.align		4
.L_175:
        /*03dc*/ 	.byte	0x04, 0x36
        /*03de*/ 	.short	(.L_177 - .L_176)
.L_176:
        /*03e0*/ 	.word	0x00000008
.L_177:


//--------------------- .nv.info._ZN3cub18CUB_300001_SM_10006detail4scan20DeviceScanInitKernelINS0_13ScanTileStateIiLb1EEEEEvT_i --------------------------
	.section	.nv.info._ZN3cub18CUB_300001_SM_10006detail4scan20DeviceScanInitKernelINS0_13ScanTileStateIiLb1EEEEEvT_i,"",@"SHT_CUDA_INFO"
	.sectionflags	@""
	.align	4


	//----- nvinfo : EIATTR_CUDA_API_VERSION
	.align		4
        /*0000*/ 	.byte	0x04, 0x37
        /*0002*/ 	.short	(.L_179 - .L_178)
.L_178:
        /*0004*/ 	.word	0x00000082


	//----- nvinfo : EIATTR_KPARAM_INFO
	.align		4
.L_179:
        /*0008*/ 	.byte	0x04, 0x17
        /*000a*/ 	.short	(.L_181 - .L_180)
.L_180:
        /*000c*/ 	.word	0x00000000
        /*0010*/ 	.short	0x0001
        /*0012*/ 	.short	0x0008
        /*0014*/ 	.byte	0x00, 0xf0, 0x11, 0x00


	//----- nvinfo : EIATTR_KPARAM_INFO
	.align		4
.L_181:
        /*0018*/ 	.byte	0x04, 0x17
        /*001a*/ 	.short	(.L_183 - .L_182)
.L_182:
        /*001c*/ 	.word	0x00000000
        /*0020*/ 	.short	0x0000
        /*0022*/ 	.short	0x0000
        /*0024*/ 	.byte	0x00, 0xf0, 0x21, 0x00


	//----- nvinfo : EIATTR_SPARSE_MMA_MASK
	.align		4
.L_183:
        /*0028*/ 	.byte	0x03, 0x50
        /*002a*/ 	.short	0x0000


	//----- nvinfo : EIATTR_MAXREG_COUNT
	.align		4
        /*002c*/ 	.byte	0x03, 0x1b
        /*002e*/ 	.short	0x00ff


	//----- nvinfo : EIATTR_MERCURY_ISA_VERSION
	.align		4
        /*0030*/ 	.byte	0x03, 0x5f
        /*0032*/ 	.short	0x0101


	//----- nvinfo : EIATTR_VRC_CTA_INIT_COUNT
	.align		4
        /*0034*/ 	.byte	0x02, 0x4a
	.zero		1
	.zero		1


	//----- nvinfo : EIATTR_EXIT_INSTR_OFFSETS
	.align		4
        /*0038*/ 	.byte	0x04, 0x1c
        /*003a*/ 	.short	(.L_185 - .L_184)


	//   ....[0]....
.L_184:
        /*003c*/ 	.word	0x000000f0


	//   ....[1]....
        /*0040*/ 	.word	0x00000130


	//----- nvinfo : EIATTR_CBANK_PARAM_SIZE
	.align		4
.L_185:
        /*0044*/ 	.byte	0x03, 0x19
        /*0046*/ 	.short	0x000c


	//----- nvinfo : EIATTR_PARAM_CBANK
	.align		4
        /*0048*/ 	.byte	0x04, 0x0a
        /*004a*/ 	.short	(.L_187 - .L_186)
	.align		4
.L_186:
        /*004c*/ 	.word	index@(.nv.constant0._ZN3cub18CUB_300001_SM_10006detail4scan20DeviceScanInitKernelINS0_13ScanTileStateIiLb1EEEEEvT_i)
        /*0050*/ 	.short	0x0380
        /*0052*/ 	.short	0x000c


	//----- nvinfo : EIATTR_SW_WAR
	.align		4
.L_187:
        /*0054*/ 	.byte	0x04, 0x36
        /*0056*/ 	.short	(.L_189 - .L_188)
.L_188:
        /*0058*/ 	.word	0x00000008
.L_189:


//--------------------- .nv.info._ZN3cub18CUB_300001_SM_10006detail8for_each13static_kernelINS2_12policy_hub_t12policy_500_tElN6thrust24THRUST_300001_SM_1000_NS8cuda_cub20__uninitialized_copy7functorINS7_6detail15normal_iteratorINS7_10device_ptrIKiEEEENS7_7pointerIiNS8_3tagENS7_11use_defaultESJ_EEEEEEvT0_T1_ --------------------------
	.section	.nv.info._ZN3cub18CUB_300001_SM_10006detail8for_each13static_kernelINS2_12policy_hub_t12policy_500_tElN6thrust24THRUST_300001_SM_1000_NS8cuda_cub20__uninitialized_copy7functorINS7_6detail15normal_iteratorINS7_10device_ptrIKiEEEENS7_7pointerIiNS8_3tagENS7_11use_defaultESJ_EEEEEEvT0_T1_,"",@"SHT_CUDA_INFO"
	.sectionflags	@""
	.align	4


	//----- nvinfo : EIATTR_CUDA_API_VERSION
	.align		4
        /*0000*/ 	.byte	0x04, 0x37
        /*0002*/ 	.short	(.L_191 - .L_190)
.L_190:
        /*0004*/ 	.word	0x00000082


	//----- nvinfo : EIATTR_KPARAM_INFO
	.align		4
.L_191:
        /*0008*/ 	.byte	0x04, 0x17
        /*000a*/ 	.short	(.L_193 - .L_192)
.L_192:
        /*000c*/ 	.word	0x00000000
        /*0010*/ 	.short	0x0001
        /*0012*/ 	.short	0x0008
        /*0014*/ 	.byte	0x00, 0xf0, 0x41, 0x00


	//----- nvinfo : EIATTR_KPARAM_INFO
	.align		4
.L_193:
        /*0018*/ 	.byte	0x04, 0x17
        /*001a*/ 	.short	(.L_195 - .L_194)
.L_194:
        /*001c*/ 	.word	0x00000000
        /*0020*/ 	.short	0x0000
        /*0022*/ 	.short	0x0000
        /*0024*/ 	.byte	0x00, 0xf0, 0x21, 0x00


	//----- nvinfo : EIATTR_SPARSE_MMA_MASK
	.align		4
.L_195:
        /*0028*/ 	.byte	0x03, 0x50
        /*002a*/ 	.short	0x0000


	//----- nvinfo : EIATTR_MAXREG_COUNT
	.align		4
        /*002c*/ 	.byte	0x03, 0x1b
        /*002e*/ 	.short	0x00ff


	//----- nvinfo : EIATTR_MERCURY_ISA_VERSION
	.align		4
        /*0030*/ 	.byte	0x03, 0x5f
        /*0032*/ 	.short	0x0101


	//----- nvinfo : EIATTR_VRC_CTA_INIT_COUNT
	.align		4
        /*0034*/ 	.byte	0x02, 0x4a
	.zero		1
	.zero		1


	//----- nvinfo : EIATTR_EXIT_INSTR_OFFSETS
	.align		4
        /*0038*/ 	.byte	0x04, 0x1c
        /*003a*/ 	.short	(.L_197 - .L_196)


	//   ....[0]....
.L_196:
        /*003c*/ 	.word	0x00000190


	//   ....[1]....
        /*0040*/ 	.word	0x00000320


	//   ....[2]....
        /*0044*/ 	.word	0x000003f0


	//----- nvinfo : EIATTR_MAX_THREADS
	.align		4
.L_197:
        /*0048*/ 	.byte	0x04, 0x05
        /*004a*/ 	.short	(.L_199 - .L_198)
.L_198:
        /*004c*/ 	.word	0x00000100
        /*0050*/ 	.word	0x00000001
        /*0054*/ 	.word	0x00000001


	//----- nvinfo : EIATTR_CRS_STACK_SIZE
	.align		4
.L_199:
        /*0058*/ 	.byte	0x04, 0x1e
        /*005a*/ 	.short	(.L_201 - .L_200)
.L_200:
        /*005c*/ 	.word	0x00000000


	//----- nvinfo : EIATTR_CBANK_PARAM_SIZE
	.align		4
.L_201:
        /*0060*/ 	.byte	0x03, 0x19
        /*0062*/ 	.short	0x0018


	//----- nvinfo : EIATTR_PARAM_CBANK
	.align		4
        /*0064*/ 	.byte	0x04, 0x0a
        /*0066*/ 	.short	(.L_203 - .L_202)
	.align		4
.L_202:
        /*0068*/ 	.word	index@(.nv.constant0._ZN3cub18CUB_300001_SM_10006detail8for_each13static_kernelINS2_12policy_hub_t12policy_500_tElN6thrust24THRUST_300001_SM_1000_NS8cuda_cub20__uninitialized_copy7functorINS7_6detail15normal_iteratorINS7_10device_ptrIKiEEEENS7_7pointerIiNS8_3tagENS7_11use_defaultESJ_EEEEEEvT0_T1_)
        /*006c*/ 	.short	0x0380
        /*006e*/ 	.short	0x0018


	//----- nvinfo : EIATTR_SW_WAR
	.align		4
.L_203:
        /*0070*/ 	.byte	0x04, 0x36
        /*0072*/ 	.short	(.L_205 - .L_204)
.L_204:
        /*0074*/ 	.word	0x00000008
.L_205:


//--------------------- .nv.info._ZN3cub18CUB_300001_SM_10006detail8for_each13static_kernelINS2_12policy_hub_t12policy_500_tEmN6thrust24THRUST_300001_SM_1000_NS8cuda_cub20__uninitialized_fill7functorINS7_10device_ptrIiEEiEEEEvT0_T1_ --------------------------
	.section	.nv.info._ZN3cub18CUB_300001_SM_10006detail8for_each13static_kernelINS2_12policy_hub_t12policy_500_tEmN6thrust24THRUST_300001_SM_1000_NS8cuda_cub20__uninitialized_fill7functorINS7_10device_ptrIiEEiEEEEvT0_T1_,"",@"SHT_CUDA_INFO"
	.sectionflags	@""
	.align	4


	//----- nvinfo : EIATTR_CUDA_API_VERSION
	.align		4
        /*0000*/ 	.byte	0x04, 0x37
        /*0002*/ 	.short	(.L_207 - .L_206)
.L_206:
        /*0004*/ 	.word	0x00000082


	//----- nvinfo : EIATTR_KPARAM_INFO
	.align		4
.L_207:
        /*0008*/ 	.byte	0x04, 0x17
        /*000a*/ 	.short	(.L_209 - .L_208)
.L_208:
        /*000c*/ 	.word	0x00000000
        /*0010*/ 	.short	0x0001
        /*0012*/ 	.short	0x0008
        /*0014*/ 	.byte	0x00, 0xf0, 0x41, 0x00


	//----- nvinfo : EIATTR_KPARAM_INFO
	.align		4
.L_209:
        /*0018*/ 	.byte	0x04, 0x17
        /*001a*/ 	.short	(.L_211 - .L_210)
.L_210:
        /*001c*/ 	.word	0x00000000
        /*0020*/ 	.short	0x0000
        /*0022*/ 	.short	0x0000
        /*0024*/ 	.byte	0x00, 0xf0, 0x21, 0x00


	//----- nvinfo : EIATTR_SPARSE_MMA_MASK
	.align		4
.L_211:
        /*0028*/ 	.byte	0x03, 0x50
        /*002a*/ 	.short	0x0000


	//----- nvinfo : EIATTR_MAXREG_COUNT
	.align		4
        /*002c*/ 	.byte	0x03, 0x1b
        /*002e*/ 	.short	0x00ff


	//----- nvinfo : EIATTR_MERCURY_ISA_VERSION
	.align		4
        /*0030*/ 	.byte	0x03, 0x5f
        /*0032*/ 	.short	0x0101


	//----- nvinfo : EIATTR_VRC_CTA_INIT_COUNT
	.align		4
        /*0034*/ 	.byte	0x02, 0x4a
	.zero		1
	.zero		1


	//----- nvinfo : EIATTR_EXIT_INSTR_OFFSETS
	.align		4
        /*0038*/ 	.byte	0x04, 0x1c
        /*003a*/ 	.short	(.L_213 - .L_212)


	//   ....[0]....
.L_212:
        /*003c*/ 	.word	0x00000130


	//   ....[1]....
        /*0040*/ 	.word	0x00000230


	//   ....[2]....
        /*0044*/ 	.word	0x00000260


	//----- nvinfo : EIATTR_MAX_THREADS
	.align		4
.L_213:
        /*0048*/ 	.byte	0x04, 0x05
        /*004a*/ 	.short	(.L_215 - .L_214)
.L_214:
        /*004c*/ 	.word	0x00000100
        /*0050*/ 	.word	0x00000001
        /*0054*/ 	.word	0x00000001


	//----- nvinfo : EIATTR_CBANK_PARAM_SIZE
	.align		4
.L_215:
        /*0058*/ 	.byte	0x03, 0x19
        /*005a*/ 	.short	0x0018


	//----- nvinfo : EIATTR_PARAM_CBANK
	.align		4
        /*005c*/ 	.byte	0x04, 0x0a
        /*005e*/ 	.short	(.L_217 - .L_216)
	.align		4
.L_216:
        /*0060*/ 	.word	index@(.nv.constant0._ZN3cub18CUB_300001_SM_10006detail8for_each13static_kernelINS2_12policy_hub_t12policy_500_tEmN6thrust24THRUST_300001_SM_1000_NS8cuda_cub20__uninitialized_fill7functorINS7_10device_ptrIiEEiEEEEvT0_T1_)
        /*0064*/ 	.short	0x0380
        /*0066*/ 	.short	0x0018


	//----- nvinfo : EIATTR_SW_WAR
	.align		4
.L_217:
        /*0068*/ 	.byte	0x04, 0x36
        /*006a*/ 	.short	(.L_219 - .L_218)
.L_218:
        /*006c*/ 	.word	0x00000008
.L_219:


//--------------------- .nv.info._ZN3cub18CUB_300001_SM_10006detail8for_each13static_kernelINS2_12policy_hub_t12policy_500_tElN6thrust24THRUST_300001_SM_1000_NS8cuda_cub20__uninitialized_copy7functorINS7_6detail15normal_iteratorINS7_10device_ptrIKfEEEENS7_7pointerIfNS8_3tagENS7_11use_defaultESJ_EEEEEEvT0_T1_ --------------------------
	.section	.nv.info._ZN3cub18CUB_300001_SM_10006detail8for_each13static_kernelINS2_12policy_hub_t12policy_500_tElN6thrust24THRUST_300001_SM_1000_NS8cuda_cub20__uninitialized_copy7functorINS7_6detail15normal_iteratorINS7_10device_ptrIKfEEEENS7_7pointerIfNS8_3tagENS7_11use_defaultESJ_EEEEEEvT0_T1_,"",@"SHT_CUDA_INFO"
	.sectionflags	@""
	.align	4


	//----- nvinfo : EIATTR_CUDA_API_VERSION
	.align		4
        /*0000*/ 	.byte	0x04, 0x37
        /*0002*/ 	.short	(.L_221 - .L_220)
.L_220:
        /*0004*/ 	.word	0x00000082


	//----- nvinfo : EIATTR_KPARAM_INFO
	.align		4
.L_221:
        /*0008*/ 	.byte	0x04, 0x17
        /*000a*/ 	.short	(.L_223 - .L_222)
.L_222:
        /*000c*/ 	.word	0x00000000
        /*0010*/ 	.short	0x0001
        /*0012*/ 	.short	0x0008
        /*0014*/ 	.byte	0x00, 0xf0, 0x41, 0x00


	//----- nvinfo : EIATTR_KPARAM_INFO
	.align		4
.L_223:
        /*0018*/ 	.byte	0x04, 0x17
        /*001a*/ 	.short	(.L_225 - .L_224)
.L_224:
        /*001c*/ 	.word	0x00000000
        /*0020*/ 	.short	0x0000
        /*0022*/ 	.short	0x0000
        /*0024*/ 	.byte	0x00, 0xf0, 0x21, 0x00


	//----- nvinfo : EIATTR_SPARSE_MMA_MASK
	.align		4
.L_225:
        /*0028*/ 	.byte	0x03, 0x50
        /*002a*/ 	.short	0x0000


	//----- nvinfo : EIATTR_MAXREG_COUNT
	.align		4
        /*002c*/ 	.byte	0x03, 0x1b
        /*002e*/ 	.short	0x00ff


	//----- nvinfo : EIATTR_MERCURY_ISA_VERSION
	.align		4
        /*0030*/ 	.byte	0x03, 0x5f
        /*0032*/ 	.short	0x0101


	//----- nvinfo : EIATTR_VRC_CTA_INIT_COUNT
	.align		4
        /*0034*/ 	.byte	0x02, 0x4a
	.zero		1
	.zero		1


	//----- nvinfo : EIATTR_EXIT_INSTR_OFFSETS
	.align		4
        /*0038*/ 	.byte	0x04, 0x1c
        /*003a*/ 	.short	(.L_227 - .L_226)


	//   ....[0]....
.L_226:
        /*003c*/ 	.word	0x00000190


	//   ....[1]....
        /*0040*/ 	.word	0x00000320


	//   ....[2]....
        /*0044*/ 	.word	0x000003f0


	//----- nvinfo : EIATTR_MAX_THREADS
	.align		4
.L_227:
        /*0048*/ 	.byte	0x04, 0x05
        /*004a*/ 	.short	(.L_229 - .L_228)
.L_228:
        /*004c*/ 	.word	0x00000100
        /*0050*/ 	.word	0x00000001
        /*0054*/ 	.word	0x00000001


	//----- nvinfo : EIATTR_CRS_STACK_SIZE
	.align		4
.L_229:
        /*0058*/ 	.byte	0x04, 0x1e
        /*005a*/ 	.short	(.L_231 - .L_230)
.L_230:
        /*005c*/ 	.word	0x00000000


	//----- nvinfo : EIATTR_CBANK_PARAM_SIZE
	.align		4
.L_231:
        /*0060*/ 	.byte	0x03, 0x19
        /*0062*/ 	.short	0x0018


	//----- nvinfo : EIATTR_PARAM_CBANK
	.align		4
        /*0064*/ 	.byte	0x04, 0x0a
        /*0066*/ 	.short	(.L_233 - .L_232)
	.align		4
.L_232:
        /*0068*/ 	.word	index@(.nv.constant0._ZN3cub18CUB_300001_SM_10006detail8for_each13static_kernelINS2_12policy_hub_t12policy_500_tElN6thrust24THRUST_300001_SM_1000_NS8cuda_cub20__uninitialized_copy7functorINS7_6detail15normal_iteratorINS7_10device_ptrIKfEEEENS7_7pointerIfNS8_3tagENS7_11use_defaultESJ_EEEEEEvT0_T1_)
        /*006c*/ 	.short	0x0380
        /*006e*/ 	.short	0x0018


	//----- nvinfo : EIATTR_SW_WAR
	.align		4
.L_233:
        /*0070*/ 	.byte	0x04, 0x36
        /*0072*/ 	.short	(.L_235 - .L_234)
.L_234:
        /*0074*/ 	.word	0x00000008
.L_235:


//--------------------- .nv.info._ZN3cub18CUB_300001_SM_10006detail8for_each13static_kernelINS2_12policy_hub_t12policy_500_tEmN6thrust24THRUST_300001_SM_1000_NS8cuda_cub20__uninitialized_fill7functorINS7_10device_ptrIfEEfEEEEvT0_T1_ --------------------------
	.section	.nv.info._ZN3cub18CUB_300001_SM_10006detail8for_each13static_kernelINS2_12policy_hub_t12policy_500_tEmN6thrust24THRUST_300001_SM_1000_NS8cuda_cub20__uninitialized_fill7functorINS7_10device_ptrIfEEfEEEEvT0_T1_,"",@"SHT_CUDA_INFO"
	.sectionflags	@""
	.align	4


	//----- nvinfo : EIATTR_CUDA_API_VERSION
	.align		4
        /*0000*/ 	.byte	0x04, 0x37
        /*0002*/ 	.short	(.L_237 - .L_236)
.L_236:
        /*0004*/ 	.word	0x00000082


	//----- nvinfo : EIATTR_KPARAM_INFO
	.align		4
.L_237:
        /*0008*/ 	.byte	0x04, 0x17
        /*000a*/ 	.short	(.L_239 - .L_238)
.L_238:
        /*000c*/ 	.word	0x00000000
        /*0010*/ 	.short	0x0001
        /*0012*/ 	.short	0x0008
        /*0014*/ 	.byte	0x00, 0xf0, 0x41, 0x00


	//----- nvinfo : EIATTR_KPARAM_INFO
	.align		4
.L_239:
        /*0018*/ 	.byte	0x04, 0x17
        /*001a*/ 	.short	(.L_241 - .L_240)
.L_240:
        /*001c*/ 	.word	0x00000000
        /*0020*/ 	.short	0x0000
        /*0022*/ 	.short	0x0000
        /*0024*/ 	.byte	0x00, 0xf0, 0x21, 0x00


	//----- nvinfo : EIATTR_SPARSE_MMA_MASK
	.align		4
.L_241:
        /*0028*/ 	.byte	0x03, 0x50
        /*002a*/ 	.short	0x0000


	//----- nvinfo : EIATTR_MAXREG_COUNT
	.align		4
        /*002c*/ 	.byte	0x03, 0x1b
        /*002e*/ 	.short	0x00ff


	//----- nvinfo : EIATTR_MERCURY_ISA_VERSION
	.align		4
        /*0030*/ 	.byte	0x03, 0x5f
        /*0032*/ 	.short	0x0101


	//----- nvinfo : EIATTR_VRC_CTA_INIT_COUNT
	.align		4
        /*0034*/ 	.byte	0x02, 0x4a
	.zero		1
	.zero		1


	//----- nvinfo : EIATTR_EXIT_INSTR_OFFSETS
	.align		4
        /*0038*/ 	.byte	0x04, 0x1c
        /*003a*/ 	.short	(.L_243 - .L_242)


	//   ....[0]....
.L_242:
        /*003c*/ 	.word	0x00000130


	//   ....[1]....
        /*0040*/ 	.word	0x00000230


	//   ....[2]....
        /*0044*/ 	.word	0x00000260


	//----- nvinfo : EIATTR_MAX_THREADS
	.align		4
.L_243:
        /*0048*/ 	.byte	0x04, 0x05
        /*004a*/ 	.short	(.L_245 - .L_244)
.L_244:
        /*004c*/ 	.word	0x00000100
        /*0050*/ 	.word	0x00000001
        /*0054*/ 	.word	0x00000001


	//----- nvinfo : EIATTR_CBANK_PARAM_SIZE
	.align		4
.L_245:
        /*0058*/ 	.byte	0x03, 0x19
        /*005a*/ 	.short	0x0018


	//----- nvinfo : EIATTR_PARAM_CBANK
	.align		4
        /*005c*/ 	.byte	0x04, 0x0a
        /*005e*/ 	.short	(.L_247 - .L_246)
	.align		4
.L_246:
        /*0060*/ 	.word	index@(.nv.constant0._ZN3cub18CUB_300001_SM_10006detail8for_each13static_kernelINS2_12policy_hub_t12policy_500_tEmN6thrust24THRUST_300001_SM_1000_NS8cuda_cub20__uninitialized_fill7functorINS7_10device_ptrIfEEfEEEEvT0_T1_)
        /*0064*/ 	.short	0x0380
        /*0066*/ 	.short	0x0018


	//----- nvinfo : EIATTR_SW_WAR
	.align		4
.L_247:
        /*0068*/ 	.byte	0x04, 0x36
        /*006a*/ 	.short	(.L_249 - .L_248)
.L_248:
        /*006c*/ 	.word	0x00000008
.L_249:


//--------------------- .nv.info._ZN3cub18CUB_300001_SM_10006detail11EmptyKernelIvEEvv --------------------------
	.section	.nv.info._ZN3cub18CUB_300001_SM_10006detail11EmptyKernelIvEEvv,"",@"SHT_CUDA_INFO"
	.sectionflags	@""
	.align	4


	//----- nvinfo : EIATTR_CUDA_API_VERSION
	.align		4
        /*0000*/ 	.byte	0x04, 0x37
        /*0002*/ 	.short	(.L_251 - .L_250)
.L_250:
        /*0004*/ 	.word	0x00000082


	//----- nvinfo : EIATTR_SPARSE_MMA_MASK
	.align		4
.L_251:
        /*0008*/ 	.byte	0x03, 0x50
        /*000a*/ 	.short	0x0000


	//----- nvinfo : EIATTR_MAXREG_COUNT
	.align		4
        /*000c*/ 	.byte	0x03, 0x1b
        /*000e*/ 	.short	0x00ff


	//----- nvinfo : EIATTR_MERCURY_ISA_VERSION
	.align		4
        /*0010*/ 	.byte	0x03, 0x5f
        /*0012*/ 	.short	0x0101


	//----- nvinfo : EIATTR_VRC_CTA_INIT_COUNT
	.align		4
        /*0014*/ 	.byte	0x02, 0x4a
	.zero		1
	.zero		1


	//----- nvinfo : EIATTR_EXIT_INSTR_OFFSETS
	.align		4
        /*0018*/ 	.byte	0x04, 0x1c
        /*001a*/ 	.short	(.L_253 - .L_252)


	//   ....[0]....
.L_252:
        /*001c*/ 	.word	0x00000010


	//----- nvinfo : EIATTR_SW_WAR
	.align		4
.L_253:
        /*0020*/ 	.byte	0x04, 0x36
        /*0022*/ 	.short	(.L_255 - .L_254)
.L_254:
        /*0024*/ 	.word	0x00000008
.L_255:


//--------------------- .nv.info._Z22calculateIntersectionsPfS_S_PiS0_S_S_S_fi --------------------------
	.section	.nv.info._Z22calculateIntersectionsPfS_S_PiS0_S_S_S_fi,"",@"SHT_CUDA_INFO"
	.sectionflags	@""
	.align	4


	//----- nvinfo : EIATTR_CUDA_API_VERSION
	.align		4
        /*0000*/ 	.byte	0x04, 0x37
        /*0002*/ 	.short	(.L_257 - .L_256)
.L_256:
        /*0004*/ 	.word	0x00000082


	//----- nvinfo : EIATTR_KPARAM_INFO
	.align		4
.L_257:
        /*0008*/ 	.byte	0x04, 0x17
        /*000a*/ 	.short	(.L_259 - .L_258)
.L_258:
        /*000c*/ 	.word	0x00000000
        /*0010*/ 	.short	0x0009
        /*0012*/ 	.short	0x0044
        /*0014*/ 	.byte	0x00, 0xf0, 0x11, 0x00


	//----- nvinfo : EIATTR_KPARAM_INFO
	.align		4
.L_259:
        /*0018*/ 	.byte	0x04, 0x17
        /*001a*/ 	.short	(.L_261 - .L_260)
.L_260:
        /*001c*/ 	.word	0x00000000
        /*0020*/ 	.short	0x0008
        /*0022*/ 	.short	0x0040
        /*0024*/ 	.byte	0x00, 0xf0, 0x11, 0x00


	//----- nvinfo : EIATTR_KPARAM_INFO
	.align		4
.L_261:
        /*0028*/ 	.byte	0x04, 0x17
        /*002a*/ 	.short	(.L_263 - .L_262)
.L_262:
        /*002c*/ 	.word	0x00000000
        /*0030*/ 	.short	0x0007
        /*0032*/ 	.short	0x0038
        /*0034*/ 	.byte	0x00, 0xf5, 0x21, 0x00


	//----- nvinfo : EIATTR_KPARAM_INFO
	.align		4
.L_263:
        /*0038*/ 	.byte	0x04, 0x17
        /*003a*/ 	.short	(.L_265 - .L_264)
.L_264:
        /*003c*/ 	.word	0x00000000
        /*0040*/ 	.short	0x0006
        /*0042*/ 	.short	0x0030
        /*0044*/ 	.byte	0x00, 0xf5, 0x21, 0x00


	//----- nvinfo : EIATTR_KPARAM_INFO
	.align		4
.L_265:
        /*0048*/ 	.byte	0x04, 0x17
        /*004a*/ 	.short	(.L_267 - .L_266)
.L_266:
        /*004c*/ 	.word	0x00000000
        /*0050*/ 	.short	0x0005
        /*0052*/ 	.short	0x0028
        /*0054*/ 	.byte	0x00, 0xf5, 0x21, 0x00


	//----- nvinfo : EIATTR_KPARAM_INFO
	.align		4
.L_267:
        /*0058*/ 	.byte	0x04, 0x17
        /*005a*/ 	.short	(.L_269 - .L_268)
.L_268:
        /*005c*/ 	.word	0x00000000
        /*0060*/ 	.short	0x0004
        /*0062*/ 	.short	0x0020
        /*0064*/ 	.byte	0x00, 0xf5, 0x21, 0x00


	//----- nvinfo : EIATTR_KPARAM_INFO
	.align		4
.L_269:
        /*0068*/ 	.byte	0x04, 0x17
        /*006a*/ 	.short	(.L_271 - .L_270)
.L_270:
        /*006c*/ 	.word	0x00000000
        /*0070*/ 	.short	0x0003
        /*0072*/ 	.short	0x0018
        /*0074*/ 	.byte	0x00, 0xf5, 0x21, 0x00


	//----- nvinfo : EIATTR_KPARAM_INFO
	.align		4
.L_271:
        /*0078*/ 	.byte	0x04, 0x17
        /*007a*/ 	.short	(.L_273 - .L_272)
.L_272:
        /*007c*/ 	.word	0x00000000
        /*0080*/ 	.short	0x0002
        /*0082*/ 	.short	0x0010
        /*0084*/ 	.byte	0x00, 0xf5, 0x21, 0x00


	//----- nvinfo : EIATTR_KPARAM_INFO
	.align		4
.L_273:
        /*0088*/ 	.byte	0x04, 0x17
        /*008a*/ 	.short	(.L_275 - .L_274)
.L_274:
        /*008c*/ 	.word	0x00000000
        /*0090*/ 	.short	0x0001
        /*0092*/ 	.short	0x0008
        /*0094*/ 	.byte	0x00, 0xf5, 0x21, 0x00


	//----- nvinfo : EIATTR_KPARAM_INFO
	.align		4
.L_275:
        /*0098*/ 	.byte	0x04, 0x17
        /*009a*/ 	.short	(.L_277 - .L_276)
.L_276:
        /*009c*/ 	.word	0x00000000
        /*00a0*/ 	.short	0x0000
        /*00a2*/ 	.short	0x0000
        /*00a4*/ 	.byte	0x00, 0xf5, 0x21, 0x00


	//----- nvinfo : EIATTR_SPARSE_MMA_MASK
	.align		4
.L_277:
        /*00a8*/ 	.byte	0x03, 0x50
        /*00aa*/ 	.short	0x0000


	//----- nvinfo : EIATTR_MAXREG_COUNT
	.align		4
        /*00ac*/ 	.byte	0x03, 0x1b
        /*00ae*/ 	.short	0x00ff


	//----- nvinfo : EIATTR_EXTERNS
	.align		4
        /*00b0*/ 	.byte	0x04, 0x0f
        /*00b2*/ 	.short	(.L_279 - .L_278)


	//   ....[0]....
	.align		4
.L_278:
        /*00b4*/ 	.word	index@(vprintf)


	//   ....[1]....
	.align		4
        /*00b8*/ 	.word	index@(malloc)


	//----- nvinfo : EIATTR_MERCURY_ISA_VERSION
	.align		4
.L_279:
        /*00bc*/ 	.byte	0x03, 0x5f
        /*00be*/ 	.short	0x0101


	//----- nvinfo : EIATTR_VRC_CTA_INIT_COUNT
	.align		4
        /*00c0*/ 	.byte	0x02, 0x4a
	.zero		1
	.zero		1


	//----- nvinfo : EIATTR_SYSCALL_OFFSETS
	.align		4
        /*00c4*/ 	.byte	0x04, 0x46
        /*00c6*/ 	.short	(.L_281 - .L_280)


	//   ....[0]....
.L_280:
        /*00c8*/ 	.word	0x00000250


	//   ....[1]....
        /*00cc*/ 	.word	0x000002c0


	//   ....[2]....
        /*00d0*/ 	.word	0x000003b0


	//   ....[3]....
        /*00d4*/ 	.word	0x000006b0


	//   ....[4]....
        /*00d8*/ 	.word	0x00000760


	//   ....[5]....
        /*00dc*/ 	.word	0x00000800


	//   ....[6]....
        /*00e0*/ 	.word	0x00000a20


	//   ....[7]....
        /*00e4*/ 	.word	0x00000c10


	//   ....[8]....
        /*00e8*/ 	.word	0x00000e80


	//   ....[9]....
        /*00ec*/ 	.word	0x00001070


	//   ....[10]....
        /*00f0*/ 	.word	0x00001250


	//   ....[11]....
        /*00f4*/ 	.word	0x000012e0


	//   ....[12]....
        /*00f8*/ 	.word	0x000014c0


	//   ....[13]....
        /*00fc*/ 	.word	0x000016c0


	//   ....[14]....
        /*0100*/ 	.word	0x000018a0


	//----- nvinfo : EIATTR_EXIT_INSTR_OFFSETS
	.align		4
.L_281:
        /*0104*/ 	.byte	0x04, 0x1c
        /*0106*/ 	.short	(.L_283 - .L_282)


	//   ....[0]....
.L_282:
        /*0108*/ 	.word	0x000000c0


	//   ....[1]....
        /*010c*/ 	.word	0x000003e0


	//   ....[2]....
        /*0110*/ 	.word	0x00001a00


	//----- nvinfo : EIATTR_CRS_STACK_SIZE
	.align		4
.L_283:
        /*0114*/ 	.byte	0x04, 0x1e
        /*0116*/ 	.short	(.L_285 - .L_284)
.L_284:
        /*0118*/ 	.word	0x00000000


	//----- nvinfo : EIATTR_CBANK_PARAM_SIZE
	.align		4
.L_285:
        /*011c*/ 	.byte	0x03, 0x19
        /*011e*/ 	.short	0x0048


	//----- nvinfo : EIATTR_PARAM_CBANK
	.align		4
        /*0120*/ 	.byte	0x04, 0x0a
        /*0122*/ 	.short	(.L_287 - .L_286)
	.align		4
.L_286:
        /*0124*/ 	.word	index@(.nv.constant0._Z22calculateIntersectionsPfS_S_PiS0_S_S_S_fi)
        /*0128*/ 	.short	0x0380
        /*012a*/ 	.short	0x0048


	//----- nvinfo : EIATTR_SW_WAR
	.align		4
.L_287:
        /*012c*/ 	.byte	0x04, 0x36
        /*012e*/ 	.short	(.L_289 - .L_288)
.L_288:
        /*0130*/ 	.word	0x00000008
.L_289:


//--------------------- .nv.info._Z20layersInEachTrianglePfPiif --------------------------
	.section	.nv.info._Z20layersInEachTrianglePfPiif,"",@"SHT_CUDA_INFO"
	.sectionflags	@""
	.align	4


	//----- nvinfo : EIATTR_CUDA_API_VERSION
	.align		4
        /*0000*/ 	.byte	0x04, 0x37
        /*0002*/ 	.short	(.L_291 - .L_290)
.L_290:
        /*0004*/ 	.word	0x00000082


	//----- nvinfo : EIATTR_KPARAM_INFO
	.align		4
.L_291:
        /*0008*/ 	.byte	0x04, 0x17
        /*000a*/ 	.short	(.L_293 - .L_292)
.L_292:
        /*000c*/ 	.word	0x00000000
        /*0010*/ 	.short	0x0003
        /*0012*/ 	.short	0x0014
        /*0014*/ 	.byte	0x00, 0xf0, 0x11, 0x00


	//----- nvinfo : EIATTR_KPARAM_INFO
	.align		4
.L_293:
        /*0018*/ 	.byte	0x04, 0x17
        /*001a*/ 	.short	(.L_295 - .L_294)
.L_294:
        /*001c*/ 	.word	0x00000000
        /*0020*/ 	.short	0x0002
        /*0022*/ 	.short	0x0010
        /*0024*/ 	.byte	0x00, 0xf0, 0x11, 0x00


	//----- nvinfo : EIATTR_KPARAM_INFO
	.align		4
.L_295:
        /*0028*/ 	.byte	0x04, 0x17
        /*002a*/ 	.short	(.L_297 - .L_296)
.L_296:
        /*002c*/ 	.word	0x00000000
        /*0030*/ 	.short	0x0001
        /*0032*/ 	.short	0x0008
        /*0034*/ 	.byte	0x00, 0xf5, 0x21, 0x00


	//----- nvinfo : EIATTR_KPARAM_INFO
	.align		4
.L_297:
        /*0038*/ 	.byte	0x04, 0x17
        /*003a*/ 	.short	(.L_299 - .L_298)
.L_298:
        /*003c*/ 	.word	0x00000000
        /*0040*/ 	.short	0x0000
        /*0042*/ 	.short	0x0000
        /*0044*/ 	.byte	0x00, 0xf5, 0x21, 0x00


	//----- nvinfo : EIATTR_SPARSE_MMA_MASK
	.align		4
.L_299:
        /*0048*/ 	.byte	0x03, 0x50
        /*004a*/ 	.short	0x0000


	//----- nvinfo : EIATTR_MAXREG_COUNT
	.align		4
        /*004c*/ 	.byte	0x03, 0x1b
        /*004e*/ 	.short	0x00ff


	//----- nvinfo : EIATTR_MERCURY_ISA_VERSION
	.align		4
        /*0050*/ 	.byte	0x03, 0x5f
        /*0052*/ 	.short	0x0101


	//----- nvinfo : EIATTR_VRC_CTA_INIT_COUNT
	.align		4
        /*0054*/ 	.byte	0x02, 0x4a
	.zero		1
	.zero		1


	//----- nvinfo : EIATTR_EXIT_INSTR_OFFSETS
	.align		4
        /*0058*/ 	.byte	0x04, 0x1c
        /*005a*/ 	.short	(.L_301 - .L_300)


	//   ....[0]....
.L_300:
        /*005c*/ 	.word	0x00000070


	//   ....[1]....
        /*0060*/ 	.word	0x000003c0


	//----- nvinfo : EIATTR_CRS_STACK_SIZE
	.align		4
.L_301:
        /*0064*/ 	.byte	0x04, 0x1e
        /*0066*/ 	.short	(.L_303 - .L_302)
.L_302:
        /*0068*/ 	.word	0x00000000


	//----- nvinfo : EIATTR_CBANK_PARAM_SIZE
	.align		4
.L_303:
        /*006c*/ 	.byte	0x03, 0x19
        /*006e*/ 	.short	0x0018


	//----- nvinfo : EIATTR_PARAM_CBANK
	.align		4
        /*0070*/ 	.byte	0x04, 0x0a
        /*0072*/ 	.short	(.L_305 - .L_304)
	.align		4
.L_304:
        /*0074*/ 	.word	index@(.nv.constant0._Z20layersInEachTrianglePfPiif)
        /*0078*/ 	.short	0x0380
        /*007a*/ 	.short	0x0018


	//----- nvinfo : EIATTR_SW_WAR
	.align		4
.L_305:
        /*007c*/ 	.byte	0x04, 0x36
        /*007e*/ 	.short	(.L_307 - .L_306)
.L_306:
        /*0080*/ 	.word	0x00000008
.L_307:


//--------------------- .nv.callgraph             --------------------------
	.section	.nv.callgraph,"",@"SHT_CUDA_CALLGRAPH"
	.align	4
	.sectionentsize	8
	.align		4
        /*0000*/ 	.word	0x00000000
	.align		4
        /*0004*/ 	.word	0xffffffff
	.align		4
        /*0008*/ 	.word	index@(_Z22calculateIntersectionsPfS_S_PiS0_S_S_S_fi)
	.align		4
        /*000c*/ 	.word	index@(vprintf)
	.align		4
        /*0010*/ 	.word	index@(_Z22calculateIntersectionsPfS_S_PiS0_S_S_S_fi)
	.align		4
        /*0014*/ 	.word	index@(malloc)
	.align		4
        /*0018*/ 	.word	0x00000000
	.align		4
        /*001c*/ 	.word	0xfffffffe
	.align		4
        /*0020*/ 	.word	0x00000000
	.align		4
        /*0024*/ 	.word	0xfffffffd
	.align		4
        /*0028*/ 	.word	0x00000000
	.align		4
        /*002c*/ 	.word	0xfffffffc


//--------------------- .nv.constant4             --------------------------
	.section	.nv.constant4,"a",@progbits
	.align	8
	.align		8
.nv.constant4:
        /*0000*/ 	.dword	_ZN34_INTERNAL_27abd781_4_k_cu_3ff96cc14cuda3std3__45__cpo5beginE
	.align		8
        /*0008*/ 	.dword	_ZN34_INTERNAL_27abd781_4_k_cu_3ff96cc14cuda3std3__45__cpo3endE
	.align		8
        /*0010*/ 	.dword	_ZN34_INTERNAL_27abd781_4_k_cu_3ff96cc14cuda3std3__45__cpo6cbeginE
	.align		8
        /*0018*/ 	.dword	_ZN34_INTERNAL_27abd781_4_k_cu_3ff96cc14cuda3std3__45__cpo4cendE
	.align		8
        /*0020*/ 	.dword	_ZN34_INTERNAL_27abd781_4_k_cu_3ff96cc14cuda3std3__45__cpo6rbeginE
	.align		8
        /*0028*/ 	.dword	_ZN34_INTERNAL_27abd781_4_k_cu_3ff96cc14cuda3std3__45__cpo4rendE
	.align		8
        /*0030*/ 	.dword	_ZN34_INTERNAL_27abd781_4_k_cu_3ff96cc14cuda3std3__45__cpo7crbeginE
	.align		8
        /*0038*/ 	.dword	_ZN34_INTERNAL_27abd781_4_k_cu_3ff96cc14cuda3std3__45__cpo5crendE
	.align		8
        /*0040*/ 	.dword	_ZN34_INTERNAL_27abd781_4_k_cu_3ff96cc14cuda3std3__436_GLOBAL__N__27abd781_4_k_cu_3ff96cc16ignoreE
	.align		8
        /*0048*/ 	.dword	_ZN34_INTERNAL_27abd781_4_k_cu_3ff96cc14cuda3std3__419piecewise_constructE
	.align		8
        /*0050*/ 	.dword	_ZN34_INTERNAL_27abd781_4_k_cu_3ff96cc14cuda3std3__48in_placeE
	.align		8
        /*0058*/ 	.dword	_ZN34_INTERNAL_27abd781_4_k_cu_3ff96cc14cuda3std3__420unreachable_sentinelE
	.align		8
        /*0060*/ 	.dword	_ZN34_INTERNAL_27abd781_4_k_cu_3ff96cc14cuda3std3__47nulloptE
	.align		8
        /*0068*/ 	.dword	_ZN34_INTERNAL_27abd781_4_k_cu_3ff96cc14cuda3std3__48unexpectE
	.align		8
        /*0070*/ 	.dword	_ZN34_INTERNAL_27abd781_4_k_cu_3ff96cc14cuda3std6ranges3__45__cpo4swapE
	.align		8
        /*0078*/ 	.dword	_ZN34_INTERNAL_27abd781_4_k_cu_3ff96cc14cuda3std6ranges3__45__cpo9iter_moveE
	.align		8
        /*0080*/ 	.dword	_ZN34_INTERNAL_27abd781_4_k_cu_3ff96cc14cuda3std6ranges3__45__cpo5beginE
	.align		8
        /*0088*/ 	.dword	_ZN34_INTERNAL_27abd781_4_k_cu_3ff96cc14cuda3std6ranges3__45__cpo3endE
	.align		8
        /*0090*/ 	.dword	_ZN34_INTERNAL_27abd781_4_k_cu_3ff96cc14cuda3std6ranges3__45__cpo6cbeginE
	.align		8
        /*0098*/ 	.dword	_ZN34_INTERNAL_27abd781_4_k_cu_3ff96cc14cuda3std6ranges3__45__cpo4cendE
	.align		8
        /*00a0*/ 	.dword	_ZN34_INTERNAL_27abd781_4_k_cu_3ff96cc14cuda3std6ranges3__45__cpo7advanceE
	.align		8
        /*00a8*/ 	.dword	_ZN34_INTERNAL_27abd781_4_k_cu_3ff96cc14cuda3std6ranges3__45__cpo9iter_swapE
	.align		8
        /*00b0*/ 	.dword	_ZN34_INTERNAL_27abd781_4_k_cu_3ff96cc14cuda3std6ranges3__45__cpo4nextE
	.align		8
        /*00b8*/ 	.dword	_ZN34_INTERNAL_27abd781_4_k_cu_3ff96cc14cuda3std6ranges3__45__cpo4prevE
	.align		8
        /*00c0*/ 	.dword	_ZN34_INTERNAL_27abd781_4_k_cu_3ff96cc14cuda3std6ranges3__45__cpo4dataE
	.align		8
        /*00c8*/ 	.dword	_ZN34_INTERNAL_27abd781_4_k_cu_3ff96cc14cuda3std6ranges3__45__cpo5cdataE
	.align		8
        /*00d0*/ 	.dword	_ZN34_INTERNAL_27abd781_4_k_cu_3ff96cc14cuda3std6ranges3__45__cpo4sizeE
	.align		8
        /*00d8*/ 	.dword	_ZN34_INTERNAL_27abd781_4_k_cu_3ff96cc14cuda3std6ranges3__45__cpo5ssizeE
	.align		8
        /*00e0*/ 	.dword	_ZN34_INTERNAL_27abd781_4_k_cu_3ff96cc14cuda3std6ranges3__45__cpo8distanceE
	.align		8
        /*00e8*/ 	.dword	_ZN34_INTERNAL_27abd781_4_k_cu_3ff96cc16thrust24THRUST_300001_SM_1000_NS8cuda_cub3parE
	.align		8
        /*00f0*/ 	.dword	_ZN34_INTERNAL_27abd781_4_k_cu_3ff96cc16thrust24THRUST_300001_SM_1000_NS8cuda_cub10par_nosyncE
	.align		8
        /*00f8*/ 	.dword	_ZN34_INTERNAL_27abd781_4_k_cu_3ff96cc16thrust24THRUST_300001_SM_1000_NS6system6detail10sequential3seqE
	.align		8
        /*0100*/ 	.dword	_ZN34_INTERNAL_27abd781_4_k_cu_3ff96cc16thrust24THRUST_300001_SM_1000_NS6system3cpp3parE
	.align		8
        /*0108*/ 	.dword	_ZN34_INTERNAL_27abd781_4_k_cu_3ff96cc16thrust24THRUST_300001_SM_1000_NS12placeholders2_1E
	.align		8
        /*0110*/ 	.dword	_ZN34_INTERNAL_27abd781_4_k_cu_3ff96cc16thrust24THRUST_300001_SM_1000_NS12placeholders2_2E
	.align		8
        /*0118*/ 	.dword	_ZN34_INTERNAL_27abd781_4_k_cu_3ff96cc16thrust24THRUST_300001_SM_1000_NS12placeholders2_3E
	.align		8
        /*0120*/ 	.dword	_ZN34_INTERNAL_27abd781_4_k_cu_3ff96cc16thrust24THRUST_300001_SM_1000_NS12placeholders2_4E
	.align		8
        /*0128*/ 	.dword	_ZN34_INTERNAL_27abd781_4_k_cu_3ff96cc16thrust24THRUST_300001_SM_1000_NS12placeholders2_5E
	.align		8
        /*0130*/ 	.dword	_ZN34_INTERNAL_27abd781_4_k_cu_3ff96cc16thrust24THRUST_300001_SM_1000_NS12placeholders2_6E
	.align		8
        /*0138*/ 	.dword	_ZN34_INTERNAL_27abd781_4_k_cu_3ff96cc16thrust24THRUST_300001_SM_1000_NS12placeholders2_7E
	.align		8
        /*0140*/ 	.dword	_ZN34_INTERNAL_27abd781_4_k_cu_3ff96cc16thrust24THRUST_300001_SM_1000_NS12placeholders2_8E
	.align		8
        /*0148*/ 	.dword	_ZN34_INTERNAL_27abd781_4_k_cu_3ff96cc16thrust24THRUST_300001_SM_1000_NS12placeholders2_9E
	.align		8
        /*0150*/ 	.dword	_ZN34_INTERNAL_27abd781_4_k_cu_3ff96cc16thrust24THRUST_300001_SM_1000_NS12placeholders3_10E
	.align		8
        /*0158*/ 	.dword	_ZN34_INTERNAL_27abd781_4_k_cu_3ff96cc16thrust24THRUST_300001_SM_1000_NS3seqE
	.align		8
        /*0160*/ 	.dword	_ZN34_INTERNAL_27abd781_4_k_cu_3ff96cc16thrust24THRUST_300001_SM_1000_NS6deviceE
	.align		8
        /*0168*/ 	.dword	$str
	.align		8
        /*0170*/ 	.dword	$str$1
	.align		8
        /*0178*/ 	.dword	$str$2
	.align		8
        /*0180*/ 	.dword	$str$3
	.align		8
        /*0188*/ 	.dword	$str$4
	.align		8
        /*0190*/ 	.dword	$str$5
	.align		8
        /*0198*/ 	.dword	$str$6
	.align		8
        /*01a0*/ 	.dword	vprintf
	.align		8
        /*01a8*/ 	.dword	malloc


//--------------------- .text._ZN3cub18CUB_300001_SM_10006detail4scan16DeviceScanKernelINS2_10policy_hubIiiimN4cuda3std3__44plusIvEEE10Policy1000EN6thrust24THRUST_300001_SM_1000_NS6detail15normal_iteratorINSD_10device_ptrIiEEEESI_NS0_13ScanTileStateIiLb1EEES9_NS0_8NullTypeEmiLb0ESL_EEvT0_T1_T2_iT3_T4_T5_ --------------------------
	.section	.text._ZN3cub18CUB_300001_SM_10006detail4scan16DeviceScanKernelINS2_10policy_hubIiiimN4cuda3std3__44plusIvEEE10Policy1000EN6thrust24THRUST_300001_SM_1000_NS6detail15normal_iteratorINSD_10device_ptrIiEEEESI_NS0_13ScanTileStateIiLb1EEES9_NS0_8NullTypeEmiLb0ESL_EEvT0_T1_T2_iT3_T4_T5_,"ax",@progbits
	.align	128
        .global         _ZN3cub18CUB_300001_SM_10006detail4scan16DeviceScanKernelINS2_10policy_hubIiiimN4cuda3std3__44plusIvEEE10Policy1000EN6thrust24THRUST_300001_SM_1000_NS6detail15normal_iteratorINSD_10device_ptrIiEEEESI_NS0_13ScanTileStateIiLb1EEES9_NS0_8NullTypeEmiLb0ESL_EEvT0_T1_T2_iT3_T4_T5_
        .type           _ZN3cub18CUB_300001_SM_10006detail4scan16DeviceScanKernelINS2_10policy_hubIiiimN4cuda3std3__44plusIvEEE10Policy1000EN6thrust24THRUST_300001_SM_1000_NS6detail15normal_iteratorINSD_10device_ptrIiEEEESI_NS0_13ScanTileStateIiLb1EEES9_NS0_8NullTypeEmiLb0ESL_EEvT0_T1_T2_iT3_T4_T5_,@function
        .size           _ZN3cub18CUB_300001_SM_10006detail4scan16DeviceScanKernelINS2_10policy_hubIiiimN4cuda3std3__44plusIvEEE10Policy1000EN6thrust24THRUST_300001_SM_1000_NS6detail15normal_iteratorINSD_10device_ptrIiEEEESI_NS0_13ScanTileStateIiLb1EEES9_NS0_8NullTypeEmiLb0ESL_EEvT0_T1_T2_iT3_T4_T5_,(.L_x_263 - _ZN3cub18CUB_300001_SM_10006detail4scan16DeviceScanKernelINS2_10policy_hubIiiimN4cuda3std3__44plusIvEEE10Policy1000EN6thrust24THRUST_300001_SM_1000_NS6detail15normal_iteratorINSD_10device_ptrIiEEEESI_NS0_13ScanTileStateIiLb1EEES9_NS0_8NullTypeEmiLb0ESL_EEvT0_T1_T2_iT3_T4_T5_)
        .other          _ZN3cub18CUB_300001_SM_10006detail4scan16DeviceScanKernelINS2_10policy_hubIiiimN4cuda3std3__44plusIvEEE10Policy1000EN6thrust24THRUST_300001_SM_1000_NS6detail15normal_iteratorINSD_10device_ptrIiEEEESI_NS0_13ScanTileStateIiLb1EEES9_NS0_8NullTypeEmiLb0ESL_EEvT0_T1_T2_iT3_T4_T5_,@"STO_CUDA_ENTRY STV_DEFAULT"
_ZN3cub18CUB_300001_SM_10006detail4scan16DeviceScanKernelINS2_10policy_hubIiiimN4cuda3std3__44plusIvEEE10Policy1000EN6thrust24THRUST_300001_SM_1000_NS6detail15normal_iteratorINSD_10device_ptrIiEEEESI_NS0_13ScanTileStateIiLb1EEES9_NS0_8NullTypeEmiLb0ESL_EEvT0_T1_T2_iT3_T4_T5_:
.text._ZN3cub18CUB_300001_SM_10006detail4scan16DeviceScanKernelINS2_10policy_hubIiiimN4cuda3std3__44plusIvEEE10Policy1000EN6thrust24THRUST_300001_SM_1000_NS6detail15normal_iteratorINSD_10device_ptrIiEEEESI_NS0_13ScanTileStateIiLb1EEES9_NS0_8NullTypeEmiLb0ESL_EEvT0_T1_T2_iT3_T4_T5_:
[----:B------:R-:W-:Y:S08]  /*0000*/  LDC R1, c[0x0][0x37c] ;  /* 0x0000df00ff017b82 */ /* 0x000ff00000000800 */
[----:B------:R-:W0:Y:S01]  /*0010*/  S2UR UR6, SR_CTAID.X ;  /* 0x00000000000679c3 */ /* 0x000e220000002500 */
[----:B------:R-:W0:Y:S01]  /*0020*/  LDCU UR4, c[0x0][0x398] ;  /* 0x00007300ff0477ac */ /* 0x000e220008000800 */
[----:B------:R-:W1:Y:S01]  /*0030*/  LDCU.64 UR8, c[0x0][0x3a0] ;  /* 0x00007400ff0877ac */ /* 0x000e620008000a00 */
[----:B------:R-:W2:Y:S01]  /*0040*/  LDCU.64 UR12, c[0x0][0x358] ;  /* 0x00006b00ff0c77ac */ /* 0x000ea20008000a00 */
[----:B0-----:R-:W-:-:S04]  /*0050*/  UIADD3 UR6, UPT, UPT, UR6, UR4, URZ ;  /* 0x0000000406067290 */ /* 0x001fc8000fffe0ff */
[----:B------:R-:W-:-:S04]  /*0060*/  UIMAD.WIDE UR10, UR6, 0x1ee0, URZ ;  /* 0x00001ee0060a78a5 */ /* 0x000fc8000f8e02ff */
[----:B-1----:R-:W-:-:S04]  /*0070*/  UIADD3 UR7, UP0, UPT, -UR10, UR8, URZ ;  /* 0x000000080a077290 */ /* 0x002fc8000ff1e1ff */
[----:B------:R-:W-:Y:S02]  /*0080*/  UIADD3.X UR4, UPT, UPT, ~UR11, UR9, URZ, UP0, !UPT ;  /* 0x000000090b047290 */ /* 0x000fe400087fe5ff */
[----:B------:R-:W-:-:S04]  /*0090*/  UISETP.GE.U32.AND UP0, UPT, UR7, 0x1ee1, UPT ;  /* 0x00001ee10700788c */ /* 0x000fc8000bf06070 */
[----:B------:R-:W-:-:S09]  /*00a0*/  UISETP.GE.U32.AND.EX UP0, UPT, UR4, URZ, UPT, UP0 ;  /* 0x000000ff0400728c */ /* 0x000fd2000bf06100 */
[----:B--2---:R-:W-:Y:S05]  /*00b0*/  BRA.U !UP0, `(.L_x_0) ;  /* 0x0000001d08047547 */ /* 0x004fea000b800000 */
[----:B------:R-:W0:Y:S01]  /*00c0*/  S2R R36, SR_TID.X ;  /* 0x0000000000247919 */ /* 0x000e220000002100 */
[----:B------:R-:W1:Y:S01]  /*00d0*/  LDCU.64 UR4, c[0x0][0x380] ;  /* 0x00007000ff0477ac */ /* 0x000e620008000a00 */
[C---:B0-----:R-:W-:Y:S02]  /*00e0*/  LOP3.LUT R0, R36.reuse, 0x1f, RZ, 0xc0, !PT ;  /* 0x0000001f24007812 */ /* 0x041fe400078ec0ff */
[----:B------:R-:W-:-:S05]  /*00f0*/  LOP3.LUT R3, R36, 0x3e0, RZ, 0xc0, !PT ;  /* 0x000003e024037812 */ /* 0x000fca00078ec0ff */
[----:B------:R-:W-:-:S05]  /*0100*/  IMAD R0, R3, 0x13, R0 ;  /* 0x0000001303007824 */ /* 0x000fca00078e0200 */
[----:B------:R-:W-:-:S05]  /*0110*/  IADD3 R0, P0, PT, R0, UR10, RZ ;  /* 0x0000000a00007c10 */ /* 0x000fca000ff1e0ff */
[----:B------:R-:W-:Y:S02]  /*0120*/  IMAD.X R41, RZ, RZ, UR11, P0 ;  /* 0x0000000bff297e24 */ /* 0x000fe400080e06ff */
[----:B------:R-:W-:-:S03]  /*0130*/  IMAD.SHL.U32 R42, R0, 0x4, RZ ;  /* 0x00000004002a7824 */ /* 0x000fc600078e00ff */
[----:B------:R-:W-:Y:S02]  /*0140*/  SHF.L.U64.HI R41, R0, 0x2, R41 ;  /* 0x0000000200297819 */ /* 0x000fe40000010229 */
[----:B-1----:R-:W-:-:S04]  /*0150*/  IADD3 R2, P0, PT, R42, UR4, RZ ;  /* 0x000000042a027c10 */ /* 0x002fc8000ff1e0ff */
[----:B------:R-:W-:-:S05]  /*0160*/  IADD3.X R3, PT, PT, R41, UR5, RZ, P0, !PT ;  /* 0x0000000529037c10 */ /* 0x000fca00087fe4ff */
[----:B------:R-:W2:Y:S04]  /*0170*/  LDG.E R5, desc[UR12][R2.64] ;  /* 0x0000000c02057981 */ /* 0x000ea8000c1e1900 */
[----:B------:R-:W3:Y:S04]  /*0180*/  LDG.E R7, desc[UR12][R2.64+0x80] ;  /* 0x0000800c02077981 */ /* 0x000ee8000c1e1900 */
[----:B------:R-:W4:Y:S04]  /*0190*/  LDG.E R9, desc[UR12][R2.64+0x100] ;  /* 0x0001000c02097981 */ /* 0x000f28000c1e1900 */
[----:B------:R-:W5:Y:S04]  /*01a0*/  LDG.E R11, desc[UR12][R2.64+0x180] ;  /* 0x0001800c020b7981 */ /* 0x000f68000c1e1900 */
        /* <DEDUP_REMOVED lines=14> */
[----:B------:R-:W5:Y:S01]  /*0290*/  LDG.E R0, desc[UR12][R2.64+0x900] ;  /* 0x0009000c02007981 */ /* 0x000f62000c1e1900 */
[----:B------:R-:W0:Y:S01]  /*02a0*/  S2UR UR5, SR_CgaCtaId ;  /* 0x00000000000579c3 */ /* 0x000e220000008800 */
[----:B------:R-:W-:Y:S01]  /*02b0*/  SHF.R.U32.HI R32, RZ, 0x5, R36 ;  /* 0x00000005ff207819 */ /* 0x000fe20000011624 */
[----:B------:R-:W-:Y:S01]  /*02c0*/  UMOV UR4, 0x400 ;  /* 0x0000040000047882 */ /* 0x000fe20000000000 */
[----:B------:R-:W1:Y:S01]  /*02d0*/  S2R R44, SR_LANEID ;  /* 0x00000000002c7919 */ /* 0x000e620000000000 */
[----:B------:R-:W-:Y:S01]  /*02e0*/  UISETP.NE.AND UP0, UPT, UR6, URZ, UPT ;  /* 0x000000ff0600728c */ /* 0x000fe2000bf05270 */
[----:B------:R-:W-:Y:S01]  /*02f0*/  BSSY.RECONVERGENT B0, `(.L_x_1) ;  /* 0x000014b000007945 */ /* 0x000fe20003800200 */
[----:B0-----:R-:W-:Y:S01]  /*0300*/  ULEA UR4, UR5, UR4, 0x18 ;  /* 0x0000000405047291 */ /* 0x001fe2000f8ec0ff */
[----:B-1----:R-:W-:-:S05]  /*0310*/  IMAD R28, R32, 0x260, R44 ;  /* 0x00000260201c7824 */ /* 0x002fca00078e022c */
[----:B------:R-:W-:-:S05]  /*0320*/  LEA R28, R28, UR4, 0x2 ;  /* 0x000000041c1c7c11 */ /* 0x000fca000f8e10ff */
[----:B------:R-:W-:Y:S01]  /*0330*/  IMAD R27, R44, 0x48, R28 ;  /* 0x000000482c1b7824 */ /* 0x000fe200078e021c */
[----:B--2---:R0:W-:Y:S04]  /*0340*/  STS [R28], R5 ;  /* 0x000000051c007388 */ /* 0x0041e80000000800 */
[----:B---3--:R0:W-:Y:S04]  /*0350*/  STS [R28+0x80], R7 ;  /* 0x000080071c007388 */ /* 0x0081e80000000800 */
[----:B----4-:R0:W-:Y:S04]  /*0360*/  STS [R28+0x100], R9 ;  /* 0x000100091c007388 */ /* 0x0101e80000000800 */
[----:B-----5:R0:W-:Y:S04]  /*0370*/  STS [R28+0x180], R11 ;  /* 0x0001800b1c007388 */ /* 0x0201e80000000800 */
[----:B------:R0:W-:Y:S04]  /*0380*/  STS [R28+0x200], R13 ;  /* 0x0002000d1c007388 */ /* 0x0001e80000000800 */
        /* <DEDUP_REMOVED lines=13> */
[----:B------:R0:W-:Y:S01]  /*0460*/  STS [R28+0x900], R0 ;  /* 0x000900001c007388 */ /* 0x0001e20000000800 */
[----:B------:R-:W-:-:S03]  /*0470*/  NOP ;  /* 0x0000000000007918 */ /* 0x000fc60000000000 */
[----:B------:R0:W1:Y:S04]  /*0480*/  LDS R26, [R27] ;  /* 0x000000001b1a7984 */ /* 0x0000680000000800 */
[----:B------:R0:W2:Y:S04]  /*0490*/  LDS R25, [R27+0x4] ;  /* 0x000004001b197984 */ /* 0x0000a80000000800 */
[----:B------:R0:W3:Y:S04]  /*04a0*/  LDS R24, [R27+0x8] ;  /* 0x000008001b187984 */ /* 0x0000e80000000800 */
[----:B------:R0:W4:Y:S04]  /*04b0*/  LDS R40, [R27+0xc] ;  /* 0x00000c001b287984 */ /* 0x0001280000000800 */
[----:B------:R0:W0:Y:S04]  /*04c0*/  LDS R39, [R27+0x10] ;  /* 0x000010001b277984 */ /* 0x0000280000000800 */
        /* <DEDUP_REMOVED lines=13> */
[----:B------:R0:W0:Y:S01]  /*05a0*/  LDS R0, [R27+0x48] ;  /* 0x000048001b007984 */ /* 0x0000220000000800 */
[----:B------:R-:W-:Y:S06]  /*05b0*/  BAR.SYNC.DEFER_BLOCKING 0x0 ;  /* 0x0000000000007b1d */ /* 0x000fec0000010000 */
[----:B-1234-:R-:W-:Y:S05]  /*05c0*/  BRA.U UP0, `(.L_x_2) ;  /* 0x0000000500247547 */ /* 0x01efea000b800000 */
[----:B------:R-:W-:Y:S02]  /*05d0*/  IADD3 R8, PT, PT, R24, R25, R26 ;  /* 0x0000001918087210 */ /* 0x000fe40007ffe01a */
[----:B------:R-:W-:Y:S02]  /*05e0*/  ISETP.NE.AND P1, PT, R44, 0x1f, PT ;  /* 0x0000001f2c00780c */ /* 0x000fe40003f25270 */
[----:B0-----:R-:W-:Y:S02]  /*05f0*/  IADD3 R8, PT, PT, R39, R40, R8 ;  /* 0x0000002827087210 */ /* 0x001fe40007ffe008 */
[----:B------:R-:W-:Y:S02]  /*0600*/  ISETP.GE.U32.AND P2, PT, R36, 0x20, PT ;  /* 0x000000202400780c */ /* 0x000fe40003f46070 */
[----:B------:R-:W-:Y:S02]  /*0610*/  IADD3 R8, PT, PT, R30, R31, R8 ;  /* 0x0000001f1e087210 */ /* 0x000fe40007ffe008 */
[----:B------:R-:W-:-:S02]  /*0620*/  ISETP.NE.AND P3, PT, R44, RZ, PT ;  /* 0x000000ff2c00720c */ /* 0x000fc40003f65270 */
[----:B------:R-:W-:-:S03]  /*0630*/  IADD3 R8, PT, PT, R23, R29, R8 ;  /* 0x0000001d17087210 */ /* 0x000fc60007ffe008 */
[----:B------:R-:W-:Y:S02]  /*0640*/  @!P1 LEA R37, R32, UR4, 0x2 ;  /* 0x0000000420259c11 */ /* 0x000fe4000f8e10ff */
[----:B------:R-:W-:-:S04]  /*0650*/  IADD3 R8, PT, PT, R21, R22, R8 ;  /* 0x0000001615087210 */ /* 0x000fc80007ffe008 */
[----:B------:R-:W-:-:S04]  /*0660*/  IADD3 R8, PT, PT, R7, R20, R8 ;  /* 0x0000001407087210 */ /* 0x000fc80007ffe008 */
[----:B------:R-:W-:-:S04]  /*0670*/  IADD3 R8, PT, PT, R5, R6, R8 ;  /* 0x0000000605087210 */ /* 0x000fc80007ffe008 */
[----:B------:R-:W-:-:S04]  /*0680*/  IADD3 R33, PT, PT, R3, R4, R8 ;  /* 0x0000000403217210 */ /* 0x000fc80007ffe008 */
[----:B------:R-:W-:-:S05]  /*0690*/  IADD3 R33, PT, PT, R0, R2, R33 ;  /* 0x0000000200217210 */ /* 0x000fca0007ffe021 */
[----:B------:R-:W0:Y:S02]  /*06a0*/  SHFL.UP P0, R8, R33, 0x1, RZ ;  /* 0x0420000021087989 */ /* 0x000e2400000000ff */
[----:B0-----:R-:W-:-:S05]  /*06b0*/  @P0 IMAD.IADD R8, R33, 0x1, R8 ;  /* 0x0000000121080824 */ /* 0x001fca00078e0208 */
[----:B------:R-:W0:Y:S02]  /*06c0*/  SHFL.UP P0, R13, R8, 0x2, RZ ;  /* 0x04400000080d7989 */ /* 0x000e2400000000ff */
[----:B0-----:R-:W-:-:S05]  /*06d0*/  @P0 IMAD.IADD R13, R8, 0x1, R13 ;  /* 0x00000001080d0824 */ /* 0x001fca00078e020d */
[----:B------:R-:W0:Y:S02]  /*06e0*/  SHFL.UP P0, R16, R13, 0x4, RZ ;  /* 0x048000000d107989 */ /* 0x000e2400000000ff */
[----:B0-----:R-:W-:-:S05]  /*06f0*/  @P0 IMAD.IADD R16, R13, 0x1, R16 ;  /* 0x000000010d100824 */ /* 0x001fca00078e0210 */
[----:B------:R-:W0:Y:S02]  /*0700*/  SHFL.UP P0, R35, R16, 0x8, RZ ;  /* 0x0500000010237989 */ /* 0x000e2400000000ff */
[----:B0-----:R-:W-:-:S05]  /*0710*/  @P0 IMAD.IADD R35, R16, 0x1, R35 ;  /* 0x0000000110230824 */ /* 0x001fca00078e0223 */
[----:B------:R-:W0:Y:S02]  /*0720*/  SHFL.UP P0, R34, R35, 0x10, RZ ;  /* 0x0600000023227989 */ /* 0x000e2400000000ff */
[----:B0-----:R-:W-:Y:S01]  /*0730*/  @P0 IMAD.IADD R34, R35, 0x1, R34 ;  /* 0x0000000123220824 */ /* 0x001fe200078e0222 */
[----:B------:R-:W-:-:S03]  /*0740*/  ISETP.NE.AND P0, PT, R32, 0x2, PT ;  /* 0x000000022000780c */ /* 0x000fc60003f05270 */
[----:B------:R-:W-:Y:S01]  /*0750*/  IMAD.IADD R33, R34, 0x1, -R33 ;  /* 0x0000000122217824 */ /* 0x000fe200078e0a21 */
[----:B------:R-:W-:Y:S01]  /*0760*/  @!P1 STS [R37+0x10], R34 ;  /* 0x0000102225009388 */ /* 0x000fe20000000800 */
[----:B------:R-:W-:Y:S01]  /*0770*/  BAR.SYNC.DEFER_BLOCKING 0x0 ;  /* 0x0000000000007b1d */ /* 0x000fe20000010000 */
[----:B------:R-:W-:-:S05]  /*0780*/  ISETP.NE.AND P1, PT, R32, 0x9, PT ;  /* 0x000000092000780c */ /* 0x000fca0003f25270 */
[----:B------:R-:W0:Y:S04]  /*0790*/  LDS.128 R8, [UR4+0x10] ;  /* 0x00001004ff087984 */ /* 0x000e280008000c00 */
[----:B------:R-:W1:Y:S04]  /*07a0*/  LDS.128 R12, [UR4+0x20] ;  /* 0x00002004ff0c7984 */ /* 0x000e680008000c00 */
[----:B------:R-:W2:Y:S01]  /*07b0*/  LDS.128 R16, [UR4+0x30] ;  /* 0x00003004ff107984 */ /* 0x000ea20008000c00 */
[----:B0-----:R-:W-:-:S04]  /*07c0*/  IMAD.IADD R9, R8, 0x1, R9 ;  /* 0x0000000108097824 */ /* 0x001fc800078e0209 */
[----:B------:R-:W-:Y:S01]  /*07d0*/  IMAD.IADD R10, R10, 0x1, R9 ;  /* 0x000000010a0a7824 */ /* 0x000fe200078e0209 */
[----:B------:R-:W-:Y:S02]  /*07e0*/  SEL R8, R9, R8, !P0 ;  /* 0x0000000809087207 */ /* 0x000fe40004000000 */
[----:B------:R-:W-:Y:S01]  /*07f0*/  ISETP.NE.AND P0, PT, R32, 0x3, PT ;  /* 0x000000032000780c */ /* 0x000fe20003f05270 */
[----:B------:R-:W-:Y:S01]  /*0800*/  IMAD.IADD R11, R11, 0x1, R10 ;  /* 0x000000010b0b7824 */ /* 0x000fe200078e020a */
[----:B------:R-:W-:Y:S02]  /*0810*/  SEL R9, R33, RZ, P3 ;  /* 0x000000ff21097207 */ /* 0x000fe40001800000 */
[----:B------:R-:W-:Y:S01]  /*0820*/  SEL R8, R10, R8, !P0 ;  /* 0x000000080a087207 */ /* 0x000fe20004000000 */
[----:B-1----:R-:W-:Y:S01]  /*0830*/  IMAD.IADD R12, R11, 0x1, R12 ;  /* 0x000000010b0c7824 */ /* 0x002fe200078e020c */
[----:B------:R-:W-:-:S03]  /*0840*/  ISETP.NE.AND P0, PT, R32, 0x4, PT ;  /* 0x000000042000780c */ /* 0x000fc60003f05270 */
[----:B------:R-:W-:Y:S01]  /*0850*/  IMAD.IADD R13, R13, 0x1, R12 ;  /* 0x000000010d0d7824 */ /* 0x000fe200078e020c */
[----:B------:R-:W-:Y:S02]  /*0860*/  SEL R8, R11, R8, !P0 ;  /* 0x000000080b087207 */ /* 0x000fe40004000000 */
[----:B------:R-:W-:Y:S01]  /*0870*/  ISETP.NE.AND P0, PT, R32, 0x5, PT ;  /* 0x000000052000780c */ /* 0x000fe20003f05270 */
[----:B------:R-:W-:-:S03]  /*0880*/  IMAD.IADD R14, R14, 0x1, R13 ;  /* 0x000000010e0e7824 */ /* 0x000fc600078e020d */
[----:B------:R-:W-:Y:S01]  /*0890*/  SEL R8, R12, R8, !P0 ;  /* 0x000000080c087207 */ /* 0x000fe20004000000 */
[----:B------:R-:W-:Y:S01]  /*08a0*/  IMAD.IADD R15, R15, 0x1, R14 ;  /* 0x000000010f0f7824 */ /* 0x000fe200078e020e */
[----:B------:R-:W-:-:S03]  /*08b0*/  ISETP.NE.AND P0, PT, R32, 0x6, PT ;  /* 0x000000062000780c */ /* 0x000fc60003f05270 */
[----:B--2---:R-:W-:Y:S01]  /*08c0*/  IMAD.IADD R16, R15, 0x1, R16 ;  /* 0x000000010f107824 */ /* 0x004fe200078e0210 */
[----:B------:R-:W-:Y:S02]  /*08d0*/  SEL R8, R13, R8, !P0 ;  /* 0x000000080d087207 */ /* 0x000fe40004000000 */
[----:B------:R-:W-:Y:S01]  /*08e0*/  ISETP.NE.AND P0, PT, R32, 0x7, PT ;  /* 0x000000072000780c */ /* 0x000fe20003f05270 */
[----:B------:R-:W-:-:S03]  /*08f0*/  IMAD.IADD R17, R17, 0x1, R16 ;  /* 0x0000000111117824 */ /* 0x000fc600078e0210 */
[----:B------:R-:W-:Y:S01]  /*0900*/  SEL R8, R14, R8, !P0 ;  /* 0x000000080e087207 */ /* 0x000fe20004000000 */
[----:B------:R-:W-:Y:S01]  /*0910*/  IMAD.IADD R18, R18, 0x1, R17 ;  /* 0x0000000112127824 */ /* 0x000fe200078e0211 */
[----:B------:R-:W-:-:S03]  /*0920*/  ISETP.NE.AND P0, PT, R32, 0x8, PT ;  /* 0x000000082000780c */ /* 0x000fc60003f05270 */
[----:B------:R-:W-:Y:S01]  /*0930*/  IMAD.IADD R19, R19, 0x1, R18 ;  /* 0x0000000113137824 */ /* 0x000fe200078e0212 */
[----:B------:R-:W-:Y:S02]  /*0940*/  SEL R8, R15, R8, !P0 ;  /* 0x000000080f087207 */ /* 0x000fe40004000000 */
[----:B------:R-:W-:Y:S02]  /*0950*/  ISETP.NE.AND P0, PT, R32, 0xa, PT ;  /* 0x0000000a2000780c */ /* 0x000fe40003f05270 */
[----:B------:R-:W-:Y:S02]  /*0960*/  SEL R8, R16, R8, !P1 ;  /* 0x0000000810087207 */ /* 0x000fe40004800000 */
[C---:B------:R-:W-:Y:S02]  /*0970*/  ISETP.NE.AND P1, PT, R32.reuse, 0xb, PT ;  /* 0x0000000b2000780c */ /* 0x040fe40003f25270 */
[----:B------:R-:W-:Y:S02]  /*0980*/  SEL R8, R17, R8, !P0 ;  /* 0x0000000811087207 */ /* 0x000fe40004000000 */
[----:B------:R-:W-:-:S02]  /*0990*/  ISETP.NE.AND P0, PT, R32, 0xc, PT ;  /* 0x0000000c2000780c */ /* 0x000fc40003f05270 */
[----:B------:R-:W-:Y:S02]  /*09a0*/  SEL R8, R18, R8, !P1 ;  /* 0x0000000812087207 */ /* 0x000fe40004800000 */
[----:B------:R-:W-:Y:S02]  /*09b0*/  ISETP.NE.AND P1, PT, R36, RZ, PT ;  /* 0x000000ff2400720c */ /* 0x000fe40003f25270 */
[----:B------:R-:W-:-:S05]  /*09c0*/  SEL R8, R19, R8, !P0 ;  /* 0x0000000813087207 */ /* 0x000fca0004000000 */
[----:B------:R-:W-:-:S06]  /*09d0*/  @P2 IMAD.IADD R33, R8, 0x1, R9 ;  /* 0x0000000108212824 */ /* 0x000fcc00078e0209 */
[----:B------:R-:W-:Y:S05]  /*09e0*/  @P1 BRA `(.L_x_3) ;  /* 0x0000000c006c1947 */ /* 0x000fea0003800000 */
[----:B------:R-:W0:Y:S01]  /*09f0*/  LDS R12, [UR4+0x40] ;  /* 0x00004004ff0c7984 */ /* 0x000e220008000800 */
[----:B------:R-:W1:Y:S01]  /*0a00*/  LDC.64 R10, c[0x0][0x390] ;  /* 0x0000e400ff0a7b82 */ /* 0x000e620000000a00 */
[----:B------:R-:W-:Y:S02]  /*0a10*/  IMAD.MOV.U32 R8, RZ, RZ, 0x65 ;  /* 0x00000065ff087424 */ /* 0x000fe400078e00ff */
[----:B------:R-:W-:Y:S02]  /*0a20*/  IMAD.MOV.U32 R33, RZ, RZ, RZ ;  /* 0x000000ffff217224 */ /* 0x000fe400078e00ff */
[----:B0-----:R-:W-:-:S05]  /*0a30*/  IMAD.IADD R9, R19, 0x1, R12 ;  /* 0x0000000113097824 */ /* 0x001fca00078e020c */
[----:B-1----:R0:W-:Y:S01]  /*0a40*/  ST.E.64.STRONG.GPU desc[UR12][R10.64+0x100], R8 ;  /* 0x000100080a007985 */ /* 0x0021e2000c10fb0c */
[----:B------:R-:W-:Y:S05]  /*0a50*/  BRA `(.L_x_3) ;  /* 0x0000000c00507947 */ /* 0x000fea0003800000 */
.L_x_2:
[----:B------:R-:W-:Y:S02]  /*0a60*/  IADD3 R8, PT, PT, R24, R25, R26 ;  /* 0x0000001918087210 */ /* 0x000fe40007ffe01a */
[C---:B------:R-:W-:Y:S02]  /*0a70*/  ISETP.NE.AND P1, PT, R44.reuse, 0x1f, PT ;  /* 0x0000001f2c00780c */ /* 0x040fe40003f25270 */
[----:B0-----:R-:W-:Y:S02]  /*0a80*/  IADD3 R8, PT, PT, R39, R40, R8 ;  /* 0x0000002827087210 */ /* 0x001fe40007ffe008 */
[----:B------:R-:W-:Y:S02]  /*0a90*/  ISETP.NE.AND P2, PT, R44, RZ, PT ;  /* 0x000000ff2c00720c */ /* 0x000fe40003f45270 */
[----:B------:R-:W-:-:S04]  /*0aa0*/  IADD3 R8, PT, PT, R30, R31, R8 ;  /* 0x0000001f1e087210 */ /* 0x000fc80007ffe008 */
        /* <DEDUP_REMOVED lines=37> */
[----:B------:R-:W-:Y:S01]  /*0d00*/  IMAD.IADD R14, R14, 0x1, R13 ;  /* 0x000000010e0e7824 */ /* 0x000fe200078e020d */
[----:B------:R-:W0:Y:S02]  /*0d10*/  LDS R11, [UR4+0x40] ;  /* 0x00004004ff0b7984 */ /* 0x000e240008000800 */
        /* <DEDUP_REMOVED lines=12> */
[----:B------:R-:W-:-:S04]  /*0de0*/  ISETP.NE.AND P0, PT, R32, 0x9, PT ;  /* 0x000000092000780c */ /* 0x000fc80003f05270 */
[----:B------:R-:W-:Y:S02]  /*0df0*/  SEL R8, R16, R8, !P0 ;  /* 0x0000000810087207 */ /* 0x000fe40004000000 */
[----:B------:R-:W-:-:S04]  /*0e00*/  ISETP.NE.AND P0, PT, R32, 0xa, PT ;  /* 0x0000000a2000780c */ /* 0x000fc80003f05270 */
[----:B------:R-:W-:Y:S02]  /*0e10*/  SEL R8, R17, R8, !P0 ;  /* 0x0000000811087207 */ /* 0x000fe40004000000 */
[----:B------:R-:W-:-:S04]  /*0e20*/  ISETP.NE.AND P0, PT, R32, 0xb, PT ;  /* 0x0000000b2000780c */ /* 0x000fc80003f05270 */
[----:B------:R-:W-:Y:S02]  /*0e30*/  SEL R8, R18, R8, !P0 ;  /* 0x0000000812087207 */ /* 0x000fe40004000000 */
[C---:B------:R-:W-:Y:S01]  /*0e40*/  ISETP.GT.U32.AND P0, PT, R36.reuse, 0x1f, PT ;  /* 0x0000001f2400780c */ /* 0x040fe20003f04070 */
[C---:B0-----:R-:W-:Y:S01]  /*0e50*/  IMAD.IADD R11, R19.reuse, 0x1, R11 ;  /* 0x00000001130b7824 */ /* 0x041fe200078e020b */
[----:B------:R-:W-:Y:S02]  /*0e60*/  SEL R8, R19, R8, !P1 ;  /* 0x0000000813087207 */ /* 0x000fe40004800000 */
[----:B------:R-:W-:-:S03]  /*0e70*/  ISETP.GE.U32.AND P1, PT, R36, 0x20, PT ;  /* 0x000000202400780c */ /* 0x000fc60003f26070 */
[----:B------:R-:W-:-:S05]  /*0e80*/  IMAD.IADD R8, R8, 0x1, R9 ;  /* 0x0000000108087824 */ /* 0x000fca00078e0209 */
[----:B------:R-:W-:Y:S01]  /*0e90*/  SEL R43, R33, R8, !P1 ;  /* 0x00000008212b7207 */ /* 0x000fe20004800000 */
[----:B------:R-:W-:Y:S06]  /*0ea0*/  @P0 BRA `(.L_x_4) ;  /* 0x0000000800140947 */ /* 0x000fec0003800000 */
[----:B------:R-:W0:Y:S01]  /*0eb0*/  LDC.64 R16, c[0x0][0x390] ;  /* 0x0000e400ff107b82 */ /* 0x000e220000000a00 */
[----:B------:R-:W-:Y:S01]  /*0ec0*/  ISETP.NE.AND P1, PT, R36, RZ, PT ;  /* 0x000000ff2400720c */ /* 0x000fe20003f25270 */
[----:B------:R-:W-:Y:S01]  /*0ed0*/  IMAD.U32 R13, RZ, RZ, UR6 ;  /* 0x00000006ff0d7e24 */ /* 0x000fe2000f8e00ff */
[----:B------:R-:W-:-:S05]  /*0ee0*/  LOP3.LUT R18, RZ, R36, RZ, 0x33, !PT ;  /* 0x00000024ff127212 */ /* 0x000fca00078e33ff */
[----:B------:R-:W-:-:S06]  /*0ef0*/  VIADD R18, R18, UR6 ;  /* 0x0000000612127c36 */ /* 0x000fcc0008000000 */
[----:B------:R-:W-:Y:S01]  /*0f00*/  @!P1 IMAD.MOV.U32 R10, RZ, RZ, 0x64 ;  /* 0x00000064ff0a9424 */ /* 0x000fe200078e00ff */
[----:B------:R1:W-:Y:S01]  /*0f10*/  @!P1 STS [UR4+0xc], R11 ;  /* 0x00000c0bff009988 */ /* 0x0003e20008000804 */
[----:B0-----:R-:W-:-:S04]  /*0f20*/  IMAD.WIDE R12, R13, 0x8, R16 ;  /* 0x000000080d0c7825 */ /* 0x001fc800078e0210 */
[----:B------:R-:W-:Y:S01]  /*0f30*/  IMAD.WIDE R16, R18, 0x8, R16 ;  /* 0x0000000812107825 */ /* 0x000fe200078e0210 */
[----:B------:R1:W-:Y:S01]  /*0f40*/  @!P1 ST.E.64.STRONG.GPU desc[UR12][R12.64+0x100], R10 ;  /* 0x0001000a0c009985 */ /* 0x0003e2000c10fb0c */
[----:B------:R-:W-:Y:S05]  /*0f50*/  NANOSLEEP 0x226 ;  /* 0x000002260000795d */ /* 0x000fea0003800000 */
[----:B------:R-:W2:Y:S01]  /*0f60*/  LD.E.64.STRONG.GPU R14, desc[UR12][R16.64+0x100] ;  /* 0x0001000c100e7980 */ /* 0x000ea2000c10fb00 */
[----:B------:R-:W-:Y:S01]  /*0f70*/  UMOV UR5, 0xffffffff ;  /* 0xffffffff00057882 */ /* 0x000fe20000000000 */
[----:B--2---:R-:W-:Y:S02]  /*0f80*/  ISETP.NE.AND P0, PT, R14, 0x63, PT ;  /* 0x000000630e00780c */ /* 0x004fe40003f05270 */
[----:B-1----:R-:W-:Y:S11]  /*0f90*/  BRA.DIV UR5, `(.L_x_5) ;  /* 0x0000002e05dc7947 */ /* 0x002ff6000b800000 */
[----:B------:R-:W-:-:S13]  /*0fa0*/  VOTE.ANY P0, !P0 ;  /* 0x0000000000ff7806 */ /* 0x000fda0004000100 */
.L_x_34:
[----:B------:R-:W-:Y:S05]  /*0fb0*/  @!P0 BRA `(.L_x_6) ;  /* 0x0000000000248947 */ /* 0x000fea0003800000 */
[----:B------:R-:W-:-:S07]  /*0fc0*/  IMAD.MOV.U32 R9, RZ, RZ, 0x1de ;  /* 0x000001deff097424 */ /* 0x000fce00078e00ff */
.L_x_8:
[----:B------:R-:W-:Y:S05]  /*0fd0*/  NANOSLEEP R9 ;  /* 0x000000090000735d */ /* 0x000fea0003800000 */
[----:B------:R-:W2:Y:S01]  /*0fe0*/  LD.E.64.STRONG.GPU R14, desc[UR12][R16.64+0x100] ;  /* 0x0001000c100e7980 */ /* 0x000ea2000c10fb00 */
[----:B------:R-:W-:Y:S01]  /*0ff0*/  UMOV UR5, 0xffffffff ;  /* 0xffffffff00057882 */ /* 0x000fe20000000000 */
[----:B------:R-:W-:Y:S02]  /*1000*/  SHF.R.U32.HI R9, RZ, 0x1, R9 ;  /* 0x00000001ff097819 */ /* 0x000fe40000011609 */
[----:B--2---:R-:W-:Y:S01]  /*1010*/  ISETP.NE.AND P0, PT, R14, 0x63, PT ;  /* 0x000000630e00780c */ /* 0x004fe20003f05270 */
[----:B------:R-:W-:-:S12]  /*1020*/  BRA.DIV UR5, `(.L_x_7) ;  /* 0x0000002e05d87947 */ /* 0x000fd8000b800000 */
[----:B------:R-:W-:-:S13]  /*1030*/  VOTE.ANY P0, !P0 ;  /* 0x0000000000ff7806 */ /* 0x000fda0004000100 */
.L_x_37:
[----:B------:R-:W-:Y:S05]  /*1040*/  @P0 BRA `(.L_x_8) ;  /* 0xfffffffc00e00947 */ /* 0x000fea000383ffff */
.L_x_6:
[----:B------:R-:W-:Y:S01]  /*1050*/  UMOV UR5, 0xffffffff ;  /* 0xffffffff00057882 */ /* 0x000fe20000000000 */
[----:B------:R-:W-:Y:S02]  /*1060*/  ISETP.NE.AND P2, PT, R14, 0x65, PT ;  /* 0x000000650e00780c */ /* 0x000fe40003f45270 */
[----:B------:R-:W-:Y:S11]  /*1070*/  BRA.DIV UR5, `(.L_x_9) ;  /* 0x0000002e05e47947 */ /* 0x000ff6000b800000 */
[----:B------:R-:W0:Y:S01]  /*1080*/  S2R R45, SR_GEMASK ;  /* 0x00000000002d7919 */ /* 0x000e220000003c00 */
[----:B------:R-:W-:Y:S01]  /*1090*/  VOTE.ANY R8, PT, !P2 ;  /* 0x0000000000087806 */ /* 0x000fe200050e0100 */
[C---:B------:R-:W-:Y:S02]  /*10a0*/  VIADD R33, R44.reuse, 0x2 ;  /* 0x000000022c217836 */ /* 0x040fe40000000000 */
[C---:B------:R-:W-:Y:S02]  /*10b0*/  VIADD R32, R44.reuse, 0x4 ;  /* 0x000000042c207836 */ /* 0x040fe40000000000 */
[C---:B------:R-:W-:Y:S02]  /*10c0*/  VIADD R19, R44.reuse, 0x8 ;  /* 0x000000082c137836 */ /* 0x040fe40000000000 */
[----:B------:R-:W-:Y:S01]  /*10d0*/  VIADD R34, R44, 0x10 ;  /* 0x000000102c227836 */ /* 0x000fe20000000000 */
[----:B0-----:R-:W-:-:S05]  /*10e0*/  LOP3.LUT R8, R8, 0x80000000, R45, 0xec, !PT ;  /* 0x8000000008087812 */ /* 0x001fca00078eec2d */
[----:B------:R-:W-:-:S05]  /*10f0*/  VIADD R9, R8, 0xffffffff ;  /* 0xffffffff08097836 */ /* 0x000fca0000000000 */
[----:B------:R-:W-:-:S04]  /*1100*/  LOP3.LUT R9, R8, R9, RZ, 0xc, !PT ;  /* 0x0000000908097212 */ /* 0x000fc800078e0cff */
[----:B------:R0:W1:Y:S02]  /*1110*/  POPC R38, R9 ;  /* 0x0000000900267309 */ /* 0x0000640000000000 */
[----:B0-----:R-:W0:Y:S01]  /*1120*/  LDC.64 R8, c[0x0][0x390] ;  /* 0x0000e400ff087b82 */ /* 0x001e220000000a00 */
[----:B-1----:R-:W1:Y:S01]  /*1130*/  SHFL.DOWN PT, R16, R15, 0x1, R38 ;  /* 0x082000000f107989 */ /* 0x002e6200000e0026 */
[-C--:B------:R-:W-:Y:S02]  /*1140*/  ISETP.GE.AND P0, PT, R44, R38.reuse, PT ;  /* 0x000000262c00720c */ /* 0x080fe40003f06270 */
[-C--:B------:R-:W-:Y:S02]  /*1150*/  ISETP.GT.AND P2, PT, R34, R38.reuse, PT ;  /* 0x000000262200720c */ /* 0x080fe40003f44270 */
[----:B-1----:R-:W-:Y:S02]  /*1160*/  SEL R16, R16, RZ, !P0 ;  /* 0x000000ff10107207 */ /* 0x002fe40004000000 */
[----:B------:R-:W-:-:S03]  /*1170*/  ISETP.GT.AND P0, PT, R33, R38, PT ;  /* 0x000000262100720c */ /* 0x000fc60003f04270 */
[----:B------:R-:W-:-:S05]  /*1180*/  IMAD.IADD R17, R16, 0x1, R15 ;  /* 0x0000000110117824 */ /* 0x000fca00078e020f */
[----:B------:R-:W1:Y:S02]  /*1190*/  SHFL.DOWN PT, R16, R17, 0x2, R38 ;  /* 0x0840000011107989 */ /* 0x000e6400000e0026 */
[----:B-1----:R-:W-:Y:S02]  /*11a0*/  SEL R16, R16, RZ, !P0 ;  /* 0x000000ff10107207 */ /* 0x002fe40004000000 */
[----:B------:R-:W-:-:S03]  /*11b0*/  ISETP.GT.AND P0, PT, R32, R38, PT ;  /* 0x000000262000720c */ /* 0x000fc60003f04270 */
[----:B------:R-:W-:-:S05]  /*11c0*/  IMAD.IADD R35, R17, 0x1, R16 ;  /* 0x0000000111237824 */ /* 0x000fca00078e0210 */
[----:B------:R-:W1:Y:S02]  /*11d0*/  SHFL.DOWN PT, R16, R35, 0x4, R38 ;  /* 0x0880000023107989 */ /* 0x000e6400000e0026 */
[----:B-1----:R-:W-:Y:S02]  /*11e0*/  SEL R16, R16, RZ, !P0 ;  /* 0x000000ff10107207 */ /* 0x002fe40004000000 */
[----:B------:R-:W-:-:S03]  /*11f0*/  ISETP.GT.AND P0, PT, R19, R38, PT ;  /* 0x000000261300720c */ /* 0x000fc60003f04270 */
[----:B------:R-:W-:Y:S01]  /*1200*/  IMAD.IADD R37, R35, 0x1, R16 ;  /* 0x0000000123257824 */ /* 0x000fe200078e0210 */
[----:B0-----:R-:W-:-:S04]  /*1210*/  IADD3 R35, P3, PT, R8, 0x100, RZ ;  /* 0x0000010008237810 */ /* 0x001fc80007f7e0ff */
[----:B------:R-:W0:Y:S02]  /*1220*/  SHFL.DOWN PT, R16, R37, 0x8, R38 ;  /* 0x0900000025107989 */ /* 0x000e2400000e0026 */
[----:B0-----:R-:W-:Y:S02]  /*1230*/  SEL R16, R16, RZ, !P0 ;  /* 0x000000ff10107207 */ /* 0x001fe40004000000 */
[----:B------:R-:W-:-:S03]  /*1240*/  ISETP.NE.AND P0, PT, R14, 0x65, PT ;  /* 0x000000650e00780c */ /* 0x000fc60003f05270 */
[----:B------:R-:W-:Y:S02]  /*1250*/  IMAD.IADD R17, R37, 0x1, R16 ;  /* 0x0000000125117824 */ /* 0x000fe400078e0210 */
[----:B------:R-:W-:-:S03]  /*1260*/  IMAD.X R37, RZ, RZ, R9, P3 ;  /* 0x000000ffff257224 */ /* 0x000fc600018e0609 */
[----:B------:R-:W0:Y:S05]  /*1270*/  SHFL.DOWN PT, R16, R17, 0x10, R38 ;  /* 0x0a00000011107989 */ /* 0x000e2a00000e0026 */
[----:B------:R-:W-:Y:S02]  /*1280*/  VOTE.ALL P0, P0 ;  /* 0x0000000000ff7806 */ /* 0x000fe40000000000 */
[----:B0-----:R-:W-:-:S05]  /*1290*/  SEL R16, R16, RZ, !P2 ;  /* 0x000000ff10107207 */ /* 0x001fca0005000000 */
[----:B------:R-:W-:-:S07]  /*12a0*/  IMAD.IADD R36, R17, 0x1, R16 ;  /* 0x0000000111247824 */ /* 0x000fce00078e0210 */
.L_x_46:
[----:B------:R-:W-:Y:S05]  /*12b0*/  @!P0 BRA `(.L_x_10) ;  /* 0x0000000000d48947 */ /* 0x000fea0003800000 */
[----:B------:R-:W-:-:S07]  /*12c0*/  IMAD.MOV.U32 R38, RZ, RZ, 0x1de ;  /* 0x000001deff267424 */ /* 0x000fce00078e00ff */
.L_x_16:
[----:B------:R-:W-:Y:S02]  /*12d0*/  IMAD.MOV.U32 R8, RZ, RZ, R35 ;  /* 0x000000ffff087224 */ /* 0x000fe400078e0023 */
[----:B------:R-:W-:Y:S02]  /*12e0*/  IMAD.MOV.U32 R9, RZ, RZ, R37 ;  /* 0x000000ffff097224 */ /* 0x000fe400078e0025 */
[----:B------:R-:W-:-:S05]  /*12f0*/  IMAD.WIDE R16, R18, 0x8, R8 ;  /* 0x0000000812107825 */ /* 0x000fca00078e0208 */
[----:B------:R-:W2:Y:S01]  /*1300*/  LD.E.64.STRONG.GPU R14, desc[UR12][R16.64+-0x100] ;  /* 0xffff000c100e7980 */ /* 0x000ea2000c10fb00 */
[----:B------:R-:W-:Y:S05]  /*1310*/  YIELD ;  /* 0x0000000000007946 */ /* 0x000fea0003800000 */
[----:B------:R-:W-:Y:S01]  /*1320*/  UMOV UR5, 0xffffffff ;  /* 0xffffffff00057882 */ /* 0x000fe20000000000 */
[----:B------:R-:W-:Y:S02]  /*1330*/  SHF.R.U32.HI R38, RZ, 0x1, R38 ;  /* 0x00000001ff267819 */ /* 0x000fe40000011626 */
[----:B--2---:R-:W-:Y:S01]  /*1340*/  ISETP.NE.AND P0, PT, R14, 0x63, PT ;  /* 0x000000630e00780c */ /* 0x004fe20003f05270 */
[----:B------:R-:W-:-:S12]  /*1350*/  BRA.DIV UR5, `(.L_x_11) ;  /* 0x0000003205347947 */ /* 0x000fd8000b800000 */
[----:B------:R-:W-:-:S13]  /*1360*/  VOTE.ANY P0, !P0 ;  /* 0x0000000000ff7806 */ /* 0x000fda0004000100 */
.L_x_49:
[----:B------:R-:W-:Y:S05]  /*1370*/  @!P0 BRA `(.L_x_12) ;  /* 0x0000000000248947 */ /* 0x000fea0003800000 */
[----:B------:R-:W-:-:S07]  /*1380*/  IMAD.MOV.U32 R9, RZ, RZ, R38 ;  /* 0x000000ffff097224 */ /* 0x000fce00078e0026 */
.L_x_14:
[----:B------:R-:W-:Y:S05]  /*1390*/  NANOSLEEP R9 ;  /* 0x000000090000735d */ /* 0x000fea0003800000 */
[----:B------:R-:W2:Y:S01]  /*13a0*/  LD.E.64.STRONG.GPU R14, desc[UR12][R16.64+-0x100] ;  /* 0xffff000c100e7980 */ /* 0x000ea2000c10fb00 */
[----:B------:R-:W-:Y:S01]  /*13b0*/  UMOV UR5, 0xffffffff ;  /* 0xffffffff00057882 */ /* 0x000fe20000000000 */
[----:B------:R-:W-:Y:S02]  /*13c0*/  SHF.R.U32.HI R9, RZ, 0x1, R9 ;  /* 0x00000001ff097819 */ /* 0x000fe40000011609 */
[----:B--2---:R-:W-:Y:S01]  /*13d0*/  ISETP.NE.AND P0, PT, R14, 0x63, PT ;  /* 0x000000630e00780c */ /* 0x004fe20003f05270 */
[----:B------:R-:W-:-:S12]  /*13e0*/  BRA.DIV UR5, `(.L_x_13) ;  /* 0x0000003205307947 */ /* 0x000fd8000b800000 */
[----:B------:R-:W-:-:S13]  /*13f0*/  VOTE.ANY P0, !P0 ;  /* 0x0000000000ff7806 */ /* 0x000fda0004000100 */
.L_x_52:
[----:B------:R-:W-:Y:S05]  /*1400*/  @P0 BRA `(.L_x_14) ;  /* 0xfffffffc00e00947 */ /* 0x000fea000383ffff */
.L_x_12:
[----:B------:R-:W-:Y:S01]  /*1410*/  UMOV UR5, 0xffffffff ;  /* 0xffffffff00057882 */ /* 0x000fe20000000000 */
[----:B------:R-:W-:Y:S02]  /*1420*/  ISETP.NE.AND P0, PT, R14, 0x65, PT ;  /* 0x000000650e00780c */ /* 0x000fe40003f05270 */
[----:B------:R-:W-:Y:S11]  /*1430*/  BRA.DIV UR5, `(.L_x_15) ;  /* 0x00000032053c7947 */ /* 0x000ff6000b800000 */
[----:B------:R-:W-:Y:S01]  /*1440*/  VOTE.ANY R8, PT, !P0 ;  /* 0x0000000000087806 */ /* 0x000fe200040e0100 */
[----:B------:R-:W-:-:S03]  /*1450*/  VIADD R18, R18, 0xffffffe0 ;  /* 0xffffffe012127836 */ /* 0x000fc60000000000 */
[----:B------:R-:W-:-:S05]  /*1460*/  LOP3.LUT R8, R8, 0x80000000, R45, 0xec, !PT ;  /* 0x8000000008087812 */ /* 0x000fca00078eec2d */
[----:B------:R-:W-:-:S05]  /*1470*/  VIADD R9, R8, 0xffffffff ;  /* 0xffffffff08097836 */ /* 0x000fca0000000000 */
[----:B------:R-:W-:-:S06]  /*1480*/  LOP3.LUT R9, R8, R9, RZ, 0xc, !PT ;  /* 0x0000000908097212 */ /* 0x000fcc00078e0cff */
[----:B------:R-:W0:Y:S02]  /*1490*/  POPC R9, R9 ;  /* 0x0000000900097309 */ /* 0x000e240000000000 */
[----:B0-----:R-:W0:Y:S01]  /*14a0*/  SHFL.DOWN PT, R16, R15, 0x1, R9 ;  /* 0x082000000f107989 */ /* 0x001e2200000e0009 */
[-C--:B------:R-:W-:Y:S02]  /*14b0*/  ISETP.GE.AND P0, PT, R44, R9.reuse, PT ;  /* 0x000000092c00720c */ /* 0x080fe40003f06270 */
[-C--:B------:R-:W-:Y:S02]  /*14c0*/  ISETP.GT.AND P2, PT, R34, R9.reuse, PT ;  /* 0x000000092200720c */ /* 0x080fe40003f44270 */
[----:B0-----:R-:W-:Y:S02]  /*14d0*/  SEL R16, R16, RZ, !P0 ;  /* 0x000000ff10107207 */ /* 0x001fe40004000000 */
[----:B------:R-:W-:-:S03]  /*14e0*/  ISETP.GT.AND P0, PT, R33, R9, PT ;  /* 0x000000092100720c */ /* 0x000fc60003f04270 */
[----:B------:R-:W-:-:S05]  /*14f0*/  IMAD.IADD R15, R16, 0x1, R15 ;  /* 0x00000001100f7824 */ /* 0x000fca00078e020f */
[----:B------:R-:W0:Y:S02]  /*1500*/  SHFL.DOWN PT, R16, R15, 0x2, R9 ;  /* 0x084000000f107989 */ /* 0x000e2400000e0009 */
        /* <DEDUP_REMOVED lines=9> */
[----:B------:R-:W-:-:S03]  /*15a0*/  ISETP.NE.AND P0, PT, R14, 0x65, PT ;  /* 0x000000650e00780c */ /* 0x000fc60003f05270 */
[----:B------:R-:W-:-:S05]  /*15b0*/  IMAD.IADD R15, R15, 0x1, R16 ;  /* 0x000000010f0f7824 */ /* 0x000fca00078e0210 */
[----:B------:R-:W0:Y:S05]  /*15c0*/  SHFL.DOWN PT, R16, R15, 0x10, R9 ;  /* 0x0a0000000f107989 */ /* 0x000e2a00000e0009 */
[----:B------:R-:W-:Y:S02]  /*15d0*/  VOTE.ALL P0, P0 ;  /* 0x0000000000ff7806 */ /* 0x000fe40000000000 */
[----:B0-----:R-:W-:-:S04]  /*15e0*/  SEL R16, R16, RZ, !P2 ;  /* 0x000000ff10107207 */ /* 0x001fc80005000000 */
[----:B------:R-:W-:-:S07]  /*15f0*/  IADD3 R36, PT, PT, R15, R16, R36 ;  /* 0x000000100f247210 */ /* 0x000fce0007ffe024 */
.L_x_61:
[----:B------:R-:W-:Y:S05]  /*1600*/  @P0 BRA `(.L_x_16) ;  /* 0xfffffffc00300947 */ /* 0x000fea000383ffff */
.L_x_10:
[----:B------:R-:W-:Y:S01]  /*1610*/  ISETP.NE.AND P0, PT, R44, RZ, PT ;  /* 0x000000ff2c00720c */ /* 0x000fe20003f05270 */
[----:B------:R-:W0:Y:S01]  /*1620*/  @!P1 S2R R9, SR_CgaCtaId ;  /* 0x0000000000099919 */ /* 0x000e220000008800 */
[----:B------:R-:W-:Y:S01]  /*1630*/  @!P1 MOV R8, 0x400 ;  /* 0x0000040000089802 */ /* 0x000fe20000000f00 */
[----:B------:R-:W-:Y:S02]  /*1640*/  @!P1 IMAD.IADD R11, R11, 0x1, R36 ;  /* 0x000000010b0b9824 */ /* 0x000fe400078e0224 */
[----:B------:R-:W-:-:S05]  /*1650*/  @!P1 IMAD.MOV.U32 R10, RZ, RZ, 0x65 ;  /* 0x00000065ff0a9424 */ /* 0x000fca00078e00ff */
[----:B------:R1:W-:Y:S03]  /*1660*/  @!P1 ST.E.64.STRONG.GPU desc[UR12][R12.64+0x100], R10 ;  /* 0x0001000a0c009985 */ /* 0x0003e6000c10fb0c */
[----:B------:R-:W-:Y:S01]  /*1670*/  @!P0 MOV R14, 0x400 ;  /* 0x00000400000e8802 */ /* 0x000fe20000000f00 */
[----:B------:R-:W2:Y:S01]  /*1680*/  @!P0 S2R R15, SR_CgaCtaId ;  /* 0x00000000000f8919 */ /* 0x000ea20000008800 */
[----:B0-----:R-:W-:Y:S01]  /*1690*/  @!P1 LEA R9, R9, R8, 0x18 ;  /* 0x0000000809099211 */ /* 0x001fe200078ec0ff */
[----:B------:R-:W-:Y:S02]  /*16a0*/  IMAD.MOV.U32 R8, RZ, RZ, R43 ;  /* 0x000000ffff087224 */ /* 0x000fe400078e002b */
[----:B------:R-:W-:Y:S02]  /*16b0*/  @!P0 IMAD.MOV.U32 R8, RZ, RZ, R36 ;  /* 0x000000ffff088224 */ /* 0x000fe400078e0024 */
[----:B------:R1:W-:Y:S04]  /*16c0*/  @!P1 STS [R9+0x8], R11 ;  /* 0x0000080b09009388 */ /* 0x0003e80000000800 */
[----:B------:R1:W-:Y:S01]  /*16d0*/  @!P1 STS [R9+0x4], R36 ;  /* 0x0000042409009388 */ /* 0x0003e20000000800 */
[----:B--2---:R-:W-:-:S05]  /*16e0*/  @!P0 LEA R15, R15, R14, 0x18 ;  /* 0x0000000e0f0f8211 */ /* 0x004fca00078ec0ff */
[----:B------:R1:W-:Y:S02]  /*16f0*/  @!P0 STS [R15+0x54], R36 ;  /* 0x000054240f008388 */ /* 0x0003e40000000800 */
.L_x_4:
[----:B------:R-:W-:Y:S05]  /*1700*/  WARPSYNC.ALL ;  /* 0x0000000000007948 */ /* 0x000fea0003800000 */
[----:B------:R-:W0:Y:S08]  /*1710*/  S2UR UR7, SR_CgaCtaId ;  /* 0x00000000000779c3 */ /* 0x000e300000008800 */
[----:B------:R-:W-:Y:S06]  /*1720*/  BAR.SYNC.DEFER_BLOCKING 0x0 ;  /* 0x0000000000007b1d */ /* 0x000fec0000010000 */
[----:B------:R-:W-:Y:S01]  /*1730*/  UMOV UR5, 0x400 ;  /* 0x0000040000057882 */ /* 0x000fe20000000000 */
[----:B-1----:R-:W1:Y:S01]  /*1740*/  S2R R10, SR_TID.X ;  /* 0x00000000000a7919 */ /* 0x002e620000002100 */
[----:B0-----:R-:W-:-:S09]  /*1750*/  ULEA UR5, UR7, UR5, 0x18 ;  /* 0x0000000507057291 */ /* 0x001fd2000f8ec0ff */
[----:B------:R-:W0:Y:S01]  /*1760*/  LDS R9, [UR5+0x54] ;  /* 0x00005405ff097984 */ /* 0x000e220008000800 */
[----:B-1----:R-:W-:-:S04]  /*1770*/  ISETP.NE.AND P0, PT, R10, RZ, PT ;  /* 0x000000ff0a00720c */ /* 0x002fc80003f05270 */
[----:B0-----:R-:W-:-:S05]  /*1780*/  SEL R9, R9, RZ, P0 ;  /* 0x000000ff09097207 */ /* 0x001fca0000000000 */
[----:B------:R-:W-:-:S07]  /*1790*/  IMAD.IADD R33, R9, 0x1, R8 ;  /* 0x0000000109217824 */ /* 0x000fce00078e0208 */
.L_x_3:
[----:B------:R-:W-:Y:S05]  /*17a0*/  BSYNC.RECONVERGENT B0 ;  /* 0x0000000000007941 */ /* 0x000fea0003800200 */
.L_x_1:
[----:B------:R-:W-:Y:S01]  /*17b0*/  IMAD.IADD R26, R26, 0x1, R33 ;  /* 0x000000011a1a7824 */ /* 0x000fe200078e0221 */
[----:B------:R-:W-:Y:S03]  /*17c0*/  BAR.SYNC.DEFER_BLOCKING 0x0 ;  /* 0x0000000000007b1d */ /* 0x000fe60000010000 */
[----:B------:R-:W-:-:S03]  /*17d0*/  IMAD.IADD R25, R25, 0x1, R26 ;  /* 0x0000000119197824 */ /* 0x000fc600078e021a */
[----:B------:R-:W1:Y:S01]  /*17e0*/  LDCU.64 UR8, c[0x0][0x388] ;  /* 0x00007100ff0877ac */ /* 0x000e620008000a00 */
[----:B------:R-:W-:-:S04]  /*17f0*/  IMAD.IADD R24, R24, 0x1, R25 ;  /* 0x0000000118187824 */ /* 0x000fc800078e0219 */
[----:B------:R-:W-:-:S04]  /*1800*/  IMAD.IADD R40, R40, 0x1, R24 ;  /* 0x0000000128287824 */ /* 0x000fc800078e0218 */
[----:B0-----:R-:W-:-:S04]  /*1810*/  IMAD.IADD R8, R39, 0x1, R40 ;  /* 0x0000000127087824 */ /* 0x001fc800078e0228 */
[----:B------:R-:W-:-:S04]  /*1820*/  IMAD.IADD R31, R31, 0x1, R8 ;  /* 0x000000011f1f7824 */ /* 0x000fc800078e0208 */
[----:B------:R-:W-:Y:S01]  /*1830*/  IMAD.IADD R30, R30, 0x1, R31 ;  /* 0x000000011e1e7824 */ /* 0x000fe200078e021f */
[----:B------:R-:W-:Y:S01]  /*1840*/  STS [R27], R26 ;  /* 0x0000001a1b007388 */ /* 0x000fe20000000800 */
[----:B-1----:R-:W-:Y:S02]  /*1850*/  IADD3 R42, P0, PT, R42, UR8, RZ ;  /* 0x000000082a2a7c10 */ /* 0x002fe4000ff1e0ff */
[----:B------:R-:W-:Y:S01]  /*1860*/  IMAD.IADD R10, R29, 0x1, R30 ;  /* 0x000000011d0a7824 */ /* 0x000fe200078e021e */
[----:B------:R-:W-:Y:S01]  /*1870*/  STS [R27+0x4], R25 ;  /* 0x000004191b007388 */ /* 0x000fe20000000800 */
[----:B------:R-:W-:Y:S02]  /*1880*/  IADD3.X R43, PT, PT, R41, UR9, RZ, P0, !PT ;  /* 0x00000009292b7c10 */ /* 0x000fe400087fe4ff */
[----:B------:R-:W-:Y:S01]  /*1890*/  IMAD.IADD R23, R23, 0x1, R10 ;  /* 0x0000000117177824 */ /* 0x000fe200078e020a */
[----:B------:R-:W-:Y:S03]  /*18a0*/  STS [R27+0x8], R24 ;  /* 0x000008181b007388 */ /* 0x000fe60000000800 */
        /* <DEDUP_REMOVED lines=19> */
[----:B------:R-:W-:Y:S04]  /*19e0*/  STS [R27+0x30], R7 ;  /* 0x000030071b007388 */ /* 0x000fe80000000800 */
[----:B------:R-:W-:Y:S04]  /*19f0*/  STS [R27+0x34], R6 ;  /* 0x000034061b007388 */ /* 0x000fe80000000800 */
[----:B------:R-:W-:Y:S04]  /*1a00*/  STS [R27+0x38], R5 ;  /* 0x000038051b007388 */ /* 0x000fe80000000800 */
[----:B------:R-:W-:Y:S04]  /*1a10*/  STS [R27+0x3c], R4 ;  /* 0x00003c041b007388 */ /* 0x000fe80000000800 */
[----:B------:R-:W-:Y:S04]  /*1a20*/  STS [R27+0x40], R3 ;  /* 0x000040031b007388 */ /* 0x000fe80000000800 */
[----:B------:R-:W-:Y:S04]  /*1a30*/  STS [R27+0x44], R2 ;  /* 0x000044021b007388 */ /* 0x000fe80000000800 */
[----:B------:R-:W-:Y:S01]  /*1a40*/  STS [R27+0x48], R0 ;  /* 0x000048001b007388 */ /* 0x000fe20000000800 */
[----:B------:R-:W-:-:S03]  /*1a50*/  NOP ;  /* 0x0000000000007918 */ /* 0x000fc60000000000 */
[----:B------:R-:W0:Y:S04]  /*1a60*/  LDS R9, [R28] ;  /* 0x000000001c097984 */ /* 0x000e280000000800 */
[----:B------:R-:W1:Y:S04]  /*1a70*/  LDS R7, [R28+0x80] ;  /* 0x000080001c077984 */ /* 0x000e680000000800 */
[----:B------:R-:W2:Y:S04]  /*1a80*/  LDS R11, [R28+0x100] ;  /* 0x000100001c0b7984 */ /* 0x000ea80000000800 */
[----:B------:R-:W3:Y:S04]  /*1a90*/  LDS R13, [R28+0x180] ;  /* 0x000180001c0d7984 */ /* 0x000ee80000000800 */
[----:B------:R-:W4:Y:S04]  /*1aa0*/  LDS R5, [R28+0x200] ;  /* 0x000200001c057984 */ /* 0x000f280000000800 */
[----:B------:R-:W5:Y:S04]  /*1ab0*/  LDS R15, [R28+0x280] ;  /* 0x000280001c0f7984 */ /* 0x000f680000000800 */
        /* <DEDUP_REMOVED lines=13> */
[----:B0-----:R-:W-:Y:S04]  /*1b90*/  STG.E desc[UR12][R42.64], R9 ;  /* 0x000000092a007986 */ /* 0x001fe8000c10190c */
[----:B-1----:R-:W-:Y:S04]  /*1ba0*/  STG.E desc[UR12][R42.64+0x80], R7 ;  /* 0x000080072a007986 */ /* 0x002fe8000c10190c */
[----:B--2---:R-:W-:Y:S04]  /*1bb0*/  STG.E desc[UR12][R42.64+0x100], R11 ;  /* 0x0001000b2a007986 */ /* 0x004fe8000c10190c */
[----:B---3--:R-:W-:Y:S04]  /*1bc0*/  STG.E desc[UR12][R42.64+0x180], R13 ;  /* 0x0001800d2a007986 */ /* 0x008fe8000c10190c */
[----:B----4-:R-:W-:Y:S04]  /*1bd0*/  STG.E desc[UR12][R42.64+0x200], R5 ;  /* 0x000200052a007986 */ /* 0x010fe8000c10190c */
[----:B-----5:R-:W-:Y:S04]  /*1be0*/  STG.E desc[UR12][R42.64+0x280], R15 ;  /* 0x0002800f2a007986 */ /* 0x020fe8000c10190c */
[----:B------:R-:W-:Y:S04]  /*1bf0*/  STG.E desc[UR12][R42.64+0x300], R3 ;  /* 0x000300032a007986 */ /* 0x000fe8000c10190c */
        /* <DEDUP_REMOVED lines=11> */
[----:B------:R-:W-:Y:S01]  /*1cb0*/  STG.E desc[UR12][R42.64+0x900], R39 ;  /* 0x000900272a007986 */ /* 0x000fe2000c10190c */
[----:B------:R-:W-:Y:S05]  /*1cc0*/  EXIT ;  /* 0x000000000000794d */ /* 0x000fea0003800000 */
.L_x_0:
[----:B------:R-:W-:-:S04]  /*1cd0*/  ISETP.NE.U32.AND P0, PT, RZ, UR7, PT ;  /* 0x00000007ff007c0c */ /* 0x000fc8000bf05070 */
[----:B------:R-:W-:-:S13]  /*1ce0*/  ISETP.NE.AND.EX P0, PT, RZ, UR4, PT, P0 ;  /* 0x00000004ff007c0c */ /* 0x000fda000bf05300 */
[----:B------:R-:W-:Y:S05]  /*1cf0*/  @!P0 EXIT ;  /* 0x000000000000894d */ /* 0x000fea0003800000 */
[----:B------:R-:W0:Y:S02]  /*1d00*/  LDCU.64 UR4, c[0x0][0x380] ;  /* 0x00007000ff0477ac */ /* 0x000e240008000a00 */
[----:B0-----:R-:W-:-:S06]  /*1d10*/  UIMAD.WIDE UR4, UR6, 0x7b80, UR4 ;  /* 0x00007b80060478a5 */ /* 0x001fcc000f8e0204 */
[----:B------:R-:W-:Y:S02]  /*1d20*/  IMAD.U32 R2, RZ, RZ, UR4 ;  /* 0x00000004ff027e24 */ /* 0x000fe4000f8e00ff */
[----:B------:R-:W-:-:S05]  /*1d30*/  IMAD.U32 R3, RZ, RZ, UR5 ;  /* 0x00000005ff037e24 */ /* 0x000fca000f8e00ff */
[----:B------:R0:W2:Y:S01]  /*1d40*/  LDG.E R0, desc[UR12][R2.64] ;  /* 0x0000000c02007981 */ /* 0x0000a2000c1e1900 */
[----:B------:R-:W1:Y:S02]  /*1d50*/  S2R R43, SR_TID.X ;  /* 0x00000000002b7919 */ /* 0x000e640000002100 */
[C---:B-1----:R-:W-:Y:S02]  /*1d60*/  LOP3.LUT R28, R43.reuse, 0x1f, RZ, 0xc0, !PT ;  /* 0x0000001f2b1c7812 */ /* 0x042fe400078ec0ff */
[----:B------:R-:W-:-:S05]  /*1d70*/  LOP3.LUT R5, R43, 0x3e0, RZ, 0xc0, !PT ;  /* 0x000003e02b057812 */ /* 0x000fca00078ec0ff */
[----:B------:R-:W-:-:S04]  /*1d80*/  IMAD R28, R5, 0x13, R28 ;  /* 0x00000013051c7824 */ /* 0x000fc800078e021c */
[C---:B------:R-:W-:Y:S01]  /*1d90*/  VIADD R4, R28.reuse, 0x20 ;  /* 0x000000201c047836 */ /* 0x040fe20000000000 */
[C---:B------:R-:W-:Y:S01]  /*1da0*/  ISETP.GE.U32.AND P1, PT, R28.reuse, UR7, PT ;  /* 0x000000071c007c0c */ /* 0x040fe2000bf26070 */
[C---:B------:R-:W-:Y:S01]  /*1db0*/  VIADD R5, R28.reuse, 0x40 ;  /* 0x000000401c057836 */ /* 0x040fe20000000000 */
[C---:B0-----:R-:W-:Y:S01]  /*1dc0*/  LEA R2, P0, R28.reuse, UR4, 0x2 ;  /* 0x000000041c027c11 */ /* 0x041fe2000f8010ff */
[----:B------:R-:W-:Y:S01]  /*1dd0*/  VIADD R3, R28, 0x80 ;  /* 0x000000801c037836 */ /* 0x000fe20000000000 */
[----:B------:R-:W-:Y:S01]  /*1de0*/  ISETP.GE.U32.AND P2, PT, R4, UR7, PT ;  /* 0x0000000704007c0c */ /* 0x000fe2000bf46070 */
[C---:B------:R-:W-:Y:S01]  /*1df0*/  VIADD R4, R28.reuse, 0xa0 ;  /* 0x000000a01c047836 */ /* 0x040fe20000000000 */
[----:B------:R-:W-:Y:S01]  /*1e00*/  ISETP.GE.U32.AND P3, PT, R5, UR7, PT ;  /* 0x0000000705007c0c */ /* 0x000fe2000bf66070 */
[C---:B------:R-:W-:Y:S01]  /*1e10*/  VIADD R5, R28.reuse, 0xc0 ;  /* 0x000000c01c057836 */ /* 0x040fe20000000000 */
[----:B------:R-:W-:Y:S01]  /*1e20*/  ISETP.GE.U32.AND P5, PT, R3, UR7, PT ;  /* 0x0000000703007c0c */ /* 0x000fe2000bfa6070 */
[----:B------:R-:W-:Y:S01]  /*1e30*/  VIADD R6, R28, 0x60 ;  /* 0x000000601c067836 */ /* 0x000fe20000000000 */
[----:B------:R-:W-:Y:S01]  /*1e40*/  ISETP.GE.U32.AND P6, PT, R4, UR7, PT ;  /* 0x0000000704007c0c */ /* 0x000fe2000bfc6070 */
[----:B------:R-:W-:Y:S01]  /*1e50*/  IMAD.X R3, RZ, RZ, UR5, P0 ;  /* 0x00000005ff037e24 */ /* 0x000fe200080e06ff */
[----:B------:R-:W-:Y:S01]  /*1e60*/  ISETP.GE.U32.AND P0, PT, R5, UR7, PT ;  /* 0x0000000705007c0c */ /* 0x000fe2000bf06070 */
[----:B------:R-:W-:Y:S01]  /*1e70*/  VIADD R5, R28, 0xe0 ;  /* 0x000000e01c057836 */ /* 0x000fe20000000000 */
[----:B------:R-:W-:Y:S01]  /*1e80*/  ISETP.GE.U32.AND P4, PT, R6, UR7, PT ;  /* 0x0000000706007c0c */ /* 0x000fe2000bf86070 */
[----:B------:R-:W-:-:S02]  /*1e90*/  VIADD R41, R28, 0x100 ;  /* 0x000001001c297836 */ /* 0x000fc40000000000 */
[C---:B------:R-:W-:Y:S02]  /*1ea0*/  VIADD R7, R28.reuse, 0x120 ;  /* 0x000001201c077836 */ /* 0x040fe40000000000 */
[C---:B------:R-:W-:Y:S02]  /*1eb0*/  VIADD R40, R28.reuse, 0x240 ;  /* 0x000002401c287836 */ /* 0x040fe40000000000 */
[----:B--2---:R-:W-:Y:S02]  /*1ec0*/  IMAD.MOV.U32 R4, RZ, RZ, R0 ;  /* 0x000000ffff047224 */ /* 0x004fe400078e0000 */
[----:B------:R-:W2:Y:S01]  /*1ed0*/  @!P1 LDG.E R0, desc[UR12][R2.64] ;  /* 0x0000000c02009981 */ /* 0x000ea2000c1e1900 */
[----:B------:R-:W-:Y:S01]  /*1ee0*/  ISETP.GE.U32.AND P1, PT, R5, UR7, PT ;  /* 0x0000000705007c0c */ /* 0x000fe2000bf26070 */
[----:B------:R-:W-:Y:S02]  /*1ef0*/  IMAD.MOV.U32 R8, RZ, RZ, R4 ;  /* 0x000000ffff087224 */ /* 0x000fe400078e0004 */
[----:B------:R-:W-:-:S02]  /*1f00*/  VIADD R5, R28, 0x140 ;  /* 0x000001401c057836 */ /* 0x000fc40000000000 */
[--C-:B------:R-:W-:Y:S02]  /*1f10*/  IMAD.MOV.U32 R10, RZ, RZ, R4.reuse ;  /* 0x000000ffff0a7224 */ /* 0x100fe400078e0004 */
[----:B------:R-:W3:Y:S01]  /*1f20*/  @!P3 LDG.E R8, desc[UR12][R2.64+0x100] ;  /* 0x0001000c0208b981 */ /* 0x000ee2000c1e1900 */
[----:B------:R-:W-:Y:S01]  /*1f30*/  ISETP.GE.U32.AND P3, PT, R5, UR7, PT ;  /* 0x0000000705007c0c */ /* 0x000fe2000bf66070 */
[C---:B------:R-:W-:Y:S02]  /*1f40*/  VIADD R5, R28.reuse, 0x160 ;  /* 0x000001601c057836 */ /* 0x040fe40000000000 */
[--C-:B------:R-:W-:Y:S01]  /*1f50*/  IMAD.MOV.U32 R12, RZ, RZ, R4.reuse ;  /* 0x000000ffff0c7224 */ /* 0x100fe200078e0004 */
[----:B------:R-:W4:Y:S01]  /*1f60*/  @!P4 LDG.E R10, desc[UR12][R2.64+0x180] ;  /* 0x0001800c020ac981 */ /* 0x000f22000c1e1900 */
[----:B------:R-:W-:Y:S01]  /*1f70*/  IMAD.MOV.U32 R14, RZ, RZ, R4 ;  /* 0x000000ffff0e7224 */ /* 0x000fe200078e0004 */
[----:B------:R-:W-:Y:S01]  /*1f80*/  ISETP.GE.U32.AND P4, PT, R5, UR7, PT ;  /* 0x0000000705007c0c */ /* 0x000fe2000bf86070 */
[----:B------:R-:W-:-:S02]  /*1f90*/  VIADD R5, R28, 0x180 ;  /* 0x000001801c057836 */ /* 0x000fc40000000000 */
[--C-:B------:R-:W-:Y:S01]  /*1fa0*/  IMAD.MOV.U32 R6, RZ, RZ, R4.reuse ;  /* 0x000000ffff067224 */ /* 0x100fe200078e0004 */
[----:B------:R-:W5:Y:S01]  /*1fb0*/  @!P5 LDG.E R12, desc[UR12][R2.64+0x200] ;  /* 0x0002000c020cd981 */ /* 0x000f62000c1e1900 */
[----:B------:R-:W-:Y:S01]  /*1fc0*/  ISETP.GE.U32.AND P5, PT, R41, UR7, PT ;  /* 0x0000000729007c0c */ /* 0x000fe2000bfa6070 */
[--C-:B------:R-:W-:Y:S02]  /*1fd0*/  IMAD.MOV.U32 R16, RZ, RZ, R4.reuse ;  /* 0x000000ffff107224 */ /* 0x100fe400078e0004 */
[----:B------:R-:W5:Y:S01]  /*1fe0*/  @!P6 LDG.E R14, desc[UR12][R2.64+0x280] ;  /* 0x0002800c020ee981 */ /* 0x000f62000c1e1900 */
[----:B------:R-:W-:Y:S01]  /*1ff0*/  ISETP.GE.U32.AND P6, PT, R5, UR7, PT ;  /* 0x0000000705007c0c */ /* 0x000fe2000bfc6070 */
[----:B------:R-:W-:Y:S02]  /*2000*/  VIADD R5, R28, 0x1a0 ;  /* 0x000001a01c057836 */ /* 0x000fe40000000000 */
[----:B------:R-:W5:Y:S01]  /*2010*/  @!P2 LDG.E R6, desc[UR12][R2.64+0x80] ;  /* 0x0000800c0206a981 */ /* 0x000f62000c1e1900 */
[----:B------:R-:W-:Y:S01]  /*2020*/  ISETP.GE.U32.AND P2, PT, R7, UR7, PT ;  /* 0x0000000707007c0c */ /* 0x000fe2000bf46070 */
[----:B------:R-:W-:-:S02]  /*2030*/  IMAD.MOV.U32 R18, RZ, RZ, R4 ;  /* 0x000000ffff127224 */ /* 0x000fc400078e0004 */
[--C-:B------:R-:W-:Y:S01]  /*2040*/  IMAD.MOV.U32 R20, RZ, RZ, R4.reuse ;  /* 0x000000ffff147224 */ /* 0x100fe200078e0004 */
[----:B------:R-:W5:Y:S01]  /*2050*/  @!P0 LDG.E R16, desc[UR12][R2.64+0x300] ;  /* 0x0003000c02108981 */ /* 0x000f62000c1e1900 */
[----:B------:R-:W-:Y:S01]  /*2060*/  ISETP.GE.U32.AND P0, PT, R5, UR7, PT ;  /* 0x0000000705007c0c */ /* 0x000fe2000bf06070 */
[C---:B------:R-:W-:Y:S02]  /*2070*/  VIADD R7, R28.reuse, 0x1c0 ;  /* 0x000001c01c077836 */ /* 0x040fe40000000000 */
[C---:B------:R-:W-:Y:S01]  /*2080*/  VIADD R5, R28.reuse, 0x1e0 ;  /* 0x000001e01c057836 */ /* 0x040fe20000000000 */
[----:B------:R-:W5:Y:S01]  /*2090*/  @!P1 LDG.E R18, desc[UR12][R2.64+0x380] ;  /* 0x0003800c02129981 */ /* 0x000f62000c1e1900 */
[--C-:B------:R-:W-:Y:S01]  /*20a0*/  IMAD.MOV.U32 R22, RZ, RZ, R4.reuse ;  /* 0x000000ffff167224 */ /* 0x100fe200078e0004 */
[----:B------:R-:W-:Y:S01]  /*20b0*/  ISETP.GE.U32.AND P1, PT, R7, UR7, PT ;  /* 0x0000000707007c0c */ /* 0x000fe2000bf26070 */
[--C-:B------:R-:W-:Y:S01]  /*20c0*/  IMAD.MOV.U32 R24, RZ, RZ, R4.reuse ;  /* 0x000000ffff187224 */ /* 0x100fe200078e0004 */
[----:B------:R-:W5:Y:S01]  /*20d0*/  @!P5 LDG.E R20, desc[UR12][R2.64+0x400] ;  /* 0x0004000c0214d981 */ /* 0x000f62000c1e1900 */
[----:B------:R-:W-:Y:S01]  /*20e0*/  IMAD.MOV.U32 R30, RZ, RZ, R4 ;  /* 0x000000ffff1e7224 */ /* 0x000fe200078e0004 */
[----:B------:R-:W-:Y:S01]  /*20f0*/  ISETP.GE.U32.AND P5, PT, R5, UR7, PT ;  /* 0x0000000705007c0c */ /* 0x000fe2000bfa6070 */
[C---:B------:R-:W-:Y:S01]  /*2100*/  VIADD R5, R28.reuse, 0x200 ;  /* 0x000002001c057836 */ /* 0x040fe20000000000 */
[----:B------:R-:W5:Y:S01]  /*2110*/  @!P2 LDG.E R22, desc[UR12][R2.64+0x480] ;  /* 0x0004800c0216a981 */ /* 0x000f62000c1e1900 */
[----:B------:R-:W-:-:S03]  /*2120*/  VIADD R7, R28, 0x220 ;  /* 0x000002201c077836 */ /* 0x000fc60000000000 */
[----:B------:R-:W5:Y:S01]  /*2130*/  @!P3 LDG.E R24, desc[UR12][R2.64+0x500] ;  /* 0x0005000c0218b981 */ /* 0x000f62000c1e1900 */
[----:B------:R-:W-:Y:S02]  /*2140*/  ISETP.GE.U32.AND P2, PT, R5, UR7, PT ;  /* 0x0000000705007c0c */ /* 0x000fe4000bf46070 */
[----:B------:R-:W-:Y:S01]  /*2150*/  ISETP.GE.U32.AND P3, PT, R7, UR7, PT ;  /* 0x0000000707007c0c */ /* 0x000fe2000bf66070 */
[----:B------:R-:W5:Y:S01]  /*2160*/  @!P4 LDG.E R30, desc[UR12][R2.64+0x580] ;  /* 0x0005800c021ec981 */ /* 0x000f62000c1e1900 */
[----:B------:R-:W-:Y:S01]  /*2170*/  ISETP.GE.U32.AND P4, PT, R40, UR7, PT ;  /* 0x0000000728007c0c */ /* 0x000fe2000bf86070 */
[--C-:B------:R-:W-:Y:S02]  /*2180*/  IMAD.MOV.U32 R32, RZ, RZ, R4.reuse ;  /* 0x000000ffff207224 */ /* 0x100fe400078e0004 */
[--C-:B------:R-:W-:Y:S02]  /*2190*/  IMAD.MOV.U32 R34, RZ, RZ, R4.reuse ;  /* 0x000000ffff227224 */ /* 0x100fe400078e0004 */
[----:B------:R-:W-:-:S02]  /*21a0*/  IMAD.MOV.U32 R38, RZ, RZ, R4 ;  /* 0x000000ffff267224 */ /* 0x000fc400078e0004 */
[--C-:B------:R-:W-:Y:S01]  /*21b0*/  IMAD.MOV.U32 R42, RZ, RZ, R4.reuse ;  /* 0x000000ffff2a7224 */ /* 0x100fe200078e0004 */
[----:B------:R-:W5:Y:S01]  /*21c0*/  @!P6 LDG.E R32, desc[UR12][R2.64+0x600] ;  /* 0x0006000c0220e981 */ /* 0x000f62000c1e1900 */
[--C-:B------:R-:W-:Y:S02]  /*21d0*/  IMAD.MOV.U32 R44, RZ, RZ, R4.reuse ;  /* 0x000000ffff2c7224 */ /* 0x100fe400078e0004 */
[----:B------:R-:W-:Y:S01]  /*21e0*/  IMAD.MOV.U32 R5, RZ, RZ, R4 ;  /* 0x000000ffff057224 */ /* 0x000fe200078e0004 */
[----:B------:R-:W5:Y:S04]  /*21f0*/  @!P0 LDG.E R34, desc[UR12][R2.64+0x680] ;  /* 0x0006800c02228981 */ /* 0x000f68000c1e1900 */
[----:B------:R-:W5:Y:S04]  /*2200*/  @!P1 LDG.E R38, desc[UR12][R2.64+0x700] ;  /* 0x0007000c02269981 */ /* 0x000f68000c1e1900 */
[----:B------:R-:W5:Y:S04]  /*2210*/  @!P5 LDG.E R42, desc[UR12][R2.64+0x780] ;  /* 0x0007800c022ad981 */ /* 0x000f68000c1e1900 */
[----:B------:R-:W5:Y:S04]  /*2220*/  @!P2 LDG.E R44, desc[UR12][R2.64+0x800] ;  /* 0x0008000c022ca981 */ /* 0x000f68000c1e1900 */
[----:B------:R-:W5:Y:S04]  /*2230*/  @!P3 LDG.E R5, desc[UR12][R2.64+0x880] ;  /* 0x0008800c0205b981 */ /* 0x000f68000c1e1900 */
[----:B------:R-:W5:Y:S01]  /*2240*/  @!P4 LDG.E R4, desc[UR12][R2.64+0x900] ;  /* 0x0009000c0204c981 */ /* 0x000f62000c1e1900 */
[----:B------:R-:W0:Y:S01]  /*2250*/  S2R R35, SR_LANEID ;  /* 0x0000000000237919 */ /* 0x000e220000000000 */
[----:B------:R-:W1:Y:S01]  /*2260*/  S2UR UR5, SR_CgaCtaId ;  /* 0x00000000000579c3 */ /* 0x000e620000008800 */
[----:B------:R-:W-:Y:S01]  /*2270*/  SHF.R.U32.HI R36, RZ, 0x5, R43 ;  /* 0x00000005ff247819 */ /* 0x000fe2000001162b */
[----:B------:R-:W-:-:S02]  /*2280*/  UMOV UR4, 0x400 ;  /* 0x0000040000047882 */ /* 0x000fc40000000000 */
[----:B-1----:R-:W-:Y:S02]  /*2290*/  ULEA UR4, UR5, UR4, 0x18 ;  /* 0x0000000405047291 */ /* 0x002fe4000f8ec0ff */
[----:B0-----:R-:W-:-:S05]  /*22a0*/  IMAD R27, R36, 0x260, R35 ;  /* 0x00000260241b7824 */ /* 0x001fca00078e0223 */
[----:B------:R-:W-:-:S05]  /*22b0*/  LEA R27, R27, UR4, 0x2 ;  /* 0x000000041b1b7c11 */ /* 0x000fca000f8e10ff */
[----:B------:R-:W-:Y:S01]  /*22c0*/  IMAD R26, R35, 0x48, R27 ;  /* 0x00000048231a7824 */ /* 0x000fe200078e021b */
[----:B------:R-:W-:Y:S01]  /*22d0*/  UISETP.NE.AND UP0, UPT, UR6, URZ, UPT ;  /* 0x000000ff0600728c */ /* 0x000fe2000bf05270 */
        /* <DEDUP_REMOVED lines=41> */
[----:B0-----:R-:W-:Y:S02]  /*2570*/  IADD3 R8, PT, PT, R23, R24, R25 ;  /* 0x0000001817087210 */ /* 0x001fe40007ffe019 */
[----:B------:R-:W-:Y:S02]  /*2580*/  ISETP.NE.AND P1, PT, R35, 0x1f, PT ;  /* 0x0000001f2300780c */ /* 0x000fe40003f25270 */
[----:B------:R-:W-:Y:S02]  /*2590*/  IADD3 R8, PT, PT, R33, R34, R8 ;  /* 0x0000002221087210 */ /* 0x000fe40007ffe008 */
[----:B------:R-:W-:Y:S02]  /*25a0*/  ISETP.NE.AND P2, PT, R36, 0xc, PT ;  /* 0x0000000c2400780c */ /* 0x000fe40003f45270 */
[----:B------:R-:W-:Y:S02]  /*25b0*/  IADD3 R8, PT, PT, R31, R32, R8 ;  /* 0x000000201f087210 */ /* 0x000fe40007ffe008 */
[----:B------:R-:W-:-:S02]  /*25c0*/  ISETP.GE.U32.AND P3, PT, R43, 0x20, PT ;  /* 0x000000202b00780c */ /* 0x000fc40003f66070 */
        /* <DEDUP_REMOVED lines=29> */
[----:B------:R-:W-:-:S03]  /*27a0*/  IMAD.IADD R11, R11, 0x1, R10 ;  /* 0x000000010b0b7824 */ /* 0x000fc600078e020a */
        /* <DEDUP_REMOVED lines=16> */
[----:B------:R-:W-:-:S04]  /*28b0*/  ISETP.NE.AND P0, PT, R36, 0x8, PT ;  /* 0x000000082400780c */ /* 0x000fc80003f05270 */
[----:B------:R-:W-:Y:S02]  /*28c0*/  SEL R8, R15, R8, !P0 ;  /* 0x000000080f087207 */ /* 0x000fe40004000000 */
[----:B------:R-:W-:Y:S02]  /*28d0*/  ISETP.NE.AND P0, PT, R36, 0xa, PT ;  /* 0x0000000a2400780c */ /* 0x000fe40003f05270 */
[----:B------:R-:W-:Y:S02]  /*28e0*/  SEL R8, R16, R8, !P1 ;  /* 0x0000000810087207 */ /* 0x000fe40004800000 */
[----:B------:R-:W-:Y:S02]  /*28f0*/  ISETP.NE.AND P1, PT, R36, 0xb, PT ;  /* 0x0000000b2400780c */ /* 0x000fe40003f25270 */
[----:B------:R-:W-:Y:S02]  /*2900*/  SEL R8, R17, R8, !P0 ;  /* 0x0000000811087207 */ /* 0x000fe40004000000 */
[----:B------:R-:W-:-:S02]  /*2910*/  ISETP.NE.AND P0, PT, R35, RZ, PT ;  /* 0x000000ff2300720c */ /* 0x000fc40003f05270 */
[----:B------:R-:W-:Y:S01]  /*2920*/  SEL R8, R18, R8, !P1 ;  /* 0x0000000812087207 */ /* 0x000fe20004800000 */
[----:B------:R-:W-:Y:S01]  /*2930*/  @!P2 IMAD.IADD R8, R19, 0x1, R18 ;  /* 0x000000011308a824 */ /* 0x000fe200078e0212 */
[----:B------:R-:W-:Y:S02]  /*2940*/  SEL R9, R37, RZ, P0 ;  /* 0x000000ff25097207 */ /* 0x000fe40000000000 */
[----:B------:R-:W-:-:S03]  /*2950*/  ISETP.NE.AND P0, PT, R43, RZ, PT ;  /* 0x000000ff2b00720c */ /* 0x000fc60003f05270 */
[----:B------:R-:W-:-:S05]  /*2960*/  @P3 IMAD.IADD R37, R8, 0x1, R9 ;  /* 0x0000000108253824 */ /* 0x000fca00078e0209 */
[----:B------:R-:W-:Y:S01]  /*2970*/  SEL R8, R37, RZ, P0 ;  /* 0x000000ff25087207 */ /* 0x000fe20000000000 */
[----:B------:R-:W-:Y:S06]  /*2980*/  BRA `(.L_x_18) ;  /* 0x0000000c005c7947 */ /* 0x000fec0003800000 */
.L_x_17:
[----:B0-----:R-:W-:Y:S02]  /*2990*/  IADD3 R8, PT, PT, R23, R24, R25 ;  /* 0x0000001817087210 */ /* 0x001fe40007ffe019 */
[----:B------:R-:W-:Y:S02]  /*29a0*/  ISETP.NE.AND P1, PT, R35, 0x1f, PT ;  /* 0x0000001f2300780c */ /* 0x000fe40003f25270 */
[----:B------:R-:W-:Y:S02]  /*29b0*/  IADD3 R8, PT, PT, R33, R34, R8 ;  /* 0x0000002221087210 */ /* 0x000fe40007ffe008 */
        /* <DEDUP_REMOVED lines=59> */
[----:B------:R-:W-:Y:S01]  /*2d70*/  ISETP.GT.U32.AND P0, PT, R43, 0x1f, PT ;  /* 0x0000001f2b00780c */ /* 0x000fe20003f04070 */
        /* <DEDUP_REMOVED lines=22> */
.L_x_64:
[----:B------:R-:W-:Y:S05]  /*2ee0*/  @!P0 BRA `(.L_x_21) ;  /* 0x0000000000248947 */ /* 0x000fea0003800000 */
[----:B------:R-:W-:-:S07]  /*2ef0*/  IMAD.MOV.U32 R9, RZ, RZ, 0x1de ;  /* 0x000001deff097424 */ /* 0x000fce00078e00ff */
.L_x_23:
[----:B------:R-:W-:Y:S05]  /*2f00*/  NANOSLEEP R9 ;  /* 0x000000090000735d */ /* 0x000fea0003800000 */
[----:B------:R-:W2:Y:S01]  /*2f10*/  LD.E.64.STRONG.GPU R14, desc[UR12][R16.64+0x100] ;  /* 0x0001000c100e7980 */ /* 0x000ea2000c10fb00 */
[----:B------:R-:W-:Y:S01]  /*2f20*/  UMOV UR5, 0xffffffff ;  /* 0xffffffff00057882 */ /* 0x000fe20000000000 */
[----:B------:R-:W-:Y:S02]  /*2f30*/  SHF.R.U32.HI R9, RZ, 0x1, R9 ;  /* 0x00000001ff097819 */ /* 0x000fe40000011609 */
[----:B--2---:R-:W-:Y:S01]  /*2f40*/  ISETP.NE.AND P0, PT, R14, 0x63, PT ;  /* 0x000000630e00780c */ /* 0x004fe20003f05270 */
[----:B------:R-:W-:-:S12]  /*2f50*/  BRA.DIV UR5, `(.L_x_22) ;  /* 0x0000001a05687947 */ /* 0x000fd8000b800000 */
[----:B------:R-:W-:-:S13]  /*2f60*/  VOTE.ANY P0, !P0 ;  /* 0x0000000000ff7806 */ /* 0x000fda0004000100 */
.L_x_67:
[----:B------:R-:W-:Y:S05]  /*2f70*/  @P0 BRA `(.L_x_23) ;  /* 0xfffffffc00e00947 */ /* 0x000fea000383ffff */
.L_x_21:
[----:B------:R-:W-:Y:S01]  /*2f80*/  UMOV UR5, 0xffffffff ;  /* 0xffffffff00057882 */ /* 0x000fe20000000000 */
[----:B------:R-:W-:Y:S02]  /*2f90*/  ISETP.NE.AND P2, PT, R14, 0x65, PT ;  /* 0x000000650e00780c */ /* 0x000fe40003f45270 */
[----:B------:R-:W-:Y:S11]  /*2fa0*/  BRA.DIV UR5, `(.L_x_24) ;  /* 0x0000001a05747947 */ /* 0x000ff6000b800000 */
[----:B------:R-:W0:Y:S01]  /*2fb0*/  S2R R42, SR_GEMASK ;  /* 0x00000000002a7919 */ /* 0x000e220000003c00 */
[----:B------:R-:W-:Y:S01]  /*2fc0*/  VOTE.ANY R8, PT, !P2 ;  /* 0x0000000000087806 */ /* 0x000fe200050e0100 */
[----:B------:R-:W-:-:S03]  /*2fd0*/  VIADD R19, R35, 0x2 ;  /* 0x0000000223137836 */ /* 0x000fc60000000000 */
[----:B0-----:R-:W-:-:S05]  /*2fe0*/  LOP3.LUT R8, R8, 0x80000000, R42, 0xec, !PT ;  /* 0x8000000008087812 */ /* 0x001fca00078eec2a */
[----:B------:R-:W-:-:S05]  /*2ff0*/  VIADD R9, R8, 0xffffffff ;  /* 0xffffffff08097836 */ /* 0x000fca0000000000 */
[----:B------:R-:W-:-:S04]  /*3000*/  LOP3.LUT R9, R8, R9, RZ, 0xc, !PT ;  /* 0x0000000908097212 */ /* 0x000fc800078e0cff */
[----:B------:R0:W1:Y:S02]  /*3010*/  POPC R38, R9 ;  /* 0x0000000900267309 */ /* 0x0000640000000000 */
[C---:B0-----:R-:W-:Y:S01]  /*3020*/  VIADD R9, R35.reuse, 0x4 ;  /* 0x0000000423097836 */ /* 0x041fe20000000000 */
[----:B-1----:R-:W0:Y:S01]  /*3030*/  SHFL.DOWN PT, R16, R15, 0x1, R38 ;  /* 0x082000000f107989 */ /* 0x002e2200000e0026 */
[----:B------:R-:W-:-:S04]  /*3040*/  ISETP.GE.AND P0, PT, R35, R38, PT ;  /* 0x000000262300720c */ /* 0x000fc80003f06270 */
[----:B0-----:R-:W-:Y:S02]  /*3050*/  SEL R16, R16, RZ, !P0 ;  /* 0x000000ff10107207 */ /* 0x001fe40004000000 */
[----:B------:R-:W-:-:S03]  /*3060*/  ISETP.GT.AND P0, PT, R19, R38, PT ;  /* 0x000000261300720c */ /* 0x000fc60003f04270 */
[----:B------:R-:W-:Y:S02]  /*3070*/  IMAD.IADD R17, R16, 0x1, R15 ;  /* 0x0000000110117824 */ /* 0x000fe400078e020f */
[----:B------:R-:W-:-:S03]  /*3080*/  VIADD R15, R35, 0x10 ;  /* 0x00000010230f7836 */ /* 0x000fc60000000000 */
[----:B------:R-:W0:Y:S02]  /*3090*/  SHFL.DOWN PT, R16, R17, 0x2, R38 ;  /* 0x0840000011107989 */ /* 0x000e2400000e0026 */
[-C--:B------:R-:W-:Y:S02]  /*30a0*/  ISETP.GT.AND P2, PT, R15, R38.reuse, PT ;  /* 0x000000260f00720c */ /* 0x080fe40003f44270 */
[----:B0-----:R-:W-:Y:S02]  /*30b0*/  SEL R16, R16, RZ, !P0 ;  /* 0x000000ff10107207 */ /* 0x001fe40004000000 */
[----:B------:R-:W-:Y:S01]  /*30c0*/  ISETP.GT.AND P0, PT, R9, R38, PT ;  /* 0x000000260900720c */ /* 0x000fe20003f04270 */
[----:B------:R-:W-:Y:S02]  /*30d0*/  VIADD R9, R35, 0x8 ;  /* 0x0000000823097836 */ /* 0x000fe40000000000 */
[----:B------:R-:W-:-:S05]  /*30e0*/  IMAD.IADD R19, R17, 0x1, R16 ;  /* 0x0000000111137824 */ /* 0x000fca00078e0210 */
[----:B------:R-:W0:Y:S02]  /*30f0*/  SHFL.DOWN PT, R16, R19, 0x4, R38 ;  /* 0x0880000013107989 */ /* 0x000e2400000e0026 */
[----:B0-----:R-:W-:Y:S02]  /*3100*/  SEL R16, R16, RZ, !P0 ;  /* 0x000000ff10107207 */ /* 0x001fe40004000000 */
[----:B------:R-:W-:Y:S02]  /*3110*/  ISETP.GT.AND P0, PT, R9, R38, PT ;  /* 0x000000260900720c */ /* 0x000fe40003f04270 */
[----:B------:R-:W0:Y:S01]  /*3120*/  LDC.64 R8, c[0x0][0x390] ;  /* 0x0000e400ff087b82 */ /* 0x000e220000000a00 */
[----:B------:R-:W-:-:S05]  /*3130*/  IMAD.IADD R37, R19, 0x1, R16 ;  /* 0x0000000113257824 */ /* 0x000fca00078e0210 */
[----:B------:R-:W1:Y:S01]  /*3140*/  SHFL.DOWN PT, R16, R37, 0x8, R38 ;  /* 0x0900000025107989 */ /* 0x000e6200000e0026 */
[----:B0-----:R-:W-:Y:S02]  /*3150*/  IADD3 R36, P3, PT, R8, 0x100, RZ ;  /* 0x0000010008247810 */ /* 0x001fe40007f7e0ff */
[----:B-1----:R-:W-:Y:S02]  /*3160*/  SEL R16, R16, RZ, !P0 ;  /* 0x000000ff10107207 */ /* 0x002fe40004000000 */
[----:B------:R-:W-:-:S03]  /*3170*/  ISETP.NE.AND P0, PT, R14, 0x65, PT ;  /* 0x000000650e00780c */ /* 0x000fc60003f05270 */
[----:B------:R-:W-:Y:S02]  /*3180*/  IMAD.IADD R17, R37, 0x1, R16 ;  /* 0x0000000125117824 */ /* 0x000fe400078e0210 */
[----:B------:R-:W-:-:S03]  /*3190*/  IMAD.X R37, RZ, RZ, R9, P3 ;  /* 0x000000ffff257224 */ /* 0x000fc600018e0609 */
[----:B------:R-:W0:Y:S05]  /*31a0*/  SHFL.DOWN PT, R16, R17, 0x10, R38 ;  /* 0x0a00000011107989 */ /* 0x000e2a00000e0026 */
[----:B------:R-:W-:Y:S02]  /*31b0*/  VOTE.ALL P0, P0 ;  /* 0x0000000000ff7806 */ /* 0x000fe40000000000 */
[----:B0-----:R-:W-:-:S05]  /*31c0*/  SEL R16, R16, RZ, !P2 ;  /* 0x000000ff10107207 */ /* 0x001fca0005000000 */
[----:B------:R-:W-:-:S07]  /*31d0*/  IMAD.IADD R19, R17, 0x1, R16 ;  /* 0x0000000111137824 */ /* 0x000fce00078e0210 */
.L_x_76:
[----:B------:R-:W-:Y:S05]  /*31e0*/  @!P0 BRA `(.L_x_25) ;  /* 0x0000000000e48947 */ /* 0x000fea0003800000 */
[----:B------:R-:W-:-:S07]  /*31f0*/  IMAD.MOV.U32 R38, RZ, RZ, 0x1de ;  /* 0x000001deff267424 */ /* 0x000fce00078e00ff */
.L_x_31:
        /* <DEDUP_REMOVED lines=10> */
.L_x_79:
[----:B------:R-:W-:Y:S05]  /*32a0*/  @!P0 BRA `(.L_x_27) ;  /* 0x0000000000248947 */ /* 0x000fea0003800000 */
[----:B------:R-:W-:-:S07]  /*32b0*/  IMAD.MOV.U32 R9, RZ, RZ, R38 ;  /* 0x000000ffff097224 */ /* 0x000fce00078e0026 */
.L_x_29:
[----:B------:R-:W-:Y:S05]  /*32c0*/  NANOSLEEP R9 ;  /* 0x000000090000735d */ /* 0x000fea0003800000 */
[----:B------:R-:W2:Y:S01]  /*32d0*/  LD.E.64.STRONG.GPU R14, desc[UR12][R16.64+-0x100] ;  /* 0xffff000c100e7980 */ /* 0x000ea2000c10fb00 */
[----:B------:R-:W-:Y:S01]  /*32e0*/  UMOV UR5, 0xffffffff ;  /* 0xffffffff00057882 */ /* 0x000fe20000000000 */
[----:B------:R-:W-:Y:S02]  /*32f0*/  SHF.R.U32.HI R9, RZ, 0x1, R9 ;  /* 0x00000001ff097819 */ /* 0x000fe40000011609 */
[----:B--2---:R-:W-:Y:S01]  /*3300*/  ISETP.NE.AND P0, PT, R14, 0x63, PT ;  /* 0x000000630e00780c */ /* 0x004fe20003f05270 */
[----:B------:R-:W-:-:S12]  /*3310*/  BRA.DIV UR5, `(.L_x_28) ;  /* 0x0000001a05c07947 */ /* 0x000fd8000b800000 */
[----:B------:R-:W-:-:S13]  /*3320*/  VOTE.ANY P0, !P0 ;  /* 0x0000000000ff7806 */ /* 0x000fda0004000100 */
.L_x_82:
[----:B------:R-:W-:Y:S05]  /*3330*/  @P0 BRA `(.L_x_29) ;  /* 0xfffffffc00e00947 */ /* 0x000fea000383ffff */
.L_x_27:
[----:B------:R-:W-:Y:S01]  /*3340*/  UMOV UR5, 0xffffffff ;  /* 0xffffffff00057882 */ /* 0x000fe20000000000 */
[----:B------:R-:W-:Y:S02]  /*3350*/  ISETP.NE.AND P0, PT, R14, 0x65, PT ;  /* 0x000000650e00780c */ /* 0x000fe40003f05270 */
[----:B------:R-:W-:Y:S11]  /*3360*/  BRA.DIV UR5, `(.L_x_30) ;  /* 0x0000001a05cc7947 */ /* 0x000ff6000b800000 */
[----:B------:R-:W-:Y:S01]  /*3370*/  VOTE.ANY R8, PT, !P0 ;  /* 0x0000000000087806 */ /* 0x000fe200040e0100 */
[----:B------:R-:W-:-:S03]  /*3380*/  VIADD R18, R18, 0xffffffe0 ;  /* 0xffffffe012127836 */ /* 0x000fc60000000000 */
[----:B------:R-:W-:-:S05]  /*3390*/  LOP3.LUT R8, R8, 0x80000000, R42, 0xec, !PT ;  /* 0x8000000008087812 */ /* 0x000fca00078eec2a */
[----:B------:R-:W-:-:S05]  /*33a0*/  VIADD R9, R8, 0xffffffff ;  /* 0xffffffff08097836 */ /* 0x000fca0000000000 */
[----:B------:R-:W-:Y:S01]  /*33b0*/  LOP3.LUT R9, R8, R9, RZ, 0xc, !PT ;  /* 0x0000000908097212 */ /* 0x000fe200078e0cff */
[----:B------:R-:W-:-:S05]  /*33c0*/  VIADD R8, R35, 0x2 ;  /* 0x0000000223087836 */ /* 0x000fca0000000000 */
[----:B------:R-:W0:Y:S02]  /*33d0*/  POPC R9, R9 ;  /* 0x0000000900097309 */ /* 0x000e240000000000 */
[----:B0-----:R-:W0:Y:S01]  /*33e0*/  SHFL.DOWN PT, R16, R15, 0x1, R9 ;  /* 0x082000000f107989 */ /* 0x001e2200000e0009 */
[----:B------:R-:W-:-:S04]  /*33f0*/  ISETP.GE.AND P0, PT, R35, R9, PT ;  /* 0x000000092300720c */ /* 0x000fc80003f06270 */
[----:B0-----:R-:W-:Y:S02]  /*3400*/  SEL R16, R16, RZ, !P0 ;  /* 0x000000ff10107207 */ /* 0x001fe40004000000 */
[----:B------:R-:W-:Y:S01]  /*3410*/  ISETP.GT.AND P0, PT, R8, R9, PT ;  /* 0x000000090800720c */ /* 0x000fe20003f04270 */
[----:B------:R-:W-:Y:S02]  /*3420*/  VIADD R8, R35, 0x4 ;  /* 0x0000000423087836 */ /* 0x000fe40000000000 */
[----:B------:R-:W-:-:S05]  /*3430*/  IMAD.IADD R44, R16, 0x1, R15 ;  /* 0x00000001102c7824 */ /* 0x000fca00078e020f */
[----:B------:R-:W0:Y:S02]  /*3440*/  SHFL.DOWN PT, R16, R44, 0x2, R9 ;  /* 0x084000002c107989 */ /* 0x000e2400000e0009 */
        /* <DEDUP_REMOVED lines=8> */
[----:B------:R-:W-:-:S03]  /*34d0*/  IMAD.IADD R45, R17, 0x1, R16 ;  /* 0x00000001112d7824 */ /* 0x000fc600078e0210 */
[----:B------:R-:W-:Y:S02]  /*34e0*/  ISETP.GT.AND P2, PT, R8, R9, PT ;  /* 0x000000090800720c */ /* 0x000fe40003f44270 */
        /* <DEDUP_REMOVED lines=8> */
.L_x_91:
[----:B------:R-:W-:Y:S05]  /*3570*/  @P0 BRA `(.L_x_31) ;  /* 0xfffffffc00200947 */ /* 0x000fea000383ffff */
.L_x_25:
        /* <DEDUP_REMOVED lines=15> */
.L_x_19:
[----:B------:R-:W-:Y:S05]  /*3670*/  WARPSYNC.ALL ;  /* 0x0000000000007948 */ /* 0x000fea0003800000 */
[----:B------:R-:W0:Y:S08]  /*3680*/  S2UR UR5, SR_CgaCtaId ;  /* 0x00000000000579c3 */ /* 0x000e300000008800 */
[----:B------:R-:W-:Y:S01]  /*3690*/  BAR.SYNC.DEFER_BLOCKING 0x0 ;  /* 0x0000000000007b1d */ /* 0x000fe20000010000 */
[----:B------:R-:W-:-:S05]  /*36a0*/  ISETP.NE.AND P0, PT, R43, RZ, PT ;  /* 0x000000ff2b00720c */ /* 0x000fca0003f05270 */
[----:B------:R-:W-:Y:S02]  /*36b0*/  UMOV UR4, 0x400 ;  /* 0x0000040000047882 */ /* 0x000fe40000000000 */
[----:B0-----:R-:W-:-:S09]  /*36c0*/  ULEA UR4, UR5, UR4, 0x18 ;  /* 0x0000000405047291 */ /* 0x001fd2000f8ec0ff */
[----:B------:R-:W0:Y:S02]  /*36d0*/  LDS R9, [UR4+0x54] ;  /* 0x00005404ff097984 */ /* 0x000e240008000800 */
[----:B0-----:R-:W-:-:S05]  /*36e0*/  SEL R9, R9, RZ, P0 ;  /* 0x000000ff09097207 */ /* 0x001fca0000000000 */
[----:B------:R-:W-:-:S07]  /*36f0*/  IMAD.IADD R8, R9, 0x1, R8 ;  /* 0x0000000109087824 */ /* 0x000fce00078e0208 */
.L_x_18:
[----:B------:R-:W-:Y:S01]  /*3700*/  IMAD.IADD R25, R25, 0x1, R8 ;  /* 0x0000000119197824 */ /* 0x000fe200078e0208 */
[----:B------:R-:W-:Y:S01]  /*3710*/  BAR.SYNC.DEFER_BLOCKING 0x0 ;  /* 0x0000000000007b1d */ /* 0x000fe20000010000 */
[----:B------:R-:W-:Y:S01]  /*3720*/  ISETP.NE.AND P0, PT, R43, RZ, PT ;  /* 0x000000ff2b00720c */ /* 0x000fe20003f05270 */
[----:B-1----:R-:W-:Y:S02]  /*3730*/  IMAD.U32 R10, RZ, RZ, UR7 ;  /* 0x00000007ff0a7e24 */ /* 0x002fe4000f8e00ff */
[----:B------:R-:W-:Y:S02]  /*3740*/  IMAD.IADD R24, R24, 0x1, R25 ;  /* 0x0000000118187824 */ /* 0x000fe400078e0219 */
[----:B------:R-:W0:Y:S02]  /*3750*/  LDCU.64 UR8, c[0x0][0x388] ;  /* 0x00007100ff0877ac */ /* 0x000e240008000a00 */
[----:B------:R-:W-:-:S04]  /*3760*/  IMAD.IADD R23, R23, 0x1, R24 ;  /* 0x0000000117177824 */ /* 0x000fc800078e0218 */
[----:B------:R-:W-:-:S04]  /*3770*/  IMAD.IADD R34, R34, 0x1, R23 ;  /* 0x0000000122227824 */ /* 0x000fc800078e0217 */
[----:B------:R-:W-:-:S04]  /*3780*/  IMAD.IADD R33, R33, 0x1, R34 ;  /* 0x0000000121217824 */ /* 0x000fc800078e0222 */
[----:B------:R-:W-:-:S04]  /*3790*/  IMAD.IADD R32, R32, 0x1, R33 ;  /* 0x0000000120207824 */ /* 0x000fc800078e0221 */
[----:B------:R-:W-:Y:S01]  /*37a0*/  IMAD.IADD R31, R31, 0x1, R32 ;  /* 0x000000011f1f7824 */ /* 0x000fe200078e0220 */
[----:B------:R-:W-:Y:S03]  /*37b0*/  STS [R26], R25 ;  /* 0x000000191a007388 */ /* 0x000fe60000000800 */
        /* <DEDUP_REMOVED lines=27> */
[----:B------:R1:W-:Y:S04]  /*3970*/  STS [R26+0x40], R3 ;  /* 0x000040031a007388 */ /* 0x0003e80000000800 */
[----:B------:R-:W-:Y:S04]  /*3980*/  STS [R26+0x44], R9 ;  /* 0x000044091a007388 */ /* 0x000fe80000000800 */
[----:B------:R-:W-:Y:S01]  /*3990*/  STS [R26+0x48], R11 ;  /* 0x0000480b1a007388 */ /* 0x000fe20000000800 */
[----:B------:R-:W-:-:S03]  /*39a0*/  NOP ;  /* 0x0000000000007918 */ /* 0x000fc60000000000 */
[----:B------:R-:W-:Y:S04]  /*39b0*/  LDS R33, [R27] ;  /* 0x000000001b217984 */ /* 0x000fe80000000800 */
[----:B------:R-:W-:Y:S04]  /*39c0*/  LDS R35, [R27+0x80] ;  /* 0x000080001b237984 */ /* 0x000fe80000000800 */
        /* <DEDUP_REMOVED lines=17> */
[----:B------:R2:W-:Y:S01]  /*3ae0*/  @!P0 STS [UR4+0x7b80], R10 ;  /* 0x007b800aff008988 */ /* 0x0005e20008000804 */
[----:B------:R-:W-:Y:S01]  /*3af0*/  BAR.SYNC.DEFER_BLOCKING 0x0 ;  /* 0x0000000000007b1d */ /* 0x000fe20000010000 */
[----:B-1----:R-:W-:-:S05]  /*3b00*/  IADD3 R3, P0, PT, R28, UR10, RZ ;  /* 0x0000000a1c037c10 */ /* 0x002fca000ff1e0ff */
[----:B------:R-:W1:Y:S01]  /*3b10*/  S2R R2, SR_TID.X ;  /* 0x0000000000027919 */ /* 0x000e620000002100 */
[----:B------:R-:W3:Y:S01]  /*3b20*/  LDS R29, [UR4+0x7b80] ;  /* 0x007b8004ff1d7984 */ /* 0x000ee20008000800 */
[C---:B-1----:R-:W-:Y:S02]  /*3b30*/  LOP3.LUT R4, R2.reuse, 0x3e0, RZ, 0xc0, !PT ;  /* 0x000003e002047812 */ /* 0x042fe400078ec0ff */
[----:B------:R-:W-:-:S05]  /*3b40*/  LOP3.LUT R2, R2, 0x1f, RZ, 0xc0, !PT ;  /* 0x0000001f02027812 */ /* 0x000fca00078ec0ff */
[----:B------:R-:W-:Y:S02]  /*3b50*/  IMAD R6, R4, 0x13, R2 ;  /* 0x0000001304067824 */ /* 0x000fe400078e0202 */
[----:B------:R-:W-:Y:S01]  /*3b60*/  IMAD.X R4, RZ, RZ, UR11, P0 ;  /* 0x0000000bff047e24 */ /* 0x000fe200080e06ff */
[C---:B0-----:R-:W-:Y:S01]  /*3b70*/  LEA R2, P0, R3.reuse, UR8, 0x2 ;  /* 0x0000000803027c11 */ /* 0x041fe2000f8010ff */
[C---:B------:R-:W-:Y:S02]  /*3b80*/  VIADD R8, R6.reuse, 0x20 ;  /* 0x0000002006087836 */ /* 0x040fe40000000000 */
[C---:B--2---:R-:W-:Y:S01]  /*3b90*/  VIADD R10, R6.reuse, 0xa0 ;  /* 0x000000a0060a7836 */ /* 0x044fe20000000000 */
[----:B------:R-:W-:Y:S01]  /*3ba0*/  LEA.HI.X R3, R3, UR9, R4, 0x2, P0 ;  /* 0x0000000903037c11 */ /* 0x000fe200080f1404 */
[----:B------:R-:W-:Y:S01]  /*3bb0*/  VIADD R4, R6, 0x40 ;  /* 0x0000004006047836 */ /* 0x000fe20000000000 */
[-C--:B---3--:R-:W-:Y:S02]  /*3bc0*/  ISETP.GE.AND P1, PT, R28, R29.reuse, PT ;  /* 0x0000001d1c00720c */ /* 0x088fe40003f26270 */
[-C--:B------:R-:W-:Y:S01]  /*3bd0*/  ISETP.GE.AND P2, PT, R8, R29.reuse, PT ;  /* 0x0000001d0800720c */ /* 0x080fe20003f46270 */
[----:B------:R-:W-:Y:S01]  /*3be0*/  VIADD R8, R6, 0x60 ;  /* 0x0000006006087836 */ /* 0x000fe20000000000 */
[-C--:B------:R-:W-:Y:S01]  /*3bf0*/  ISETP.GE.AND P3, PT, R4, R29.reuse, PT ;  /* 0x0000001d0400720c */ /* 0x080fe20003f66270 */
[----:B------:R-:W-:Y:S01]  /*3c00*/  VIADD R4, R6, 0x80 ;  /* 0x0000008006047836 */ /* 0x000fe20000000000 */
[----:B------:R-:W-:-:S02]  /*3c10*/  ISETP.GE.AND P6, PT, R10, R29, PT ;  /* 0x0000001d0a00720c */ /* 0x000fc40003fc6270 */
[-C--:B------:R-:W-:Y:S01]  /*3c20*/  ISETP.GE.AND P4, PT, R8, R29.reuse, PT ;  /* 0x0000001d0800720c */ /* 0x080fe20003f86270 */
[----:B------:R-:W-:Y:S01]  /*3c30*/  VIADD R8, R6, 0xc0 ;  /* 0x000000c006087836 */ /* 0x000fe20000000000 */
[-C--:B------:R-:W-:Y:S01]  /*3c40*/  ISETP.GE.AND P5, PT, R4, R29.reuse, PT ;  /* 0x0000001d0400720c */ /* 0x080fe20003fa6270 */
[----:B------:R-:W-:Y:S02]  /*3c50*/  VIADD R4, R6, 0xe0 ;  /* 0x000000e006047836 */ /* 0x000fe40000000000 */
[----:B------:R0:W-:Y:S01]  /*3c60*/  @!P1 STG.E desc[UR12][R2.64], R33 ;  /* 0x0000002102009986 */ /* 0x0001e2000c10190c */
[-C--:B------:R-:W-:Y:S01]  /*3c70*/  ISETP.GE.AND P0, PT, R8, R29.reuse, PT ;  /* 0x0000001d0800720c */ /* 0x080fe20003f06270 */
[----:B------:R-:W-:Y:S01]  /*3c80*/  VIADD R8, R6, 0x140 ;  /* 0x0000014006087836 */ /* 0x000fe20000000000 */
[-C--:B------:R-:W-:Y:S01]  /*3c90*/  ISETP.GE.AND P1, PT, R4, R29.reuse, PT ;  /* 0x0000001d0400720c */ /* 0x080fe20003f26270 */
[----:B------:R-:W-:Y:S01]  /*3ca0*/  VIADD R4, R6, 0x120 ;  /* 0x0000012006047836 */ /* 0x000fe20000000000 */
[----:B------:R0:W-:Y:S04]  /*3cb0*/  @!P3 STG.E desc[UR12][R2.64+0x100], R37 ;  /* 0x000100250200b986 */ /* 0x0001e8000c10190c */
[----:B------:R0:W-:Y:S01]  /*3cc0*/  @!P4 STG.E desc[UR12][R2.64+0x180], R39 ;  /* 0x000180270200c986 */ /* 0x0001e2000c10190c */
[-C--:B------:R-:W-:Y:S01]  /*3cd0*/  ISETP.GE.AND P3, PT, R4, R29.reuse, PT ;  /* 0x0000001d0400720c */ /* 0x080fe20003f66270 */
[----:B------:R-:W-:Y:S01]  /*3ce0*/  VIADD R4, R6, 0x160 ;  /* 0x0000016006047836 */ /* 0x000fe20000000000 */
[-C--:B------:R-:W-:Y:S01]  /*3cf0*/  ISETP.GE.AND P4, PT, R8, R29.reuse, PT ;  /* 0x0000001d0800720c */ /* 0x080fe20003f86270 */
[----:B------:R-:W-:Y:S01]  /*3d00*/  VIADD R8, R6, 0x180 ;  /* 0x0000018006087836 */ /* 0x000fe20000000000 */
[----:B------:R0:W-:Y:S01]  /*3d10*/  @!P2 STG.E desc[UR12][R2.64+0x80], R35 ;  /* 0x000080230200a986 */ /* 0x0001e2000c10190c */
[----:B------:R-:W-:-:S03]  /*3d20*/  ISETP.GE.AND P2, PT, R41, R29, PT ;  /* 0x0000001d2900720c */ /* 0x000fc60003f46270 */
[----:B------:R0:W-:Y:S01]  /*3d30*/  @!P5 STG.E desc[UR12][R2.64+0x200], R43 ;  /* 0x0002002b0200d986 */ /* 0x0001e2000c10190c */
[-C--:B------:R-:W-:Y:S01]  /*3d40*/  ISETP.GE.AND P5, PT, R4, R29.reuse, PT ;  /* 0x0000001d0400720c */ /* 0x080fe20003fa6270 */
[----:B------:R-:W-:Y:S02]  /*3d50*/  VIADD R4, R6, 0x1a0 ;  /* 0x000001a006047836 */ /* 0x000fe40000000000 */
[----:B------:R0:W-:Y:S01]  /*3d60*/  @!P6 STG.E desc[UR12][R2.64+0x280], R45 ;  /* 0x0002802d0200e986 */ /* 0x0001e2000c10190c */
[-C--:B------:R-:W-:Y:S01]  /*3d70*/  ISETP.GE.AND P6, PT, R8, R29.reuse, PT ;  /* 0x0000001d0800720c */ /* 0x080fe20003fc6270 */
[----:B------:R-:W-:Y:S02]  /*3d80*/  VIADD R8, R6, 0x1c0 ;  /* 0x000001c006087836 */ /* 0x000fe40000000000 */
[----:B------:R0:W-:Y:S01]  /*3d90*/  @!P0 STG.E desc[UR12][R2.64+0x300], R0 ;  /* 0x0003000002008986 */ /* 0x0001e2000c10190c */
[----:B------:R-:W-:Y:S01]  /*3da0*/  ISETP.GE.AND P0, PT, R4, R29, PT ;  /* 0x0000001d0400720c */ /* 0x000fe20003f06270 */
[----:B------:R-:W-:-:S02]  /*3db0*/  VIADD R4, R6, 0x1e0 ;  /* 0x000001e006047836 */ /* 0x000fc40000000000 */
[----:B------:R0:W-:Y:S01]  /*3dc0*/  @!P1 STG.E desc[UR12][R2.64+0x380], R31 ;  /* 0x0003801f02009986 */ /* 0x0001e2000c10190c */
[-C--:B------:R-:W-:Y:S01]  /*3dd0*/  ISETP.GE.AND P1, PT, R8, R29.reuse, PT ;  /* 0x0000001d0800720c */ /* 0x080fe20003f26270 */
[C---:B------:R-:W-:Y:S02]  /*3de0*/  VIADD R8, R6.reuse, 0x200 ;  /* 0x0000020006087836 */ /* 0x040fe40000000000 */
[----:B------:R-:W-:Y:S01]  /*3df0*/  VIADD R6, R6, 0x220 ;  /* 0x0000022006067836 */ /* 0x000fe20000000000 */
[----:B------:R0:W-:Y:S01]  /*3e00*/  @!P2 STG.E desc[UR12][R2.64+0x400], R23 ;  /* 0x000400170200a986 */ /* 0x0001e2000c10190c */
[----:B------:R-:W-:-:S03]  /*3e10*/  ISETP.GE.AND P2, PT, R4, R29, PT ;  /* 0x0000001d0400720c */ /* 0x000fc60003f46270 */
[----:B------:R0:W-:Y:S01]  /*3e20*/  @!P3 STG.E desc[UR12][R2.64+0x480], R19 ;  /* 0x000480130200b986 */ /* 0x0001e2000c10190c */
[----:B------:R-:W-:-:S03]  /*3e30*/  ISETP.GE.AND P3, PT, R8, R29, PT ;  /* 0x0000001d0800720c */ /* 0x000fc60003f66270 */
[----:B------:R0:W-:Y:S01]  /*3e40*/  @!P4 STG.E desc[UR12][R2.64+0x500], R21 ;  /* 0x000500150200c986 */ /* 0x0001e2000c10190c */
[----:B------:R-:W-:-:S03]  /*3e50*/  ISETP.GE.AND P4, PT, R6, R29, PT ;  /* 0x0000001d0600720c */ /* 0x000fc60003f86270 */
[----:B------:R0:W-:Y:S01]  /*3e60*/  @!P5 STG.E desc[UR12][R2.64+0x580], R17 ;  /* 0x000580110200d986 */ /* 0x0001e2000c10190c */
[----:B------:R-:W-:-:S03]  /*3e70*/  ISETP.GE.AND P5, PT, R40, R29, PT ;  /* 0x0000001d2800720c */ /* 0x000fc60003fa6270 */
[----:B------:R0:W-:Y:S04]  /*3e80*/  @!P6 STG.E desc[UR12][R2.64+0x600], R15 ;  /* 0x0006000f0200e986 */ /* 0x0001e8000c10190c */
[----:B------:R0:W-:Y:S04]  /*3e90*/  @!P0 STG.E desc[UR12][R2.64+0x680], R13 ;  /* 0x0006800d02008986 */ /* 0x0001e8000c10190c */
[----:B------:R0:W-:Y:S04]  /*3ea0*/  @!P1 STG.E desc[UR12][R2.64+0x700], R11 ;  /* 0x0007000b02009986 */ /* 0x0001e8000c10190c */
[----:B------:R0:W-:Y:S04]  /*3eb0*/  @!P2 STG.E desc[UR12][R2.64+0x780], R9 ;  /* 0x000780090200a986 */ /* 0x0001e8000c10190c */
[----:B------:R0:W-:Y:S04]  /*3ec0*/  @!P3 STG.E desc[UR12][R2.64+0x800], R7 ;  /* 0x000800070200b986 */ /* 0x0001e8000c10190c */
[----:B------:R0:W-:Y:S01]  /*3ed0*/  @!P4 STG.E desc[UR12][R2.64+0x880], R5 ;  /* 0x000880050200c986 */ /* 0x0001e2000c10190c */
[----:B------:R-:W-:Y:S05]  /*3ee0*/  @P5 EXIT ;  /* 0x000000000000594d */ /* 0x000fea0003800000 */
[----:B------:R-:W-:Y:S01]  /*3ef0*/  STG.E desc[UR12][R2.64+0x900], R25 ;  /* 0x0009001902007986 */ /* 0x000fe2000c10190c */
[----:B------:R-:W-:Y:S05]  /*3f00*/  EXIT ;  /* 0x000000000000794d */ /* 0x000fea0003800000 */
.L_x_5:
[----:B------:R-:W-:Y:S01]  /*3f10*/  BSSY B1, `(.L_x_32) ;  /* 0x0000006000017945 */ /* 0x000fe20003800000 */
[----:B------:R-:W-:Y:S01]  /*3f20*/  PLOP3.LUT P0, PT, P0, PT, PT, 0x8, 0x80 ;  /* 0x000000000080781c */ /* 0x000fe2000070e170 */
[----:B------:R-:W-:-:S12]  /*3f30*/  IMAD.MOV.U32 R8, RZ, RZ, -0x1 ;  /* 0xffffffffff087424 */ /* 0x000fd800078e00ff */
[----:B------:R-:W-:Y:S05]  /*3f40*/  WARPSYNC.COLLECTIVE R8, `(.L_x_33) ;  /* 0x0000000008087348 */ /* 0x000fea0003c00000 */
[----:B------:R-:W-:Y:S01]  /*3f50*/  VOTE.ANY P0, P0 ;  /* 0x0000000000ff7806 */ /* 0x000fe20000000100 */
[----:B------:R-:W-:-:S12]  /*3f60*/  ENDCOLLECTIVE ;  /* 0x000000000000791b */ /* 0x000fd80003800000 */
.L_x_33:
[----:B------:R-:W-:Y:S05]  /*3f70*/  BSYNC B1 ;  /* 0x0000000000017941 */ /* 0x000fea0003800000 */
.L_x_32:
[----:B------:R-:W-:Y:S05]  /*3f80*/  BRA `(.L_x_34) ;  /* 0xffffffd000087947 */ /* 0x000fea000383ffff */
.L_x_7:
[----:B------:R-:W-:Y:S01]  /*3f90*/  BSSY B1, `(.L_x_35) ;  /* 0x0000006000017945 */ /* 0x000fe20003800000 */
[----:B------:R-:W-:Y:S01]  /*3fa0*/  PLOP3.LUT P0, PT, P0, PT, PT, 0x8, 0x80 ;  /* 0x000000000080781c */ /* 0x000fe2000070e170 */
[----:B------:R-:W-:-:S12]  /*3fb0*/  IMAD.MOV.U32 R8, RZ, RZ, -0x1 ;  /* 0xffffffffff087424 */ /* 0x000fd800078e00ff */
[----:B------:R-:W-:Y:S05]  /*3fc0*/  WARPSYNC.COLLECTIVE R8, `(.L_x_36) ;  /* 0x0000000008087348 */ /* 0x000fea0003c00000 */
[----:B------:R-:W-:Y:S01]  /*3fd0*/  VOTE.ANY P0, P0 ;  /* 0x0000000000ff7806 */ /* 0x000fe20000000100 */
[----:B------:R-:W-:-:S12]  /*3fe0*/  ENDCOLLECTIVE ;  /* 0x000000000000791b */ /* 0x000fd80003800000 */
.L_x_36:
[----:B------:R-:W-:Y:S05]  /*3ff0*/  BSYNC B1 ;  /* 0x0000000000017941 */ /* 0x000fea0003800000 */
.L_x_35:
[----:B------:R-:W-:Y:S05]  /*4000*/  BRA `(.L_x_37) ;  /* 0xffffffd0000c7947 */ /* 0x000fea000383ffff */
.L_x_9:
[----:B------:R-:W0:Y:S01]  /*4010*/  S2R R45, SR_GEMASK ;  /* 0x00000000002d7919 */ /* 0x000e220000003c00 */
[----:B------:R-:W-:Y:S01]  /*4020*/  BSSY B1, `(.L_x_38) ;  /* 0x0000007000017945 */ /* 0x000fe20003800000 */
[----:B------:R-:W-:Y:S01]  /*4030*/  ISETP.NE.AND P0, PT, R14, 0x65, PT ;  /* 0x000000650e00780c */ /* 0x000fe20003f05270 */
[----:B------:R-:W-:Y:S01]  /*4040*/  IMAD.MOV.U32 R8, RZ, RZ, -0x1 ;  /* 0xffffffffff087424 */ /* 0x000fe200078e00ff */
[----:B------:R-:W-:-:S13]  /*4050*/  PLOP3.LUT P2, PT, P2, PT, PT, 0x8, 0x80 ;  /* 0x000000000080781c */ /* 0x000fda000174e170 */
[----:B0-----:R-:W-:Y:S05]  /*4060*/  WARPSYNC.COLLECTIVE R8, `(.L_x_39) ;  /* 0x0000000008087348 */ /* 0x001fea0003c00000 */
[----:B------:R-:W-:Y:S01]  /*4070*/  VOTE.ANY R8, PT, P2 ;  /* 0x0000000000087806 */ /* 0x000fe200010e0100 */
[----:B0-----:R-:W-:Y:S06]  /*4080*/  ENDCOLLECTIVE ;  /* 0x000000000000791b */ /* 0x001fec0003800000 */
.L_x_39:
[----:B------:R-:W-:Y:S05]  /*4090*/  BSYNC B1 ;  /* 0x0000000000017941 */ /* 0x000fea0003800000 */
.L_x_38:
[----:B------:R-:W-:Y:S01]  /*40a0*/  LOP3.LUT R8, R8, 0x80000000, R45, 0xec, !PT ;  /* 0x8000000008087812 */ /* 0x000fe200078eec2d */
[----:B------:R-:W-:Y:S02]  /*40b0*/  IMAD.MOV.U32 R10, RZ, RZ, 0x1 ;  /* 0x00000001ff0a7424 */ /* 0x000fe400078e00ff */
[----:B------:R-:W-:Y:S02]  /*40c0*/  VIADD R33, R44, 0x2 ;  /* 0x000000022c217836 */ /* 0x000fe40000000000 */
[----:B------:R-:W-:Y:S02]  /*40d0*/  VIADD R9, R8, 0xffffffff ;  /* 0xffffffff08097836 */ /* 0x000fe40000000000 */
[C---:B------:R-:W-:Y:S02]  /*40e0*/  VIADD R32, R44.reuse, 0x4 ;  /* 0x000000042c207836 */ /* 0x040fe40000000000 */
[----:B------:R-:W-:Y:S01]  /*40f0*/  VIADD R19, R44, 0x8 ;  /* 0x000000082c137836 */ /* 0x000fe20000000000 */
[----:B------:R-:W-:Y:S01]  /*4100*/  LOP3.LUT R38, R8, R9, RZ, 0xc, !PT ;  /* 0x0000000908267212 */ /* 0x000fe200078e0cff */
[----:B------:R-:W-:-:S02]  /*4110*/  IMAD.MOV.U32 R8, RZ, RZ, -0x1 ;  /* 0xffffffffff087424 */ /* 0x000fc400078e00ff */
[----:B------:R-:W-:-:S03]  /*4120*/  VIADD R34, R44, 0x10 ;  /* 0x000000102c227836 */ /* 0x000fc60000000000 */
[----:B------:R-:W0:Y:S02]  /*4130*/  POPC R38, R38 ;  /* 0x0000002600267309 */ /* 0x000e240000000000 */
[----:B0-----:R-:W-:-:S07]  /*4140*/  IMAD.MOV.U32 R9, RZ, RZ, R38 ;  /* 0x000000ffff097224 */ /* 0x001fce00078e0026 */
[----:B------:R-:W-:Y:S05]  /*4150*/  WARPSYNC.COLLECTIVE R8, `(.L_x_40) ;  /* 0x0000000008087348 */ /* 0x000fea0003c00000 */
[----:B------:R0:W1:Y:S02]  /*4160*/  SHFL.DOWN P2, R16, R15, R10, R9 ;  /* 0x0800000a0f107389 */ /* 0x0000640000040009 */
[----:B01----:R-:W-:Y:S05]  /*4170*/  ENDCOLLECTIVE ;  /* 0x000000000000791b */ /* 0x003fea0003800000 */
.L_x_40:
[----:B------:R-:W-:Y:S01]  /*4180*/  IMAD.MOV.U32 R10, RZ, RZ, 0x2 ;  /* 0x00000002ff0a7424 */ /* 0x000fe200078e00ff */
[----:B------:R-:W-:-:S04]  /*4190*/  ISETP.GE.AND P2, PT, R44, R38, PT ;  /* 0x000000262c00720c */ /* 0x000fc80003f46270 */
[----:B------:R-:W-:-:S05]  /*41a0*/  SEL R16, R16, RZ, !P2 ;  /* 0x000000ff10107207 */ /* 0x000fca0005000000 */
[----:B------:R-:W-:-:S04]  /*41b0*/  IMAD.IADD R17, R16, 0x1, R15 ;  /* 0x0000000110117824 */ /* 0x000fc800078e020f */
[----:B------:R-:W-:-:S07]  /*41c0*/  IMAD.MOV.U32 R15, RZ, RZ, R17 ;  /* 0x000000ffff0f7224 */ /* 0x000fce00078e0011 */
[----:B------:R-:W-:Y:S05]  /*41d0*/  WARPSYNC.COLLECTIVE R8, `(.L_x_41) ;  /* 0x0000000008087348 */ /* 0x000fea0003c00000 */
[----:B------:R0:W1:Y:S02]  /*41e0*/  SHFL.DOWN P2, R16, R15, R10, R9 ;  /* 0x0800000a0f107389 */ /* 0x0000640000040009 */
[----:B01----:R-:W-:Y:S05]  /*41f0*/  ENDCOLLECTIVE ;  /* 0x000000000000791b */ /* 0x003fea0003800000 */
.L_x_41:
[----:B------:R-:W-:Y:S01]  /*4200*/  IMAD.MOV.U32 R10, RZ, RZ, 0x4 ;  /* 0x00000004ff0a7424 */ /* 0x000fe200078e00ff */
[----:B------:R-:W-:-:S04]  /*4210*/  ISETP.GT.AND P2, PT, R33, R38, PT ;  /* 0x000000262100720c */ /* 0x000fc80003f44270 */
[----:B------:R-:W-:-:S05]  /*4220*/  SEL R16, R16, RZ, !P2 ;  /* 0x000000ff10107207 */ /* 0x000fca0005000000 */
[----:B------:R-:W-:-:S04]  /*4230*/  IMAD.IADD R35, R17, 0x1, R16 ;  /* 0x0000000111237824 */ /* 0x000fc800078e0210 */
[----:B------:R-:W-:-:S07]  /*4240*/  IMAD.MOV.U32 R15, RZ, RZ, R35 ;  /* 0x000000ffff0f7224 */ /* 0x000fce00078e0023 */
[----:B------:R-:W-:Y:S05]  /*4250*/  WARPSYNC.COLLECTIVE R8, `(.L_x_42) ;  /* 0x0000000008087348 */ /* 0x000fea0003c00000 */
[----:B------:R0:W1:Y:S02]  /*4260*/  SHFL.DOWN P2, R16, R15, R10, R9 ;  /* 0x0800000a0f107389 */ /* 0x0000640000040009 */
[----:B01----:R-:W-:Y:S05]  /*4270*/  ENDCOLLECTIVE ;  /* 0x000000000000791b */ /* 0x003fea0003800000 */
.L_x_42:
        /* <DEDUP_REMOVED lines=8> */
.L_x_43:
        /* <DEDUP_REMOVED lines=8> */
.L_x_44:
[----:B------:R-:W0:Y:S01]  /*4380*/  LDC.64 R8, c[0x0][0x390] ;  /* 0x0000e400ff087b82 */ /* 0x000e220000000a00 */
[----:B------:R-:W-:-:S04]  /*4390*/  ISETP.GT.AND P2, PT, R34, R38, PT ;  /* 0x000000262200720c */ /* 0x000fc80003f44270 */
[----:B------:R-:W-:-:S05]  /*43a0*/  SEL R16, R16, RZ, !P2 ;  /* 0x000000ff10107207 */ /* 0x000fca0005000000 */
[----:B------:R-:W-:Y:S01]  /*43b0*/  IMAD.IADD R36, R17, 0x1, R16 ;  /* 0x0000000111247824 */ /* 0x000fe200078e0210 */
[----:B0-----:R-:W-:Y:S01]  /*43c0*/  IADD3 R35, P2, PT, R8, 0x100, RZ ;  /* 0x0000010008237810 */ /* 0x001fe20007f5e0ff */
[----:B------:R-:W-:-:S04]  /*43d0*/  IMAD.MOV.U32 R8, RZ, RZ, -0x1 ;  /* 0xffffffffff087424 */ /* 0x000fc800078e00ff */
[----:B------:R-:W-:-:S08]  /*43e0*/  IMAD.X R37, RZ, RZ, R9, P2 ;  /* 0x000000ffff257224 */ /* 0x000fd000010e0609 */
[----:B------:R-:W-:Y:S05]  /*43f0*/  WARPSYNC.COLLECTIVE R8, `(.L_x_45) ;  /* 0x0000000008087348 */ /* 0x000fea0003c00000 */
[----:B------:R-:W-:Y:S01]  /*4400*/  VOTE.ALL P0, P0 ;  /* 0x0000000000ff7806 */ /* 0x000fe20000000000 */
[----:B------:R-:W-:-:S12]  /*4410*/  ENDCOLLECTIVE ;  /* 0x000000000000791b */ /* 0x000fd80003800000 */
.L_x_45:
[----:B------:R-:W-:Y:S05]  /*4420*/  BRA `(.L_x_46) ;  /* 0xffffffcc00a07947 */ /* 0x000fea000383ffff */
.L_x_11:
[----:B------:R-:W-:Y:S01]  /*4430*/  BSSY B1, `(.L_x_47) ;  /* 0x0000006000017945 */ /* 0x000fe20003800000 */
[----:B------:R-:W-:Y:S01]  /*4440*/  PLOP3.LUT P0, PT, P0, PT, PT, 0x8, 0x80 ;  /* 0x000000000080781c */ /* 0x000fe2000070e170 */
[----:B------:R-:W-:-:S12]  /*4450*/  IMAD.MOV.U32 R8, RZ, RZ, -0x1 ;  /* 0xffffffffff087424 */ /* 0x000fd800078e00ff */
[----:B------:R-:W-:Y:S05]  /*4460*/  WARPSYNC.COLLECTIVE R8, `(.L_x_48) ;  /* 0x0000000008087348 */ /* 0x000fea0003c00000 */
[----:B------:R-:W-:Y:S01]  /*4470*/  VOTE.ANY P0, P0 ;  /* 0x0000000000ff7806 */ /* 0x000fe20000000100 */
[----:B------:R-:W-:-:S12]  /*4480*/  ENDCOLLECTIVE ;  /* 0x000000000000791b */ /* 0x000fd80003800000 */
.L_x_48:
[----:B------:R-:W-:Y:S05]  /*4490*/  BSYNC B1 ;  /* 0x0000000000017941 */ /* 0x000fea0003800000 */
.L_x_47:
[----:B------:R-:W-:Y:S05]  /*44a0*/  BRA `(.L_x_49) ;  /* 0xffffffcc00b07947 */ /* 0x000fea000383ffff */
.L_x_13:
[----:B------:R-:W-:Y:S01]  /*44b0*/  BSSY B1, `(.L_x_50) ;  /* 0x0000006000017945 */ /* 0x000fe20003800000 */
[----:B------:R-:W-:Y:S01]  /*44c0*/  PLOP3.LUT P0, PT, P0, PT, PT, 0x8, 0x80 ;  /* 0x000000000080781c */ /* 0x000fe2000070e170 */
[----:B------:R-:W-:-:S12]  /*44d0*/  IMAD.MOV.U32 R8, RZ, RZ, -0x1 ;  /* 0xffffffffff087424 */ /* 0x000fd800078e00ff */
[----:B------:R-:W-:Y:S05]  /*44e0*/  WARPSYNC.COLLECTIVE R8, `(.L_x_51) ;  /* 0x0000000008087348 */ /* 0x000fea0003c00000 */
[----:B------:R-:W-:Y:S01]  /*44f0*/  VOTE.ANY P0, P0 ;  /* 0x0000000000ff7806 */ /* 0x000fe20000000100 */
[----:B------:R-:W-:-:S12]  /*4500*/  ENDCOLLECTIVE ;  /* 0x000000000000791b */ /* 0x000fd80003800000 */
.L_x_51:
[----:B------:R-:W-:Y:S05]  /*4510*/  BSYNC B1 ;  /* 0x0000000000017941 */ /* 0x000fea0003800000 */
.L_x_50:
[----:B------:R-:W-:Y:S05]  /*4520*/  BRA `(.L_x_52) ;  /* 0xffffffcc00b47947 */ /* 0x000fea000383ffff */
.L_x_15:
[----:B------:R-:W-:Y:S01]  /*4530*/  BSSY B1, `(.L_x_53) ;  /* 0x0000006000017945 */ /* 0x000fe20003800000 */
[----:B------:R-:W-:Y:S01]  /*4540*/  PLOP3.LUT P2, PT, P0, PT, PT, 0x8, 0x80 ;  /* 0x000000000080781c */ /* 0x000fe2000074e170 */
[----:B------:R-:W-:-:S12]  /*4550*/  IMAD.MOV.U32 R8, RZ, RZ, -0x1 ;  /* 0xffffffffff087424 */ /* 0x000fd800078e00ff */
[----:B------:R-:W-:Y:S05]  /*4560*/  WARPSYNC.COLLECTIVE R8, `(.L_x_54) ;  /* 0x0000000008087348 */ /* 0x000fea0003c00000 */
[----:B------:R-:W-:Y:S01]  /*4570*/  VOTE.ANY R8, PT, P2 ;  /* 0x0000000000087806 */ /* 0x000fe200010e0100 */
[----:B------:R-:W-:Y:S06]  /*4580*/  ENDCOLLECTIVE ;  /* 0x000000000000791b */ /* 0x000fec0003800000 */
.L_x_54:
[----:B------:R-:W-:Y:S05]  /*4590*/  BSYNC B1 ;  /* 0x0000000000017941 */ /* 0x000fea0003800000 */
.L_x_53:
[----:B------:R-:W-:Y:S01]  /*45a0*/  LOP3.LUT R8, R8, 0x80000000, R45, 0xec, !PT ;  /* 0x8000000008087812 */ /* 0x000fe200078eec2d */
[----:B------:R-:W-:Y:S02]  /*45b0*/  IMAD.MOV.U32 R10, RZ, RZ, 0x1 ;  /* 0x00000001ff0a7424 */ /* 0x000fe400078e00ff */
[----:B------:R-:W-:Y:S02]  /*45c0*/  VIADD R18, R18, 0xffffffe0 ;  /* 0xffffffe012127836 */ /* 0x000fe40000000000 */
[----:B------:R-:W-:-:S05]  /*45d0*/  VIADD R9, R8, 0xffffffff ;  /* 0xffffffff08097836 */ /* 0x000fca0000000000 */
[----:B------:R-:W-:Y:S01]  /*45e0*/  LOP3.LUT R17, R8, R9, RZ, 0xc, !PT ;  /* 0x0000000908117212 */ /* 0x000fe200078e0cff */
[----:B------:R-:W-:-:S03]  /*45f0*/  IMAD.MOV.U32 R8, RZ, RZ, -0x1 ;  /* 0xffffffffff087424 */ /* 0x000fc600078e00ff */
[----:B------:R0:W1:Y:S04]  /*4600*/  POPC R9, R17 ;  /* 0x0000001100097309 */ /* 0x0000680000000000 */
[----:B01----:R-:W-:Y:S05]  /*4610*/  WARPSYNC.COLLECTIVE R8, `(.L_x_55) ;  /* 0x0000000008087348 */ /* 0x003fea0003c00000 */
[----:B-1----:R1:W2:Y:S02]  /*4620*/  SHFL.DOWN P2, R16, R15, R10, R9 ;  /* 0x0800000a0f107389 */ /* 0x0022a40000040009 */
[----:B012---:R-:W-:Y:S05]  /*4630*/  ENDCOLLECTIVE ;  /* 0x000000000000791b */ /* 0x007fea0003800000 */
.L_x_55:
[----:B------:R-:W-:Y:S01]  /*4640*/  ISETP.GE.AND P0, PT, R44, R9, PT ;  /* 0x000000092c00720c */ /* 0x000fe20003f06270 */
[----:B------:R-:W-:-:S03]  /*4650*/  IMAD.MOV.U32 R10, RZ, RZ, 0x2 ;  /* 0x00000002ff0a7424 */ /* 0x000fc600078e00ff */
[----:B------:R-:W-:Y:S02]  /*4660*/  SEL R16, R16, RZ, !P0 ;  /* 0x000000ff10107207 */ /* 0x000fe40004000000 */
[----:B------:R-:W-:-:S03]  /*4670*/  ISETP.GT.AND P0, PT, R33, R9, PT ;  /* 0x000000092100720c */ /* 0x000fc60003f04270 */
[----:B------:R-:W-:-:S10]  /*4680*/  IMAD.IADD R15, R16, 0x1, R15 ;  /* 0x00000001100f7824 */ /* 0x000fd400078e020f */
[----:B------:R-:W-:Y:S05]  /*4690*/  WARPSYNC.COLLECTIVE R8, `(.L_x_56) ;  /* 0x0000000008087348 */ /* 0x000fea0003c00000 */
[----:B------:R0:W1:Y:S02]  /*46a0*/  SHFL.DOWN P2, R16, R15, R10, R9 ;  /* 0x0800000a0f107389 */ /* 0x0000640000040009 */
[----:B01----:R-:W-:Y:S05]  /*46b0*/  ENDCOLLECTIVE ;  /* 0x000000000000791b */ /* 0x003fea0003800000 */
.L_x_56:
[----:B------:R-:W-:Y:S01]  /*46c0*/  IMAD.MOV.U32 R10, RZ, RZ, 0x4 ;  /* 0x00000004ff0a7424 */ /* 0x000fe200078e00ff */
[----:B------:R-:W-:Y:S02]  /*46d0*/  SEL R16, R16, RZ, !P0 ;  /* 0x000000ff10107207 */ /* 0x000fe40004000000 */
[----:B------:R-:W-:-:S03]  /*46e0*/  ISETP.GT.AND P0, PT, R32, R9, PT ;  /* 0x000000092000720c */ /* 0x000fc60003f04270 */
[----:B------:R-:W-:-:S10]  /*46f0*/  IMAD.IADD R15, R15, 0x1, R16 ;  /* 0x000000010f0f7824 */ /* 0x000fd400078e0210 */
[----:B------:R-:W-:Y:S05]  /*4700*/  WARPSYNC.COLLECTIVE R8, `(.L_x_57) ;  /* 0x0000000008087348 */ /* 0x000fea0003c00000 */
[----:B------:R0:W1:Y:S02]  /*4710*/  SHFL.DOWN P2, R16, R15, R10, R9 ;  /* 0x0800000a0f107389 */ /* 0x0000640000040009 */
[----:B01----:R-:W-:Y:S05]  /*4720*/  ENDCOLLECTIVE ;  /* 0x000000000000791b */ /* 0x003fea0003800000 */
.L_x_57:
[----:B------:R-:W-:Y:S01]  /*4730*/  IMAD.MOV.U32 R10, RZ, RZ, 0x8 ;  /* 0x00000008ff0a7424 */ /* 0x000fe200078e00ff */
[----:B------:R-:W-:Y:S02]  /*4740*/  SEL R16, R16, RZ, !P0 ;  /* 0x000000ff10107207 */ /* 0x000fe40004000000 */
[----:B------:R-:W-:-:S03]  /*4750*/  ISETP.GT.AND P0, PT, R19, R9, PT ;  /* 0x000000091300720c */ /* 0x000fc60003f04270 */
[----:B------:R-:W-:-:S10]  /*4760*/  IMAD.IADD R15, R15, 0x1, R16 ;  /* 0x000000010f0f7824 */ /* 0x000fd400078e0210 */
[----:B------:R-:W-:Y:S05]  /*4770*/  WARPSYNC.COLLECTIVE R8, `(.L_x_58) ;  /* 0x0000000008087348 */ /* 0x000fea0003c00000 */
[----:B------:R0:W1:Y:S02]  /*4780*/  SHFL.DOWN P2, R16, R15, R10, R9 ;  /* 0x0800000a0f107389 */ /* 0x0000640000040009 */
[----:B01----:R-:W-:Y:S05]  /*4790*/  ENDCOLLECTIVE ;  /* 0x000000000000791b */ /* 0x003fea0003800000 */
.L_x_58:
[----:B------:R-:W-:Y:S01]  /*47a0*/  IMAD.MOV.U32 R10, RZ, RZ, 0x10 ;  /* 0x00000010ff0a7424 */ /* 0x000fe200078e00ff */
[----:B------:R-:W-:Y:S02]  /*47b0*/  SEL R16, R16, RZ, !P0 ;  /* 0x000000ff10107207 */ /* 0x000fe40004000000 */
[----:B------:R-:W-:-:S03]  /*47c0*/  ISETP.GT.AND P0, PT, R34, R9, PT ;  /* 0x000000092200720c */ /* 0x000fc60003f04270 */
[----:B------:R-:W-:-:S10]  /*47d0*/  IMAD.IADD R15, R15, 0x1, R16 ;  /* 0x000000010f0f7824 */ /* 0x000fd400078e0210 */
[----:B------:R-:W-:Y:S05]  /*47e0*/  WARPSYNC.COLLECTIVE R8, `(.L_x_59) ;  /* 0x0000000008087348 */ /* 0x000fea0003c00000 */
[----:B------:R0:W1:Y:S02]  /*47f0*/  SHFL.DOWN P2, R16, R15, R10, R9 ;  /* 0x0800000a0f107389 */ /* 0x0000640000040009 */
[----:B01----:R-:W-:Y:S05]  /*4800*/  ENDCOLLECTIVE ;  /* 0x000000000000791b */ /* 0x003fea0003800000 */
.L_x_59:
[----:B------:R-:W-:Y:S02]  /*4810*/  SEL R16, R16, RZ, !P0 ;  /* 0x000000ff10107207 */ /* 0x000fe40004000000 */
[----:B------:R-:W-:Y:S02]  /*4820*/  ISETP.NE.AND P0, PT, R14, 0x65, PT ;  /* 0x000000650e00780c */ /* 0x000fe40003f05270 */
[----:B------:R-:W-:-:S11]  /*4830*/  IADD3 R36, PT, PT, R15, R16, R36 ;  /* 0x000000100f247210 */ /* 0x000fd60007ffe024 */
[----:B------:R-:W-:Y:S05]  /*4840*/  WARPSYNC.COLLECTIVE R8, `(.L_x_60) ;  /* 0x0000000008087348 */ /* 0x000fea0003c00000 */
[----:B------:R-:W-:Y:S01]  /*4850*/  VOTE.ALL P0, P0 ;  /* 0x0000000000ff7806 */ /* 0x000fe20000000000 */
[----:B------:R-:W-:-:S12]  /*4860*/  ENDCOLLECTIVE ;  /* 0x000000000000791b */ /* 0x000fd80003800000 */
.L_x_60:
[----:B------:R-:W-:Y:S05]  /*4870*/  BRA `(.L_x_61) ;  /* 0xffffffcc00607947 */ /* 0x000fea000383ffff */
.L_x_20:
[----:B------:R-:W-:Y:S01]  /*4880*/  BSSY B0, `(.L_x_62) ;  /* 0x0000006000007945 */ /* 0x000fe20003800000 */
[----:B------:R-:W-:Y:S01]  /*4890*/  PLOP3.LUT P0, PT, P0, PT, PT, 0x8, 0x80 ;  /* 0x000000000080781c */ /* 0x000fe2000070e170 */
[----:B------:R-:W-:-:S12]  /*48a0*/  IMAD.MOV.U32 R8, RZ, RZ, -0x1 ;  /* 0xffffffffff087424 */ /* 0x000fd800078e00ff */
[----:B------:R-:W-:Y:S05]  /*48b0*/  WARPSYNC.COLLECTIVE R8, `(.L_x_63) ;  /* 0x0000000008087348 */ /* 0x000fea0003c00000 */
[----:B------:R-:W-:Y:S01]  /*48c0*/  VOTE.ANY P0, P0 ;  /* 0x0000000000ff7806 */ /* 0x000fe20000000100 */
[----:B------:R-:W-:-:S12]  /*48d0*/  ENDCOLLECTIVE ;  /* 0x000000000000791b */ /* 0x000fd80003800000 */
.L_x_63:
[----:B------:R-:W-:Y:S05]  /*48e0*/  BSYNC B0 ;  /* 0x0000000000007941 */ /* 0x000fea0003800000 */
.L_x_62:
[----:B------:R-:W-:Y:S05]  /*48f0*/  BRA `(.L_x_64) ;  /* 0xffffffe400787947 */ /* 0x000fea000383ffff */
.L_x_22:
[----:B------:R-:W-:Y:S01]  /*4900*/  BSSY B0, `(.L_x_65) ;  /* 0x0000006000007945 */ /* 0x000fe20003800000 */
[----:B------:R-:W-:Y:S01]  /*4910*/  PLOP3.LUT P0, PT, P0, PT, PT, 0x8, 0x80 ;  /* 0x000000000080781c */ /* 0x000fe2000070e170 */
[----:B------:R-:W-:-:S12]  /*4920*/  IMAD.MOV.U32 R8, RZ, RZ, -0x1 ;  /* 0xffffffffff087424 */ /* 0x000fd800078e00ff */
[----:B------:R-:W-:Y:S05]  /*4930*/  WARPSYNC.COLLECTIVE R8, `(.L_x_66) ;  /* 0x0000000008087348 */ /* 0x000fea0003c00000 */
[----:B------:R-:W-:Y:S01]  /*4940*/  VOTE.ANY P0, P0 ;  /* 0x0000000000ff7806 */ /* 0x000fe20000000100 */
[----:B------:R-:W-:-:S12]  /*4950*/  ENDCOLLECTIVE ;  /* 0x000000000000791b */ /* 0x000fd80003800000 */
.L_x_66:
[----:B------:R-:W-:Y:S05]  /*4960*/  BSYNC B0 ;  /* 0x0000000000007941 */ /* 0x000fea0003800000 */
.L_x_65:
[----:B------:R-:W-:Y:S05]  /*4970*/  BRA `(.L_x_67) ;  /* 0xffffffe4007c7947 */ /* 0x000fea000383ffff */
.L_x_24:
        /* <DEDUP_REMOVED lines=8> */
.L_x_69:
[----:B------:R-:W-:Y:S05]  /*4a00*/  BSYNC B0 ;  /* 0x0000000000007941 */ /* 0x000fea0003800000 */
.L_x_68:
[----:B------:R-:W-:Y:S01]  /*4a10*/  LOP3.LUT R8, R8, 0x80000000, R42, 0xec, !PT ;  /* 0x8000000008087812 */ /* 0x000fe200078eec2a */
[----:B------:R-:W-:Y:S02]  /*4a20*/  IMAD.MOV.U32 R10, RZ, RZ, 0x1 ;  /* 0x00000001ff0a7424 */ /* 0x000fe400078e00ff */
[----:B------:R-:W-:Y:S02]  /*4a30*/  VIADD R19, R35, 0x2 ;  /* 0x0000000223137836 */ /* 0x000fe40000000000 */
[----:B------:R-:W-:-:S05]  /*4a40*/  VIADD R9, R8, 0xffffffff ;  /* 0xffffffff08097836 */ /* 0x000fca0000000000 */
[----:B------:R-:W-:Y:S01]  /*4a50*/  LOP3.LUT R38, R8, R9, RZ, 0xc, !PT ;  /* 0x0000000908267212 */ /* 0x000fe200078e0cff */
[----:B------:R-:W-:-:S05]  /*4a60*/  IMAD.MOV.U32 R8, RZ, RZ, -0x1 ;  /* 0xffffffffff087424 */ /* 0x000fca00078e00ff */
[----:B------:R-:W0:Y:S02]  /*4a70*/  POPC R38, R38 ;  /* 0x0000002600267309 */ /* 0x000e240000000000 */
[----:B0-----:R-:W-:Y:S01]  /*4a80*/  IMAD.MOV.U32 R9, RZ, RZ, R38 ;  /* 0x000000ffff097224 */ /* 0x001fe200078e0026 */
[----:B------:R-:W-:-:S13]  /*4a90*/  ISETP.GT.AND P3, PT, R19, R38, PT ;  /* 0x000000261300720c */ /* 0x000fda0003f64270 */
[----:B------:R-:W-:Y:S05]  /*4aa0*/  WARPSYNC.COLLECTIVE R8, `(.L_x_70) ;  /* 0x0000000008087348 */ /* 0x000fea0003c00000 */
[----:B------:R0:W1:Y:S02]  /*4ab0*/  SHFL.DOWN P2, R16, R15, R10, R9 ;  /* 0x0800000a0f107389 */ /* 0x0000640000040009 */
[----:B01----:R-:W-:Y:S05]  /*4ac0*/  ENDCOLLECTIVE ;  /* 0x000000000000791b */ /* 0x003fea0003800000 */
.L_x_70:
        /* <DEDUP_REMOVED lines=8> */
.L_x_71:
[----:B------:R-:W-:Y:S01]  /*4b50*/  IMAD.MOV.U32 R10, RZ, RZ, 0x4 ;  /* 0x00000004ff0a7424 */ /* 0x000fe200078e00ff */
[----:B------:R-:W-:-:S05]  /*4b60*/  SEL R16, R16, RZ, !P3 ;  /* 0x000000ff10107207 */ /* 0x000fca0005800000 */
[----:B------:R-:W-:Y:S02]  /*4b70*/  IMAD.IADD R19, R17, 0x1, R16 ;  /* 0x0000000111137824 */ /* 0x000fe400078e0210 */
[----:B------:R-:W-:Y:S02]  /*4b80*/  VIADD R17, R35, 0x4 ;  /* 0x0000000423117836 */ /* 0x000fe40000000000 */
[----:B------:R-:W-:-:S03]  /*4b90*/  IMAD.MOV.U32 R15, RZ, RZ, R19 ;  /* 0x000000ffff0f7224 */ /* 0x000fc600078e0013 */
[----:B------:R-:W-:Y:S01]  /*4ba0*/  ISETP.GT.AND P3, PT, R17, R38, PT ;  /* 0x000000261100720c */ /* 0x000fe20003f64270 */
[----:B------:R-:W-:-:S12]  /*4bb0*/  VIADD R17, R35, 0x8 ;  /* 0x0000000823117836 */ /* 0x000fd80000000000 */
[----:B------:R-:W-:Y:S05]  /*4bc0*/  WARPSYNC.COLLECTIVE R8, `(.L_x_72) ;  /* 0x0000000008087348 */ /* 0x000fea0003c00000 */
[----:B------:R0:W1:Y:S02]  /*4bd0*/  SHFL.DOWN P2, R16, R15, R10, R9 ;  /* 0x0800000a0f107389 */ /* 0x0000640000040009 */
[----:B01----:R-:W-:Y:S05]  /*4be0*/  ENDCOLLECTIVE ;  /* 0x000000000000791b */ /* 0x003fea0003800000 */
.L_x_72:
[----:B------:R-:W-:Y:S01]  /*4bf0*/  IMAD.MOV.U32 R10, RZ, RZ, 0x8 ;  /* 0x00000008ff0a7424 */ /* 0x000fe200078e00ff */
[----:B------:R-:W-:Y:S02]  /*4c00*/  SEL R16, R16, RZ, !P3 ;  /* 0x000000ff10107207 */ /* 0x000fe40005800000 */
[----:B------:R-:W-:-:S03]  /*4c10*/  ISETP.GT.AND P3, PT, R17, R38, PT ;  /* 0x000000261100720c */ /* 0x000fc60003f64270 */
[----:B------:R-:W-:Y:S02]  /*4c20*/  IMAD.IADD R37, R19, 0x1, R16 ;  /* 0x0000000113257824 */ /* 0x000fe400078e0210 */
[----:B------:R-:W-:Y:S02]  /*4c30*/  VIADD R19, R35, 0x10 ;  /* 0x0000001023137836 */ /* 0x000fe40000000000 */
[----:B------:R-:W-:-:S07]  /*4c40*/  IMAD.MOV.U32 R15, RZ, RZ, R37 ;  /* 0x000000ffff0f7224 */ /* 0x000fce00078e0025 */
[----:B------:R-:W-:Y:S05]  /*4c50*/  WARPSYNC.COLLECTIVE R8, `(.L_x_73) ;  /* 0x0000000008087348 */ /* 0x000fea0003c00000 */
[----:B------:R0:W1:Y:S02]  /*4c60*/  SHFL.DOWN P2, R16, R15, R10, R9 ;  /* 0x0800000a0f107389 */ /* 0x0000640000040009 */
[----:B01----:R-:W-:Y:S05]  /*4c70*/  ENDCOLLECTIVE ;  /* 0x000000000000791b */ /* 0x003fea0003800000 */
.L_x_73:
[----:B------:R-:W-:Y:S01]  /*4c80*/  IMAD.MOV.U32 R10, RZ, RZ, 0x10 ;  /* 0x00000010ff0a7424 */ /* 0x000fe200078e00ff */
[----:B------:R-:W-:-:S05]  /*4c90*/  SEL R16, R16, RZ, !P3 ;  /* 0x000000ff10107207 */ /* 0x000fca0005800000 */
[----:B------:R-:W-:-:S04]  /*4ca0*/  IMAD.IADD R17, R37, 0x1, R16 ;  /* 0x0000000125117824 */ /* 0x000fc800078e0210 */
[----:B------:R-:W-:-:S07]  /*4cb0*/  IMAD.MOV.U32 R15, RZ, RZ, R17 ;  /* 0x000000ffff0f7224 */ /* 0x000fce00078e0011 */
[----:B------:R-:W-:Y:S05]  /*4cc0*/  WARPSYNC.COLLECTIVE R8, `(.L_x_74) ;  /* 0x0000000008087348 */ /* 0x000fea0003c00000 */
[----:B------:R0:W1:Y:S02]  /*4cd0*/  SHFL.DOWN P2, R16, R15, R10, R9 ;  /* 0x0800000a0f107389 */ /* 0x0000640000040009 */
[----:B01----:R-:W-:Y:S05]  /*4ce0*/  ENDCOLLECTIVE ;  /* 0x000000000000791b */ /* 0x003fea0003800000 */
.L_x_74:
        /* <DEDUP_REMOVED lines=10> */
.L_x_75:
[----:B------:R-:W-:Y:S05]  /*4d90*/  BRA `(.L_x_76) ;  /* 0xffffffe400107947 */ /* 0x000fea000383ffff */
.L_x_26:
[----:B------:R-:W-:Y:S01]  /*4da0*/  BSSY B0, `(.L_x_77) ;  /* 0x0000006000007945 */ /* 0x000fe20003800000 */
[----:B------:R-:W-:Y:S01]  /*4db0*/  PLOP3.LUT P0, PT, P0, PT, PT, 0x8, 0x80 ;  /* 0x000000000080781c */ /* 0x000fe2000070e170 */
[----:B------:R-:W-:-:S12]  /*4dc0*/  IMAD.MOV.U32 R8, RZ, RZ, -0x1 ;  /* 0xffffffffff087424 */ /* 0x000fd800078e00ff */
[----:B------:R-:W-:Y:S05]  /*4dd0*/  WARPSYNC.COLLECTIVE R8, `(.L_x_78) ;  /* 0x0000000008087348 */ /* 0x000fea0003c00000 */
[----:B------:R-:W-:Y:S01]  /*4de0*/  VOTE.ANY P0, P0 ;  /* 0x0000000000ff7806 */ /* 0x000fe20000000100 */
[----:B------:R-:W-:-:S12]  /*4df0*/  ENDCOLLECTIVE ;  /* 0x000000000000791b */ /* 0x000fd80003800000 */
.L_x_78:
[----:B------:R-:W-:Y:S05]  /*4e00*/  BSYNC B0 ;  /* 0x0000000000007941 */ /* 0x000fea0003800000 */
.L_x_77:
[----:B------:R-:W-:Y:S05]  /*4e10*/  BRA `(.L_x_79) ;  /* 0xffffffe400207947 */ /* 0x000fea000383ffff */
.L_x_28:
[----:B------:R-:W-:Y:S01]  /*4e20*/  BSSY B0, `(.L_x_80) ;  /* 0x0000006000007945 */ /* 0x000fe20003800000 */
[----:B------:R-:W-:Y:S01]  /*4e30*/  PLOP3.LUT P0, PT, P0, PT, PT, 0x8, 0x80 ;  /* 0x000000000080781c */ /* 0x000fe2000070e170 */
[----:B------:R-:W-:-:S12]  /*4e40*/  IMAD.MOV.U32 R8, RZ, RZ, -0x1 ;  /* 0xffffffffff087424 */ /* 0x000fd800078e00ff */
[----:B------:R-:W-:Y:S05]  /*4e50*/  WARPSYNC.COLLECTIVE R8, `(.L_x_81) ;  /* 0x0000000008087348 */ /* 0x000fea0003c00000 */
[----:B------:R-:W-:Y:S01]  /*4e60*/  VOTE.ANY P0, P0 ;  /* 0x0000000000ff7806 */ /* 0x000fe20000000100 */
[----:B------:R-:W-:-:S12]  /*4e70*/  ENDCOLLECTIVE ;  /* 0x000000000000791b */ /* 0x000fd80003800000 */
.L_x_81:
[----:B------:R-:W-:Y:S05]  /*4e80*/  BSYNC B0 ;  /* 0x0000000000007941 */ /* 0x000fea0003800000 */
.L_x_80:
[----:B------:R-:W-:Y:S05]  /*4e90*/  BRA `(.L_x_82) ;  /* 0xffffffe400247947 */ /* 0x000fea000383ffff */
.L_x_30:
[----:B------:R-:W-:Y:S01]  /*4ea0*/  BSSY B0, `(.L_x_83) ;  /* 0x0000006000007945 */ /* 0x000fe20003800000 */
[----:B------:R-:W-:Y:S01]  /*4eb0*/  PLOP3.LUT P2, PT, P0, PT, PT, 0x8, 0x80 ;  /* 0x000000000080781c */ /* 0x000fe2000074e170 */
[----:B------:R-:W-:-:S12]  /*4ec0*/  IMAD.MOV.U32 R8, RZ, RZ, -0x1 ;  /* 0xffffffffff087424 */ /* 0x000fd800078e00ff */
[----:B------:R-:W-:Y:S05]  /*4ed0*/  WARPSYNC.COLLECTIVE R8, `(.L_x_84) ;  /* 0x0000000008087348 */ /* 0x000fea0003c00000 */
[----:B------:R-:W-:Y:S01]  /*4ee0*/  VOTE.ANY R8, PT, P2 ;  /* 0x0000000000087806 */ /* 0x000fe200010e0100 */
[----:B------:R-:W-:Y:S06]  /*4ef0*/  ENDCOLLECTIVE ;  /* 0x000000000000791b */ /* 0x000fec0003800000 */
.L_x_84:
[----:B------:R-:W-:Y:S05]  /*4f00*/  BSYNC B0 ;  /* 0x0000000000007941 */ /* 0x000fea0003800000 */
.L_x_83:
        /* <DEDUP_REMOVED lines=10> */
.L_x_85:
[----:B------:R-:W-:Y:S01]  /*4fb0*/  ISETP.GE.AND P0, PT, R35, R9, PT ;  /* 0x000000092300720c */ /* 0x000fe20003f06270 */
[----:B------:R-:W-:-:S03]  /*4fc0*/  IMAD.MOV.U32 R10, RZ, RZ, 0x2 ;  /* 0x00000002ff0a7424 */ /* 0x000fc600078e00ff */
[----:B------:R-:W-:-:S05]  /*4fd0*/  SEL R16, R16, RZ, !P0 ;  /* 0x000000ff10107207 */ /* 0x000fca0004000000 */
[----:B------:R-:W-:Y:S02]  /*4fe0*/  IMAD.IADD R44, R16, 0x1, R15 ;  /* 0x00000001102c7824 */ /* 0x000fe400078e020f */
[----:B------:R-:W-:Y:S02]  /*4ff0*/  VIADD R16, R35, 0x2 ;  /* 0x0000000223107836 */ /* 0x000fe40000000000 */
[----:B------:R-:W-:-:S03]  /*5000*/  IMAD.MOV.U32 R15, RZ, RZ, R44 ;  /* 0x000000ffff0f7224 */ /* 0x000fc600078e002c */
[----:B------:R-:W-:-:S13]  /*5010*/  ISETP.GT.AND P0, PT, R16, R9, PT ;  /* 0x000000091000720c */ /* 0x000fda0003f04270 */
[----:B------:R-:W-:Y:S05]  /*5020*/  WARPSYNC.COLLECTIVE R8, `(.L_x_86) ;  /* 0x0000000008087348 */ /* 0x000fea0003c00000 */
[----:B------:R0:W1:Y:S02]  /*5030*/  SHFL.DOWN P2, R16, R15, R10, R9 ;  /* 0x0800000a0f107389 */ /* 0x0000640000040009 */
[----:B01----:R-:W-:Y:S05]  /*5040*/  ENDCOLLECTIVE ;  /* 0x000000000000791b */ /* 0x003fea0003800000 */
.L_x_86:
[----:B------:R-:W-:Y:S01]  /*5050*/  IMAD.MOV.U32 R10, RZ, RZ, 0x4 ;  /* 0x00000004ff0a7424 */ /* 0x000fe200078e00ff */
[----:B------:R-:W-:Y:S01]  /*5060*/  SEL R17, R16, RZ, !P0 ;  /* 0x000000ff10117207 */ /* 0x000fe20004000000 */
[----:B------:R-:W-:-:S04]  /*5070*/  VIADD R16, R35, 0x4 ;  /* 0x0000000423107836 */ /* 0x000fc80000000000 */
[----:B------:R-:W-:Y:S01]  /*5080*/  IMAD.IADD R17, R44, 0x1, R17 ;  /* 0x000000012c117824 */ /* 0x000fe200078e0211 */
[----:B------:R-:W-:-:S03]  /*5090*/  ISETP.GT.AND P0, PT, R16, R9, PT ;  /* 0x000000091000720c */ /* 0x000fc60003f04270 */
[----:B------:R-:W-:-:S10]  /*50a0*/  IMAD.MOV.U32 R15, RZ, RZ, R17 ;  /* 0x000000ffff0f7224 */ /* 0x000fd400078e0011 */
[----:B------:R-:W-:Y:S05]  /*50b0*/  WARPSYNC.COLLECTIVE R8, `(.L_x_87) ;  /* 0x0000000008087348 */ /* 0x000fea0003c00000 */
[----:B------:R0:W1:Y:S02]  /*50c0*/  SHFL.DOWN P2, R16, R15, R10, R9 ;  /* 0x0800000a0f107389 */ /* 0x0000640000040009 */
[----:B01----:R-:W-:Y:S05]  /*50d0*/  ENDCOLLECTIVE ;  /* 0x000000000000791b */ /* 0x003fea0003800000 */
.L_x_87:
[----:B------:R-:W-:Y:S01]  /*50e0*/  IMAD.MOV.U32 R10, RZ, RZ, 0x8 ;  /* 0x00000008ff0a7424 */ /* 0x000fe200078e00ff */
[----:B------:R-:W-:-:S05]  /*50f0*/  SEL R16, R16, RZ, !P0 ;  /* 0x000000ff10107207 */ /* 0x000fca0004000000 */
[----:B------:R-:W-:Y:S02]  /*5100*/  IMAD.IADD R45, R17, 0x1, R16 ;  /* 0x00000001112d7824 */ /* 0x000fe400078e0210 */
[C---:B------:R-:W-:Y:S02]  /*5110*/  VIADD R16, R35.reuse, 0x8 ;  /* 0x0000000823107836 */ /* 0x040fe40000000000 */
[----:B------:R-:W-:Y:S02]  /*5120*/  IMAD.MOV.U32 R15, RZ, RZ, R45 ;  /* 0x000000ffff0f7224 */ /* 0x000fe400078e002d */
[----:B------:R-:W-:Y:S01]  /*5130*/  VIADD R17, R35, 0x10 ;  /* 0x0000001023117836 */ /* 0x000fe20000000000 */
[----:B------:R-:W-:-:S13]  /*5140*/  ISETP.GT.AND P0, PT, R16, R9, PT ;  /* 0x000000091000720c */ /* 0x000fda0003f04270 */
[----:B------:R-:W-:Y:S05]  /*5150*/  WARPSYNC.COLLECTIVE R8, `(.L_x_88) ;  /* 0x0000000008087348 */ /* 0x000fea0003c00000 */
[----:B------:R0:W1:Y:S02]  /*5160*/  SHFL.DOWN P2, R16, R15, R10, R9 ;  /* 0x0800000a0f107389 */ /* 0x0000640000040009 */
[----:B01----:R-:W-:Y:S05]  /*5170*/  ENDCOLLECTIVE ;  /* 0x000000000000791b */ /* 0x003fea0003800000 */
.L_x_88:
[----:B------:R-:W-:Y:S01]  /*5180*/  IMAD.MOV.U32 R10, RZ, RZ, 0x10 ;  /* 0x00000010ff0a7424 */ /* 0x000fe200078e00ff */
[----:B------:R-:W-:Y:S02]  /*5190*/  SEL R16, R16, RZ, !P0 ;  /* 0x000000ff10107207 */ /* 0x000fe40004000000 */
[----:B------:R-:W-:-:S03]  /*51a0*/  ISETP.GT.AND P0, PT, R17, R9, PT ;  /* 0x000000091100720c */ /* 0x000fc60003f04270 */
[----:B------:R-:W-:-:S04]  /*51b0*/  IMAD.IADD R44, R45, 0x1, R16 ;  /* 0x000000012d2c7824 */ /* 0x000fc800078e0210 */
[----:B------:R-:W-:-:S07]  /*51c0*/  IMAD.MOV.U32 R15, RZ, RZ, R44 ;  /* 0x000000ffff0f7224 */ /* 0x000fce00078e002c */
[----:B------:R-:W-:Y:S05]  /*51d0*/  WARPSYNC.COLLECTIVE R8, `(.L_x_89) ;  /* 0x0000000008087348 */ /* 0x000fea0003c00000 */
[----:B------:R0:W1:Y:S02]  /*51e0*/  SHFL.DOWN P2, R16, R15, R10, R9 ;  /* 0x0800000a0f107389 */ /* 0x0000640000040009 */
[----:B01----:R-:W-:Y:S05]  /*51f0*/  ENDCOLLECTIVE ;  /* 0x000000000000791b */ /* 0x003fea0003800000 */
.L_x_89:
[----:B------:R-:W-:Y:S02]  /*5200*/  SEL R16, R16, RZ, !P0 ;  /* 0x000000ff10107207 */ /* 0x000fe40004000000 */
[----:B------:R-:W-:Y:S02]  /*5210*/  ISETP.NE.AND P0, PT, R14, 0x65, PT ;  /* 0x000000650e00780c */ /* 0x000fe40003f05270 */
[----:B------:R-:W-:-:S11]  /*5220*/  IADD3 R19, PT, PT, R44, R16, R19 ;  /* 0x000000102c137210 */ /* 0x000fd60007ffe013 */
[----:B------:R-:W-:Y:S05]  /*5230*/  WARPSYNC.COLLECTIVE R8, `(.L_x_90) ;  /* 0x0000000008087348 */ /* 0x000fea0003c00000 */
[----:B------:R-:W-:Y:S01]  /*5240*/  VOTE.ALL P0, P0 ;  /* 0x0000000000ff7806 */ /* 0x000fe20000000000 */
[----:B------:R-:W-:-:S12]  /*5250*/  ENDCOLLECTIVE ;  /* 0x000000000000791b */ /* 0x000fd80003800000 */
.L_x_90:
[----:B------:R-:W-:Y:S05]  /*5260*/  BRA `(.L_x_91) ;  /* 0xffffffe000c07947 */ /* 0x000fea000383ffff */
.L_x_92:
[----:B------:R-:W-:-:S00]  /*5270*/  BRA `(.L_x_92) ;  /* 0xfffffffc00fc7947 */ /* 0x000fc0000383ffff */
[----:B------:R-:W-:-:S00]  /*5280*/  NOP ;  /* 0x0000000000007918 */ /* 0x000fc00000000000 */
[----:B------:R-:W-:-:S00]  /*5290*/  NOP ;  /* 0x0000000000007918 */ /* 0x000fc00000000000 */
[----:B------:R-:W-:-:S00]  /*52a0*/  NOP ;  /* 0x0000000000007918 */ /* 0x000fc00000000000 */
[----:B------:R-:W-:-:S00]  /*52b0*/  NOP ;  /* 0x0000000000007918 */ /* 0x000fc00000000000 */
[----:B------:R-:W-:-:S00]  /*52c0*/  NOP ;  /* 0x0000000000007918 */ /* 0x000fc00000000000 */
[----:B------:R-:W-:-:S00]  /*52d0*/  NOP ;  /* 0x0000000000007918 */ /* 0x000fc00000000000 */
[----:B------:R-:W-:-:S00]  /*52e0*/  NOP ;  /* 0x0000000000007918 */ /* 0x000fc00000000000 */
[----:B------:R-:W-:-:S00]  /*52f0*/  NOP ;  /* 0x0000000000007918 */ /* 0x000fc00000000000 */
.L_x_263:


//--------------------- .text._ZN3cub18CUB_300001_SM_10006detail4scan16DeviceScanKernelINS2_10policy_hubIiiijN4cuda3std3__44plusIvEEE10Policy1000EN6thrust24THRUST_300001_SM_1000_NS6detail15normal_iteratorINSD_10device_ptrIiEEEESI_NS0_13ScanTileStateIiLb1EEES9_NS0_8NullTypeEjiLb0ESL_EEvT0_T1_T2_iT3_T4_T5_ --------------------------
	.section	.text._ZN3cub18CUB_300001_SM_10006detail4scan16DeviceScanKernelINS2_10policy_hubIiiijN4cuda3std3__44plusIvEEE10Policy1000EN6thrust24THRUST_300001_SM_1000_NS6detail15normal_iteratorINSD_10device_ptrIiEEEESI_NS0_13ScanTileStateIiLb1EEES9_NS0_8NullTypeEjiLb0ESL_EEvT0_T1_T2_iT3_T4_T5_,"ax",@progbits
	.align	128
        .global         _ZN3cub18CUB_300001_SM_10006detail4scan16DeviceScanKernelINS2_10policy_hubIiiijN4cuda3std3__44plusIvEEE10Policy1000EN6thrust24THRUST_300001_SM_1000_NS6detail15normal_iteratorINSD_10device_ptrIiEEEESI_NS0_13ScanTileStateIiLb1EEES9_NS0_8NullTypeEjiLb0ESL_EEvT0_T1_T2_iT3_T4_T5_
        .type           _ZN3cub18CUB_300001_SM_10006detail4scan16DeviceScanKernelINS2_10policy_hubIiiijN4cuda3std3__44plusIvEEE10Policy1000EN6thrust24THRUST_300001_SM_1000_NS6detail15normal_iteratorINSD_10device_ptrIiEEEESI_NS0_13ScanTileStateIiLb1EEES9_NS0_8NullTypeEjiLb0ESL_EEvT0_T1_T2_iT3_T4_T5_,@function
        .size           _ZN3cub18CUB_300001_SM_10006detail4scan16DeviceScanKernelINS2_10policy_hubIiiijN4cuda3std3__44plusIvEEE10Policy1000EN6thrust24THRUST_300001_SM_1000_NS6detail15normal_iteratorINSD_10device_ptrIiEEEESI_NS0_13ScanTileStateIiLb1EEES9_NS0_8NullTypeEjiLb0ESL_EEvT0_T1_T2_iT3_T4_T5_,(.L_x_264 - _ZN3cub18CUB_300001_SM_10006detail4scan16DeviceScanKernelINS2_10policy_hubIiiijN4cuda3std3__44plusIvEEE10Policy1000EN6thrust24THRUST_300001_SM_1000_NS6detail15normal_iteratorINSD_10device_ptrIiEEEESI_NS0_13ScanTileStateIiLb1EEES9_NS0_8NullTypeEjiLb0ESL_EEvT0_T1_T2_iT3_T4_T5_)
        .other          _ZN3cub18CUB_300001_SM_10006detail4scan16DeviceScanKernelINS2_10policy_hubIiiijN4cuda3std3__44plusIvEEE10Policy1000EN6thrust24THRUST_300001_SM_1000_NS6detail15normal_iteratorINSD_10device_ptrIiEEEESI_NS0_13ScanTileStateIiLb1EEES9_NS0_8NullTypeEjiLb0ESL_EEvT0_T1_T2_iT3_T4_T5_,@"STO_CUDA_ENTRY STV_DEFAULT"
_ZN3cub18CUB_300001_SM_10006detail4scan16DeviceScanKernelINS2_10policy_hubIiiijN4cuda3std3__44plusIvEEE10Policy1000EN6thrust24THRUST_300001_SM_1000_NS6detail15normal_iteratorINSD_10device_ptrIiEEEESI_NS0_13ScanTileStateIiLb1EEES9_NS0_8NullTypeEjiLb0ESL_EEvT0_T1_T2_iT3_T4_T5_:
.text._ZN3cub18CUB_300001_SM_10006detail4scan16DeviceScanKernelINS2_10policy_hubIiiijN4cuda3std3__44plusIvEEE10Policy1000EN6thrust24THRUST_300001_SM_1000_NS6detail15normal_iteratorINSD_10device_ptrIiEEEESI_NS0_13ScanTileStateIiLb1EEES9_NS0_8NullTypeEjiLb0ESL_EEvT0_T1_T2_iT3_T4_T5_:
[----:B------:R-:W-:Y:S08]  /*0000*/  LDC R1, c[0x0][0x37c] ;  /* 0x0000df00ff017b82 */ /* 0x000ff00000000800 */
[----:B------:R-:W0:Y:S01]  /*0010*/  S2UR UR4, SR_CTAID.X ;  /* 0x00000000000479c3 */ /* 0x000e220000002500 */
[----:B------:R-:W1:Y:S01]  /*0020*/  LDCU UR5, c[0x0][0x3a0] ;  /* 0x00007400ff0577ac */ /* 0x000e620008000800 */
[----:B------:R-:W2:Y:S06]  /*0030*/  LDCU.64 UR8, c[0x0][0x358] ;  /* 0x00006b00ff0877ac */ /* 0x000eac0008000a00 */
[----:B------:R-:W0:Y:S02]  /*0040*/  LDC R42, c[0x0][0x398] ;  /* 0x0000e600ff2a7b82 */ /* 0x000e240000000800 */
[----:B0-----:R-:W-:-:S04]  /*0050*/  VIADD R42, R42, UR4 ;  /* 0x000000042a2a7c36 */ /* 0x001fc80008000000 */
[----:B------:R-:W-:-:S05]  /*0060*/  IMAD R3, R42, 0x2100, RZ ;  /* 0x000021002a037824 */ /* 0x000fca00078e02ff */
[----:B-1----:R-:W-:-:S04]  /*0070*/  IADD3 R0, PT, PT, -R3, UR5, RZ ;  /* 0x0000000503007c10 */ /* 0x002fc8000fffe1ff */
[----:B------:R-:W-:-:S13]  /*0080*/  ISETP.GE.U32.AND P0, PT, R0, 0x2101, PT ;  /* 0x000021010000780c */ /* 0x000fda0003f06070 */
[----:B--2---:R-:W-:Y:S05]  /*0090*/  @!P0 BRA `(.L_x_93) ;  /* 0x0000001c00a88947 */ /* 0x004fea0003800000 */
[----:B------:R-:W0:Y:S01]  /*00a0*/  S2R R16, SR_TID.X ;  /* 0x0000000000107919 */ /* 0x000e220000002100 */
[----:B------:R-:W1:Y:S01]  /*00b0*/  LDCU.64 UR4, c[0x0][0x380] ;  /* 0x00007000ff0477ac */ /* 0x000e620008000a00 */
[C---:B0-----:R-:W-:Y:S02]  /*00c0*/  LOP3.LUT R0, R16.reuse, 0x1f, RZ, 0xc0, !PT ;  /* 0x0000001f10007812 */ /* 0x041fe400078ec0ff */
[----:B------:R-:W-:-:S05]  /*00d0*/  LOP3.LUT R5, R16, 0x3e0, RZ, 0xc0, !PT ;  /* 0x000003e010057812 */ /* 0x000fca00078ec0ff */
[----:B------:R-:W-:-:S05]  /*00e0*/  IMAD R0, R5, 0x16, R0 ;  /* 0x0000001605007824 */ /* 0x000fca00078e0200 */
[----:B------:R-:W-:-:S05]  /*00f0*/  IADD3 R0, P0, PT, R3, R0, RZ ;  /* 0x0000000003007210 */ /* 0x000fca0007f1e0ff */
[----:B------:R-:W-:Y:S02]  /*0100*/  IMAD.X R3, RZ, RZ, RZ, P0 ;  /* 0x000000ffff037224 */ /* 0x000fe400000e06ff */
        /* <DEDUP_REMOVED lines=30> */
[----:B------:R-:W-:Y:S01]  /*02f0*/  ISETP.NE.AND P0, PT, R42, RZ, PT ;  /* 0x000000ff2a00720c */ /* 0x000fe20003f05270 */
        /* <DEDUP_REMOVED lines=28> */
[----:B------:R0:W1:Y:S04]  /*04c0*/  LDS.64 R36, [R27] ;  /* 0x000000001b247984 */ /* 0x0000680000000a00 */
[----:B------:R0:W2:Y:S04]  /*04d0*/  LDS.64 R34, [R27+0x8] ;  /* 0x000008001b227984 */ /* 0x0000a80000000a00 */
[----:B------:R0:W3:Y:S04]  /*04e0*/  LDS.64 R32, [R27+0x10] ;  /* 0x000010001b207984 */ /* 0x0000e80000000a00 */
[----:B------:R0:W4:Y:S04]  /*04f0*/  LDS.64 R18, [R27+0x18] ;  /* 0x000018001b127984 */ /* 0x0001280000000a00 */
[----:B------:R0:W0:Y:S04]  /*0500*/  LDS.64 R14, [R27+0x20] ;  /* 0x000020001b0e7984 */ /* 0x0000280000000a00 */
[----:B------:R0:W0:Y:S04]  /*0510*/  LDS.64 R12, [R27+0x28] ;  /* 0x000028001b0c7984 */ /* 0x0000280000000a00 */
[----:B------:R0:W0:Y:S04]  /*0520*/  LDS.64 R10, [R27+0x30] ;  /* 0x000030001b0a7984 */ /* 0x0000280000000a00 */
[----:B------:R0:W0:Y:S04]  /*0530*/  LDS.64 R8, [R27+0x38] ;  /* 0x000038001b087984 */ /* 0x0000280000000a00 */
[----:B------:R0:W0:Y:S04]  /*0540*/  LDS.64 R6, [R27+0x40] ;  /* 0x000040001b067984 */ /* 0x0000280000000a00 */
[----:B------:R0:W0:Y:S04]  /*0550*/  LDS.64 R4, [R27+0x48] ;  /* 0x000048001b047984 */ /* 0x0000280000000a00 */
[----:B------:R0:W0:Y:S01]  /*0560*/  LDS.64 R2, [R27+0x50] ;  /* 0x000050001b027984 */ /* 0x0000220000000a00 */
[----:B------:R-:W-:Y:S06]  /*0570*/  BAR.SYNC.DEFER_BLOCKING 0x0 ;  /* 0x0000000000007b1d */ /* 0x000fec0000010000 */
[----:B-1----:R-:W-:Y:S05]  /*0580*/  @P0 BRA `(.L_x_95) ;  /* 0x00000004001c0947 */ /* 0x002fea0003800000 */
[----:B0-2---:R-:W-:Y:S02]  /*0590*/  IADD3 R17, PT, PT, R34, R37, R36 ;  /* 0x0000002522117210 */ /* 0x005fe40007ffe024 */
[C---:B------:R-:W-:Y:S02]  /*05a0*/  ISETP.NE.AND P1, PT, R39.reuse, 0x1f, PT ;  /* 0x0000001f2700780c */ /* 0x040fe40003f25270 */
[----:B---3--:R-:W-:Y:S02]  /*05b0*/  IADD3 R17, PT, PT, R32, R35, R17 ;  /* 0x0000002320117210 */ /* 0x008fe40007ffe011 */
[----:B------:R-:W-:Y:S02]  /*05c0*/  ISETP.GE.U32.AND P2, PT, R16, 0x20, PT ;  /* 0x000000201000780c */ /* 0x000fe40003f46070 */
[----:B----4-:R-:W-:Y:S02]  /*05d0*/  IADD3 R17, PT, PT, R18, R33, R17 ;  /* 0x0000002112117210 */ /* 0x010fe40007ffe011 */
[----:B------:R-:W-:-:S02]  /*05e0*/  ISETP.NE.AND P3, PT, R39, RZ, PT ;  /* 0x000000ff2700720c */ /* 0x000fc40003f65270 */
[----:B------:R-:W-:-:S03]  /*05f0*/  IADD3 R17, PT, PT, R14, R19, R17 ;  /* 0x000000130e117210 */ /* 0x000fc60007ffe011 */
[----:B------:R-:W-:Y:S02]  /*0600*/  @!P1 LEA R43, R40, UR4, 0x2 ;  /* 0x00000004282b9c11 */ /* 0x000fe4000f8e10ff */
[----:B------:R-:W-:-:S04]  /*0610*/  IADD3 R17, PT, PT, R12, R15, R17 ;  /* 0x0000000f0c117210 */ /* 0x000fc80007ffe011 */
[----:B------:R-:W-:-:S04]  /*0620*/  IADD3 R17, PT, PT, R10, R13, R17 ;  /* 0x0000000d0a117210 */ /* 0x000fc80007ffe011 */
[----:B------:R-:W-:-:S04]  /*0630*/  IADD3 R17, PT, PT, R8, R11, R17 ;  /* 0x0000000b08117210 */ /* 0x000fc80007ffe011 */
[----:B------:R-:W-:-:S04]  /*0640*/  IADD3 R17, PT, PT, R6, R9, R17 ;  /* 0x0000000906117210 */ /* 0x000fc80007ffe011 */
[----:B------:R-:W-:-:S04]  /*0650*/  IADD3 R17, PT, PT, R4, R7, R17 ;  /* 0x0000000704117210 */ /* 0x000fc80007ffe011 */
[----:B------:R-:W-:-:S05]  /*0660*/  IADD3 R20, PT, PT, R2, R5, R17 ;  /* 0x0000000502147210 */ /* 0x000fca0007ffe011 */
[----:B------:R-:W-:-:S05]  /*0670*/  IMAD.IADD R17, R3, 0x1, R20 ;  /* 0x0000000103117824 */ /* 0x000fca00078e0214 */
        /* <DEDUP_REMOVED lines=10> */
[----:B------:R-:W-:-:S04]  /*0720*/  ISETP.NE.AND P0, PT, R40, 0x2, PT ;  /* 0x000000022800780c */ /* 0x000fc80003f05270 */
        /* <DEDUP_REMOVED lines=8> */
[----:B------:R-:W-:Y:S01]  /*07b0*/  SEL R20, R21, R20, !P0 ;  /* 0x0000001415147207 */ /* 0x000fe20004000000 */
[----:B------:R-:W-:Y:S01]  /*07c0*/  IMAD.IADD R21, R42, 0x1, -R17 ;  /* 0x000000012a157824 */ /* 0x000fe200078e0a11 */
[----:B------:R-:W-:Y:S01]  /*07d0*/  ISETP.NE.AND P0, PT, R40, 0x3, PT ;  /* 0x000000032800780c */ /* 0x000fe20003f05270 */
[----:B------:R-:W-:-:S03]  /*07e0*/  IMAD.IADD R23, R23, 0x1, R22 ;  /* 0x0000000117177824 */ /* 0x000fc600078e0216 */
[----:B------:R-:W-:Y:S01]  /*07f0*/  SEL R20, R22, R20, !P0 ;  /* 0x0000001416147207 */ /* 0x000fe20004000000 */
[----:B-1----:R-:W-:Y:S01]  /*0800*/  IMAD.IADD R24, R23, 0x1, R24 ;  /* 0x0000000117187824 */ /* 0x002fe200078e0218 */
[C---:B------:R-:W-:Y:S02]  /*0810*/  ISETP.NE.AND P0, PT, R40.reuse, 0x4, PT ;  /* 0x000000042800780c */ /* 0x040fe40003f05270 */
[----:B------:R-:W-:Y:S01]  /*0820*/  SEL R17, R21, RZ, P3 ;  /* 0x000000ff15117207 */ /* 0x000fe20001800000 */
        /* <DEDUP_REMOVED lines=18> */
[----:B------:R-:W-:Y:S02]  /*0950*/  ISETP.NE.AND P1, PT, R40, 0xb, PT ;  /* 0x0000000b2800780c */ /* 0x000fe40003f25270 */
[----:B------:R-:W-:Y:S02]  /*0960*/  SEL R20, R29, R20, !P0 ;  /* 0x000000141d147207 */ /* 0x000fe40004000000 */
[----:B------:R-:W-:-:S02]  /*0970*/  ISETP.NE.AND P0, PT, R16, RZ, PT ;  /* 0x000000ff1000720c */ /* 0x000fc40003f05270 */
[----:B------:R-:W-:-:S05]  /*0980*/  SEL R20, R30, R20, !P1 ;  /* 0x000000141e147207 */ /* 0x000fca0004800000 */
[----:B------:R-:W-:-:S06]  /*0990*/  @P2 IMAD.IADD R21, R20, 0x1, R17 ;  /* 0x0000000114152824 */ /* 0x000fcc00078e0211 */
[----:B------:R-:W-:Y:S05]  /*09a0*/  @P0 BRA `(.L_x_96) ;  /* 0x0000000c00f00947 */ /* 0x000fea0003800000 */
[----:B------:R-:W0:Y:S01]  /*09b0*/  LDC.64 R16, c[0x0][0x390] ;  /* 0x0000e400ff107b82 */ /* 0x000e220000000a00 */
[----:B------:R-:W-:Y:S02]  /*09c0*/  IMAD.MOV.U32 R30, RZ, RZ, 0x65 ;  /* 0x00000065ff1e7424 */ /* 0x000fe400078e00ff */
[----:B------:R-:W-:-:S03]  /*09d0*/  IMAD.MOV.U32 R21, RZ, RZ, RZ ;  /* 0x000000ffff157224 */ /* 0x000fc600078e00ff */
[----:B0-----:R0:W-:Y:S01]  /*09e0*/  ST.E.64.STRONG.GPU desc[UR8][R16.64+0x100], R30 ;  /* 0x0001001e10007985 */ /* 0x0011e2000c10fb08 */
[----:B------:R-:W-:Y:S05]  /*09f0*/  BRA `(.L_x_96) ;  /* 0x0000000c00dc7947 */ /* 0x000fea0003800000 */
.L_x_95:
[----:B0-2---:R-:W-:Y:S02]  /*0a00*/  IADD3 R17, PT, PT, R34, R37, R36 ;  /* 0x0000002522117210 */ /* 0x005fe40007ffe024 */
[C---:B------:R-:W-:Y:S02]  /*0a10*/  ISETP.NE.AND P1, PT, R39.reuse, 0x1f, PT ;  /* 0x0000001f2700780c */ /* 0x040fe40003f25270 */
[----:B---3--:R-:W-:Y:S02]  /*0a20*/  IADD3 R17, PT, PT, R32, R35, R17 ;  /* 0x0000002320117210 */ /* 0x008fe40007ffe011 */
[----:B------:R-:W-:Y:S02]  /*0a30*/  ISETP.NE.AND P2, PT, R39, RZ, PT ;  /* 0x000000ff2700720c */ /* 0x000fe40003f45270 */
[----:B----4-:R-:W-:-:S04]  /*0a40*/  IADD3 R17, PT, PT, R18, R33, R17 ;  /* 0x0000002112117210 */ /* 0x010fc80007ffe011 */
        /* <DEDUP_REMOVED lines=56> */
[----:B------:R-:W-:-:S02]  /*0dd0*/  ISETP.GT.U32.AND P0, PT, R16, 0x1f, PT ;  /* 0x0000001f1000780c */ /* 0x000fc40003f04070 */
[----:B------:R-:W-:Y:S02]  /*0de0*/  SEL R20, R30, R20, !P1 ;  /* 0x000000141e147207 */ /* 0x000fe40004800000 */
[----:B------:R-:W-:-:S03]  /*0df0*/  ISETP.GE.U32.AND P1, PT, R16, 0x20, PT ;  /* 0x000000201000780c */ /* 0x000fc60003f26070 */
[----:B------:R-:W-:-:S05]  /*0e00*/  IMAD.IADD R20, R20, 0x1, R21 ;  /* 0x0000000114147824 */ /* 0x000fca00078e0215 */
[----:B------:R-:W-:Y:S01]  /*0e10*/  SEL R23, R17, R20, !P1 ;  /* 0x0000001411177207 */ /* 0x000fe20004800000 */
[----:B------:R-:W-:Y:S06]  /*0e20*/  @P0 BRA `(.L_x_97) ;  /* 0x0000000800a80947 */ /* 0x000fec0003800000 */
[----:B------:R-:W0:Y:S01]  /*0e30*/  LDC.64 R20, c[0x0][0x390] ;  /* 0x0000e400ff147b82 */ /* 0x000e220000000a00 */
[----:B------:R-:W-:Y:S02]  /*0e40*/  ISETP.NE.AND P1, PT, R16, RZ, PT ;  /* 0x000000ff1000720c */ /* 0x000fe40003f25270 */
[----:B------:R-:W-:-:S05]  /*0e50*/  LOP3.LUT R17, RZ, R16, RZ, 0x33, !PT ;  /* 0x00000010ff117212 */ /* 0x000fca00078e33ff */
[----:B------:R-:W-:-:S06]  /*0e60*/  IMAD.IADD R24, R42, 0x1, R17 ;  /* 0x000000012a187824 */ /* 0x000fcc00078e0211 */
        /* <DEDUP_REMOVED lines=11> */
.L_x_127:
[----:B------:R-:W-:Y:S05]  /*0f20*/  @!P0 BRA `(.L_x_99) ;  /* 0x0000000000748947 */ /* 0x000fea0003800000 */
[----:B------:R-:W-:-:S07]  /*0f30*/  IMAD.MOV.U32 R22, RZ, RZ, 0x3b8 ;  /* 0x000003b8ff167424 */ /* 0x000fce00078e00ff */
.L_x_101:
[----:B------:R-:W-:Y:S02]  /*0f40*/  VIADD R25, R22, 0x1 ;  /* 0x0000000116197836 */ /* 0x000fe40000000000 */
[----:B------:R-:W-:Y:S02]  /*0f50*/  IMAD R42, R42, 0x41a7, RZ ;  /* 0x000041a72a2a7824 */ /* 0x000fe400078e02ff */
[----:B------:R-:W0:Y:S01]  /*0f60*/  I2F.U32.RP R28, R25 ;  /* 0x00000019001c7306 */ /* 0x000e220000209000 */
[----:B------:R-:W-:Y:S01]  /*0f70*/  IMAD.MOV R29, RZ, RZ, -R25 ;  /* 0x000000ffff1d7224 */ /* 0x000fe200078e0a19 */
[----:B------:R-:W-:Y:S02]  /*0f80*/  ISETP.NE.U32.AND P2, PT, R25, RZ, PT ;  /* 0x000000ff1900720c */ /* 0x000fe40003f45070 */
[----:B------:R-:W-:-:S04]  /*0f90*/  LOP3.LUT R42, R42, 0x7fffffff, RZ, 0xc0, !PT ;  /* 0x7fffffff2a2a7812 */ /* 0x000fc800078ec0ff */
[----:B0-----:R-:W0:Y:S02]  /*0fa0*/  MUFU.RCP R28, R28 ;  /* 0x0000001c001c7308 */ /* 0x001e240000001000 */
[----:B0-----:R-:W-:-:S06]  /*0fb0*/  VIADD R20, R28, 0xffffffe ;  /* 0x0ffffffe1c147836 */ /* 0x001fcc0000000000 */
[----:B------:R0:W1:Y:S02]  /*0fc0*/  F2I.FTZ.U32.TRUNC.NTZ R21, R20 ;  /* 0x0000001400157305 */ /* 0x000064000021f000 */
[----:B0-----:R-:W-:Y:S02]  /*0fd0*/  IMAD.MOV.U32 R20, RZ, RZ, RZ ;  /* 0x000000ffff147224 */ /* 0x001fe400078e00ff */
[----:B-1----:R-:W-:-:S04]  /*0fe0*/  IMAD R29, R29, R21, RZ ;  /* 0x000000151d1d7224 */ /* 0x002fc800078e02ff */
[----:B------:R-:W-:-:S06]  /*0ff0*/  IMAD.HI.U32 R21, R21, R29, R20 ;  /* 0x0000001d15157227 */ /* 0x000fcc00078e0014 */
[----:B------:R-:W-:-:S04]  /*1000*/  IMAD.HI.U32 R21, R21, R42, RZ ;  /* 0x0000002a15157227 */ /* 0x000fc800078e00ff */
[----:B------:R-:W-:-:S04]  /*1010*/  IMAD.MOV R21, RZ, RZ, -R21 ;  /* 0x000000ffff157224 */ /* 0x000fc800078e0a15 */
[----:B------:R-:W-:-:S05]  /*1020*/  IMAD R28, R25, R21, R42 ;  /* 0x00000015191c7224 */ /* 0x000fca00078e022a */
[----:B------:R-:W-:-:S13]  /*1030*/  ISETP.GE.U32.AND P0, PT, R28, R25, PT ;  /* 0x000000191c00720c */ /* 0x000fda0003f06070 */
[----:B------:R-:W-:-:S05]  /*1040*/  @P0 IMAD.IADD R28, R28, 0x1, -R25 ;  /* 0x000000011c1c0824 */ /* 0x000fca00078e0a19 */
[----:B------:R-:W-:-:S13]  /*1050*/  ISETP.GE.U32.AND P0, PT, R28, R25, PT ;  /* 0x000000191c00720c */ /* 0x000fda0003f06070 */
[----:B------:R-:W-:Y:S01]  /*1060*/  @P0 IMAD.IADD R28, R28, 0x1, -R25 ;  /* 0x000000011c1c0824 */ /* 0x000fe200078e0a19 */
[----:B------:R-:W-:-:S04]  /*1070*/  @!P2 LOP3.LUT R28, RZ, R25, RZ, 0x33, !PT ;  /* 0x00000019ff1ca212 */ /* 0x000fc800078e33ff */
[----:B------:R-:W-:Y:S05]  /*1080*/  NANOSLEEP R28 ;  /* 0x0000001c0000735d */ /* 0x000fea0003800000 */
[----:B------:R-:W2:Y:S01]  /*1090*/  LD.E.64.STRONG.GPU R28, desc[UR8][R16.64+0x100] ;  /* 0x00010008101c7980 */ /* 0x000ea2000c10fb00 */
[----:B------:R-:W-:Y:S01]  /*10a0*/  UMOV UR5, 0xffffffff ;  /* 0xffffffff00057882 */ /* 0x000fe20000000000 */
[----:B------:R-:W-:Y:S02]  /*10b0*/  SHF.R.U32.HI R22, RZ, 0x1, R22 ;  /* 0x00000001ff167819 */ /* 0x000fe40000011616 */
[----:B--2---:R-:W-:Y:S01]  /*10c0*/  ISETP.NE.AND P0, PT, R28, 0x63, PT ;  /* 0x000000631c00780c */ /* 0x004fe20003f05270 */
[----:B------:R-:W-:-:S12]  /*10d0*/  BRA.DIV UR5, `(.L_x_100) ;  /* 0x00000036051c7947 */ /* 0x000fd8000b800000 */
[----:B------:R-:W-:-:S13]  /*10e0*/  VOTE.ANY P0, !P0 ;  /* 0x0000000000ff7806 */ /* 0x000fda0004000100 */
.L_x_130:
[----:B------:R-:W-:Y:S05]  /*10f0*/  @P0 BRA `(.L_x_101) ;  /* 0xfffffffc00900947 */ /* 0x000fea000383ffff */
.L_x_99:
[----:B------:R-:W-:Y:S01]  /*1100*/  UMOV UR5, 0xffffffff ;  /* 0xffffffff00057882 */ /* 0x000fe20000000000 */
[----:B------:R-:W-:Y:S02]  /*1110*/  ISETP.NE.AND P0, PT, R28, 0x65, PT ;  /* 0x000000651c00780c */ /* 0x000fe40003f05270 */
[----:B------:R-:W-:Y:S11]  /*1120*/  BRA.DIV UR5, `(.L_x_102) ;  /* 0x0000003605287947 */ /* 0x000ff6000b800000 */
[----:B------:R-:W0:Y:S01]  /*1130*/  S2R R25, SR_GEMASK ;  /* 0x0000000000197919 */ /* 0x000e220000003c00 */
[----:B------:R-:W-:Y:S01]  /*1140*/  VOTE.ANY R21, PT, !P0 ;  /* 0x0000000000157806 */ /* 0x000fe200040e0100 */
        /* <DEDUP_REMOVED lines=10> */
[----:B0-----:R-:W-:Y:S02]  /*11f0*/  IADD3 R44, P3, PT, R16, 0x100, RZ ;  /* 0x00000100102c7810 */ /* 0x001fe40007f7e0ff */
[----:B-1----:R-:W-:Y:S02]  /*1200*/  SEL R22, R22, RZ, !P0 ;  /* 0x000000ff16167207 */ /* 0x002fe40004000000 */
[----:B------:R-:W-:-:S03]  /*1210*/  ISETP.GT.AND P0, PT, R41, R48, PT ;  /* 0x000000302900720c */ /* 0x000fc60003f04270 */
[----:B------:R-:W-:-:S05]  /*1220*/  IMAD.IADD R43, R22, 0x1, R29 ;  /* 0x00000001162b7824 */ /* 0x000fca00078e021d */
[----:B------:R-:W0:Y:S02]  /*1230*/  SHFL.DOWN PT, R22, R43, 0x2, R48 ;  /* 0x084000002b167989 */ /* 0x000e2400000e0030 */
[----:B0-----:R-:W-:Y:S02]  /*1240*/  SEL R22, R22, RZ, !P0 ;  /* 0x000000ff16167207 */ /* 0x001fe40004000000 */
[----:B------:R-:W-:-:S03]  /*1250*/  ISETP.GT.AND P0, PT, R40, R48, PT ;  /* 0x000000302800720c */ /* 0x000fc60003f04270 */
[----:B------:R-:W-:Y:S02]  /*1260*/  IMAD.IADD R45, R43, 0x1, R22 ;  /* 0x000000012b2d7824 */ /* 0x000fe400078e0216 */
[----:B------:R-:W-:-:S03]  /*1270*/  VIADD R43, R39, 0x10 ;  /* 0x00000010272b7836 */ /* 0x000fc60000000000 */
[----:B------:R-:W0:Y:S02]  /*1280*/  SHFL.DOWN PT, R22, R45, 0x4, R48 ;  /* 0x088000002d167989 */ /* 0x000e2400000e0030 */
[-C--:B------:R-:W-:Y:S02]  /*1290*/  ISETP.GT.AND P2, PT, R43, R48.reuse, PT ;  /* 0x000000302b00720c */ /* 0x080fe40003f44270 */
[----:B0-----:R-:W-:Y:S02]  /*12a0*/  SEL R22, R22, RZ, !P0 ;  /* 0x000000ff16167207 */ /* 0x001fe40004000000 */
[----:B------:R-:W-:-:S03]  /*12b0*/  ISETP.GT.AND P0, PT, R30, R48, PT ;  /* 0x000000301e00720c */ /* 0x000fc60003f04270 */
[----:B------:R-:W-:Y:S02]  /*12c0*/  IMAD.IADD R29, R45, 0x1, R22 ;  /* 0x000000012d1d7824 */ /* 0x000fe400078e0216 */
[----:B------:R-:W-:-:S03]  /*12d0*/  IMAD.X R45, RZ, RZ, R17, P3 ;  /* 0x000000ffff2d7224 */ /* 0x000fc600018e0611 */
[----:B------:R-:W0:Y:S02]  /*12e0*/  SHFL.DOWN PT, R22, R29, 0x8, R48 ;  /* 0x090000001d167989 */ /* 0x000e2400000e0030 */
[----:B0-----:R-:W-:Y:S02]  /*12f0*/  SEL R22, R22, RZ, !P0 ;  /* 0x000000ff16167207 */ /* 0x001fe40004000000 */
[----:B------:R-:W-:-:S03]  /*1300*/  ISETP.NE.AND P0, PT, R28, 0x65, PT ;  /* 0x000000651c00780c */ /* 0x000fc60003f05270 */
[----:B------:R-:W-:-:S05]  /*1310*/  IMAD.IADD R47, R29, 0x1, R22 ;  /* 0x000000011d2f7824 */ /* 0x000fca00078e0216 */
[----:B------:R-:W0:Y:S05]  /*1320*/  SHFL.DOWN PT, R22, R47, 0x10, R48 ;  /* 0x0a0000002f167989 */ /* 0x000e2a00000e0030 */
[----:B------:R-:W-:Y:S02]  /*1330*/  VOTE.ALL P0, P0 ;  /* 0x0000000000ff7806 */ /* 0x000fe40000000000 */
[----:B0-----:R-:W-:-:S05]  /*1340*/  SEL R22, R22, RZ, !P2 ;  /* 0x000000ff16167207 */ /* 0x001fca0005000000 */
[----:B------:R-:W-:-:S07]  /*1350*/  IMAD.IADD R46, R47, 0x1, R22 ;  /* 0x000000012f2e7824 */ /* 0x000fce00078e0216 */
.L_x_139:
[----:B------:R-:W-:Y:S05]  /*1360*/  @!P0 BRA `(.L_x_103) ;  /* 0x00000004001c8947 */ /* 0x000fea0003800000 */
[----:B------:R-:W-:-:S07]  /*1370*/  IMAD.MOV.U32 R47, RZ, RZ, 0x3b8 ;  /* 0x000003b8ff2f7424 */ /* 0x000fce00078e00ff */
.L_x_109:
        /* <DEDUP_REMOVED lines=8> */
.L_x_142:
[----:B------:R-:W-:Y:S05]  /*1400*/  @!P0 BRA `(.L_x_105) ;  /* 0x0000000000748947 */ /* 0x000fea0003800000 */
[----:B------:R-:W-:-:S07]  /*1410*/  IMAD.MOV.U32 R22, RZ, RZ, R47 ;  /* 0x000000ffff167224 */ /* 0x000fce00078e002f */
.L_x_107:
        /* <DEDUP_REMOVED lines=27> */
.L_x_145:
[----:B------:R-:W-:Y:S05]  /*15d0*/  @P0 BRA `(.L_x_107) ;  /* 0xfffffffc00900947 */ /* 0x000fea000383ffff */
.L_x_105:
[----:B------:R-:W-:Y:S01]  /*15e0*/  UMOV UR5, 0xffffffff ;  /* 0xffffffff00057882 */ /* 0x000fe20000000000 */
[----:B------:R-:W-:Y:S02]  /*15f0*/  ISETP.NE.AND P0, PT, R28, 0x65, PT ;  /* 0x000000651c00780c */ /* 0x000fe40003f05270 */
[----:B------:R-:W-:Y:S11]  /*1600*/  BRA.DIV UR5, `(.L_x_108) ;  /* 0x0000003605387947 */ /* 0x000ff6000b800000 */
[----:B------:R-:W-:Y:S01]  /*1610*/  VOTE.ANY R21, PT, !P0 ;  /* 0x0000000000157806 */ /* 0x000fe200040e0100 */
[----:B------:R-:W-:-:S03]  /*1620*/  VIADD R24, R24, 0xffffffe0 ;  /* 0xffffffe018187836 */ /* 0x000fc60000000000 */
[----:B------:R-:W-:-:S05]  /*1630*/  LOP3.LUT R21, R21, 0x80000000, R25, 0xec, !PT ;  /* 0x8000000015157812 */ /* 0x000fca00078eec19 */
[----:B------:R-:W-:-:S05]  /*1640*/  VIADD R16, R21, 0xffffffff ;  /* 0xffffffff15107836 */ /* 0x000fca0000000000 */
[----:B------:R-:W-:-:S04]  /*1650*/  LOP3.LUT R16, R21, R16, RZ, 0xc, !PT ;  /* 0x0000001015107212 */ /* 0x000fc800078e0cff */
        /* <DEDUP_REMOVED lines=23> */
.L_x_154:
[----:B------:R-:W-:Y:S05]  /*17d0*/  @P0 BRA `(.L_x_109) ;  /* 0xfffffff800e80947 */ /* 0x000fea000383ffff */
.L_x_103:
        /* <DEDUP_REMOVED lines=8> */
[----:B0-----:R-:W-:-:S05]  /*1860*/  @!P1 LEA R16, R17, R16, 0x18 ;  /* 0x0000001011109211 */ /* 0x001fca00078ec0ff */
[----:B------:R1:W-:Y:S04]  /*1870*/  @!P1 STS [R16+0x8], R31 ;  /* 0x0000081f10009388 */ /* 0x0003e80000000800 */
[----:B------:R1:W-:Y:S01]  /*1880*/  @!P1 STS [R16+0x4], R46 ;  /* 0x0000042e10009388 */ /* 0x0003e20000000800 */
[----:B--2---:R-:W-:Y:S01]  /*1890*/  @!P0 LEA R21, R21, R20, 0x18 ;  /* 0x0000001415158211 */ /* 0x004fe200078ec0ff */
[----:B------:R-:W-:Y:S02]  /*18a0*/  IMAD.MOV.U32 R20, RZ, RZ, R23 ;  /* 0x000000ffff147224 */ /* 0x000fe400078e0017 */
[----:B------:R-:W-:Y:S02]  /*18b0*/  @!P0 IMAD.MOV.U32 R20, RZ, RZ, R46 ;  /* 0x000000ffff148224 */ /* 0x000fe400078e002e */
[----:B------:R1:W-:Y:S05]  /*18c0*/  @!P0 STS [R21+0x4c], R46 ;  /* 0x00004c2e15008388 */ /* 0x0003ea0000000800 */
.L_x_97:
[----:B------:R-:W-:Y:S05]  /*18d0*/  WARPSYNC.ALL ;  /* 0x0000000000007948 */ /* 0x000fea0003800000 */
[----:B------:R-:W0:Y:S08]  /*18e0*/  S2UR UR6, SR_CgaCtaId ;  /* 0x00000000000679c3 */ /* 0x000e300000008800 */
[----:B------:R-:W-:Y:S06]  /*18f0*/  BAR.SYNC.DEFER_BLOCKING 0x0 ;  /* 0x0000000000007b1d */ /* 0x000fec0000010000 */
[----:B------:R-:W-:Y:S01]  /*1900*/  UMOV UR5, 0x400 ;  /* 0x0000040000057882 */ /* 0x000fe20000000000 */
[----:B------:R-:W2:Y:S01]  /*1910*/  S2R R17, SR_TID.X ;  /* 0x0000000000117919 */ /* 0x000ea20000002100 */
[----:B0-----:R-:W-:-:S09]  /*1920*/  ULEA UR5, UR6, UR5, 0x18 ;  /* 0x0000000506057291 */ /* 0x001fd2000f8ec0ff */
[----:B-1----:R-:W0:Y:S01]  /*1930*/  LDS R16, [UR5+0x4c] ;  /* 0x00004c05ff107984 */ /* 0x002e220008000800 */
[----:B--2---:R-:W-:-:S04]  /*1940*/  ISETP.NE.AND P0, PT, R17, RZ, PT ;  /* 0x000000ff1100720c */ /* 0x004fc80003f05270 */
[----:B0-----:R-:W-:-:S05]  /*1950*/  SEL R21, R16, RZ, P0 ;  /* 0x000000ff10157207 */ /* 0x001fca0000000000 */
[----:B------:R-:W-:-:S07]  /*1960*/  IMAD.IADD R21, R21, 0x1, R20 ;  /* 0x0000000115157824 */ /* 0x000fce00078e0214 */
.L_x_96:
[----:B------:R-:W-:Y:S05]  /*1970*/  BSYNC.RECONVERGENT B0 ;  /* 0x0000000000007941 */ /* 0x000fea0003800200 */
.L_x_94:
[----:B------:R-:W-:Y:S01]  /*1980*/  IMAD.IADD R36, R36, 0x1, R21 ;  /* 0x0000000124247824 */ /* 0x000fe200078e0215 */
[----:B0-----:R-:W0:Y:S01]  /*1990*/  S2R R16, SR_TID.X ;  /* 0x0000000000107919 */ /* 0x001e220000002100 */
[----:B------:R-:W1:Y:S01]  /*19a0*/  S2UR UR6, SR_CgaCtaId ;  /* 0x00000000000679c3 */ /* 0x000e620000008800 */
[----:B------:R-:W-:Y:S01]  /*19b0*/  UMOV UR5, 0x400 ;  /* 0x0000040000057882 */ /* 0x000fe20000000000 */
[----:B------:R-:W-:Y:S01]  /*19c0*/  IMAD.IADD R37, R37, 0x1, R36 ;  /* 0x0000000125257824 */ /* 0x000fe200078e0224 */
[----:B------:R-:W2:Y:S03]  /*19d0*/  S2R R17, SR_LANEID ;  /* 0x0000000000117919 */ /* 0x000ea60000000000 */
[----:B------:R-:W-:Y:S02]  /*19e0*/  IMAD.IADD R34, R34, 0x1, R37 ;  /* 0x0000000122227824 */ /* 0x000fe400078e0225 */
[----:B------:R-:W-:Y:S02]  /*19f0*/  BAR.SYNC.DEFER_BLOCKING 0x0 ;  /* 0x0000000000007b1d */ /* 0x000fe40000010000 */
[----:B------:R-:W-:-:S04]  /*1a00*/  IMAD.IADD R35, R35, 0x1, R34 ;  /* 0x0000000123237824 */ /* 0x000fc800078e0222 */
[----:B------:R-:W-:-:S04]  /*1a10*/  IMAD.IADD R32, R32, 0x1, R35 ;  /* 0x0000000120207824 */ /* 0x000fc800078e0223 */
[----:B------:R-:W-:-:S04]  /*1a20*/  IMAD.IADD R33, R33, 0x1, R32 ;  /* 0x0000000121217824 */ /* 0x000fc800078e0220 */
[----:B------:R-:W-:Y:S01]  /*1a30*/  IMAD.IADD R18, R18, 0x1, R33 ;  /* 0x0000000112127824 */ /* 0x000fe200078e0221 */
[----:B-1----:R-:W-:-:S03]  /*1a40*/  ULEA UR5, UR6, UR5, 0x18 ;  /* 0x0000000506057291 */ /* 0x002fc6000f8ec0ff */
[----:B------:R-:W-:Y:S01]  /*1a50*/  IMAD.IADD R19, R19, 0x1, R18 ;  /* 0x0000000113137824 */ /* 0x000fe200078e0212 */
[----:B------:R-:W1:Y:S03]  /*1a60*/  LDCU.64 UR6, c[0x0][0x388] ;  /* 0x00007100ff0677ac */ /* 0x000e660008000a00 */
[----:B------:R-:W-:Y:S01]  /*1a70*/  IMAD.IADD R14, R14, 0x1, R19 ;  /* 0x000000010e0e7824 */ /* 0x000fe200078e0213 */
[----:B0-----:R-:W-:-:S03]  /*1a80*/  SHF.R.U32.HI R16, RZ, 0x5, R16 ;  /* 0x00000005ff107819 */ /* 0x001fc60000011610 */
[----:B------:R-:W-:Y:S02]  /*1a90*/  IMAD.IADD R15, R15, 0x1, R14 ;  /* 0x000000010f0f7824 */ /* 0x000fe400078e020e */
[----:B--2---:R-:W-:Y:S02]  /*1aa0*/  IMAD R16, R16, 0x2c0, R17 ;  /* 0x000002c010107824 */ /* 0x004fe400078e0211 */
[----:B------:R-:W-:-:S03]  /*1ab0*/  IMAD.IADD R12, R12, 0x1, R15 ;  /* 0x000000010c0c7824 */ /* 0x000fc600078e020f */
[----:B------:R-:W-:Y:S01]  /*1ac0*/  LEA R16, R16, UR5, 0x2 ;  /* 0x0000000510107c11 */ /* 0x000fe2000f8e10ff */
[----:B------:R-:W-:Y:S01]  /*1ad0*/  IMAD.IADD R13, R13, 0x1, R12 ;  /* 0x000000010d0d7824 */ /* 0x000fe200078e020c */
[----:B-1----:R-:W-:-:S03]  /*1ae0*/  IADD3 R38, P0, PT, R38, UR6, RZ ;  /* 0x0000000626267c10 */ /* 0x002fc6000ff1e0ff */
[----:B------:R-:W-:Y:S02]  /*1af0*/  IMAD.IADD R10, R10, 0x1, R13 ;  /* 0x000000010a0a7824 */ /* 0x000fe400078e020d */
[----:B------:R-:W-:Y:S01]  /*1b00*/  IMAD R20, R17, 0x54, R16 ;  /* 0x0000005411147824 */ /* 0x000fe200078e0210 */
[----:B------:R-:W-:Y:S01]  /*1b10*/  IADD3.X R39, PT, PT, R0, UR7, RZ, P0, !PT ;  /* 0x0000000700277c10 */ /* 0x000fe200087fe4ff */
[----:B------:R-:W-:-:S03]  /*1b20*/  IMAD.IADD R11, R11, 0x1, R10 ;  /* 0x000000010b0b7824 */ /* 0x000fc600078e020a */
[----:B------:R-:W-:Y:S01]  /*1b30*/  STS.64 [R20], R36 ;  /* 0x0000002414007388 */ /* 0x000fe20000000a00 */
[----:B------:R-:W-:-:S03]  /*1b40*/  IMAD.IADD R8, R8, 0x1, R11 ;  /* 0x0000000108087824 */ /* 0x000fc600078e020b */
[----:B------:R-:W-:Y:S01]  /*1b50*/  STS.64 [R20+0x8], R34 ;  /* 0x0000082214007388 */ /* 0x000fe20000000a00 */
        /* <DEDUP_REMOVED lines=13> */
[----:B------:R-:W-:Y:S04]  /*1c30*/  STS.64 [R20+0x40], R6 ;  /* 0x0000400614007388 */ /* 0x000fe80000000a00 */
[----:B------:R-:W-:Y:S04]  /*1c40*/  STS.64 [R20+0x48], R4 ;  /* 0x0000480414007388 */ /* 0x000fe80000000a00 */
[----:B------:R-:W-:Y:S01]  /*1c50*/  STS.64 [R20+0x50], R2 ;  /* 0x0000500214007388 */ /* 0x000fe20000000a00 */
        /* <DEDUP_REMOVED lines=46> */
.L_x_93:
[----:B------:R-:W-:-:S13]  /*1f40*/  ISETP.NE.AND P0, PT, R0, RZ, PT ;  /* 0x000000ff0000720c */ /* 0x000fda0003f05270 */
[----:B------:R-:W-:Y:S05]  /*1f50*/  @!P0 EXIT ;  /* 0x000000000000894d */ /* 0x000fea0003800000 */
[----:B------:R-:W0:Y:S02]  /*1f60*/  LDC.64 R4, c[0x0][0x380] ;  /* 0x0000e000ff047b82 */ /* 0x000e240000000a00 */
[----:B0-----:R-:W-:-:S05]  /*1f70*/  IMAD.WIDE.U32 R4, R3, 0x4, R4 ;  /* 0x0000000403047825 */ /* 0x001fca00078e0004 */
[----:B------:R0:W2:Y:S01]  /*1f80*/  LDG.E R6, desc[UR8][R4.64] ;  /* 0x0000000804067981 */ /* 0x0000a2000c1e1900 */
[----:B------:R-:W1:Y:S02]  /*1f90*/  S2R R2, SR_TID.X ;  /* 0x0000000000027919 */ /* 0x000e640000002100 */
[C---:B-1----:R-:W-:Y:S02]  /*1fa0*/  LOP3.LUT R3, R2.reuse, 0x1f, RZ, 0xc0, !PT ;  /* 0x0000001f02037812 */ /* 0x042fe400078ec0ff */
[----:B------:R-:W-:-:S05]  /*1fb0*/  LOP3.LUT R8, R2, 0x3e0, RZ, 0xc0, !PT ;  /* 0x000003e002087812 */ /* 0x000fca00078ec0ff */
[----:B------:R-:W-:-:S04]  /*1fc0*/  IMAD R3, R8, 0x16, R3 ;  /* 0x0000001608037824 */ /* 0x000fc800078e0203 */
[C---:B------:R-:W-:Y:S01]  /*1fd0*/  VIADD R7, R3.reuse, 0x20 ;  /* 0x0000002003077836 */ /* 0x040fe20000000000 */
[C---:B------:R-:W-:Y:S01]  /*1fe0*/  ISETP.GE.U32.AND P6, PT, R3.reuse, R0, PT ;  /* 0x000000000300720c */ /* 0x040fe20003fc6070 */
[C---:B------:R-:W-:Y:S01]  /*1ff0*/  VIADD R9, R3.reuse, 0x40 ;  /* 0x0000004003097836 */ /* 0x040fe20000000000 */
[C---:B0-----:R-:W-:Y:S01]  /*2000*/  LEA R4, P1, R3.reuse, R4, 0x2 ;  /* 0x0000000403047211 */ /* 0x041fe200078210ff */
[----:B------:R-:W-:Y:S01]  /*2010*/  VIADD R11, R3, 0x60 ;  /* 0x00000060030b7836 */ /* 0x000fe20000000000 */
[-C--:B------:R-:W-:Y:S01]  /*2020*/  ISETP.GE.U32.AND P5, PT, R7, R0.reuse, PT ;  /* 0x000000000700720c */ /* 0x080fe20003fa6070 */
[----:B------:R-:W-:Y:S01]  /*2030*/  VIADD R7, R3, 0x80 ;  /* 0x0000008003077836 */ /* 0x000fe20000000000 */
[-C--:B------:R-:W-:Y:S01]  /*2040*/  ISETP.GE.U32.AND P0, PT, R9, R0.reuse, PT ;  /* 0x000000000900720c */ /* 0x080fe20003f06070 */
[----:B------:R-:W-:Y:S01]  /*2050*/  IMAD.X R5, RZ, RZ, R5, P1 ;  /* 0x000000ffff057224 */ /* 0x000fe200008e0605 */
[-C--:B------:R-:W-:Y:S01]  /*2060*/  ISETP.GE.U32.AND P4, PT, R11, R0.reuse, PT ;  /* 0x000000000b00720c */ /* 0x080fe20003f86070 */
[----:B------:R-:W-:Y:S01]  /*2070*/  VIADD R9, R3, 0xa0 ;  /* 0x000000a003097836 */ /* 0x000fe20000000000 */
[----:B------:R-:W-:Y:S01]  /*2080*/  ISETP.GE.U32.AND P3, PT, R7, R0, PT ;  /* 0x000000000700720c */ /* 0x000fe20003f66070 */
[----:B------:R-:W-:-:S03]  /*2090*/  VIADD R7, R3, 0xc0 ;  /* 0x000000c003077836 */ /* 0x000fc60000000000 */
[-C--:B------:R-:W-:Y:S01]  /*20a0*/  ISETP.GE.U32.AND P2, PT, R9, R0.reuse, PT ;  /* 0x000000000900720c */ /* 0x080fe20003f46070 */
[----:B------:R-:W-:Y:S01]  /*20b0*/  VIADD R9, R3, 0x100 ;  /* 0x0000010003097836 */ /* 0x000fe20000000000 */
[-C--:B------:R-:W-:Y:S01]  /*20c0*/  ISETP.GE.U32.AND P1, PT, R7, R0.reuse, PT ;  /* 0x000000000700720c */ /* 0x080fe20003f26070 */
[C---:B------:R-:W-:Y:S02]  /*20d0*/  VIADD R7, R3.reuse, 0xe0 ;  /* 0x000000e003077836 */ /* 0x040fe40000000000 */
[----:B------:R-:W-:Y:S02]  /*20e0*/  VIADD R39, R3, 0x260 ;  /* 0x0000026003277836 */ /* 0x000fe40000000000 */
[----:B--2---:R-:W-:Y:S02]  /*20f0*/  IMAD.MOV.U32 R16, RZ, RZ, R6 ;  /* 0x000000ffff107224 */ /* 0x004fe400078e0006 */
[----:B------:R-:W2:Y:S01]  /*2100*/  @!P6 LDG.E R6, desc[UR8][R4.64] ;  /* 0x000000080406e981 */ /* 0x000ea2000c1e1900 */
[----:B------:R-:W-:Y:S01]  /*2110*/  ISETP.GE.U32.AND P6, PT, R7, R0, PT ;  /* 0x000000000700720c */ /* 0x000fe20003fc6070 */
[----:B------:R-:W-:-:S02]  /*2120*/  IMAD.MOV.U32 R10, RZ, RZ, R16 ;  /* 0x000000ffff0a7224 */ /* 0x000fc400078e0010 */
[----:B------:R-:W-:Y:S02]  /*2130*/  VIADD R7, R3, 0x120 ;  /* 0x0000012003077836 */ /* 0x000fe40000000000 */
[--C-:B------:R-:W-:Y:S02]  /*2140*/  IMAD.MOV.U32 R12, RZ, RZ, R16.reuse ;  /* 0x000000ffff0c7224 */ /* 0x100fe400078e0010 */
[----:B------:R-:W3:Y:S01]  /*2150*/  @!P0 LDG.E R10, desc[UR8][R4.64+0x100] ;  /* 0x00010008040a8981 */ /* 0x000ee2000c1e1900 */
[-C--:B------:R-:W-:Y:S01]  /*2160*/  ISETP.GE.U32.AND P0, PT, R7, R0.reuse, PT ;  /* 0x000000000700720c */ /* 0x080fe20003f06070 */
[----:B------:R-:W-:Y:S02]  /*2170*/  VIADD R7, R3, 0x140 ;  /* 0x0000014003077836 */ /* 0x000fe40000000000 */
[--C-:B------:R-:W-:Y:S01]  /*2180*/  IMAD.MOV.U32 R8, RZ, RZ, R16.reuse ;  /* 0x000000ffff087224 */ /* 0x100fe200078e0010 */
[----:B------:R-:W4:Y:S01]  /*2190*/  @!P4 LDG.E R12, desc[UR8][R4.64+0x180] ;  /* 0x00018008040cc981 */ /* 0x000f22000c1e1900 */
[----:B------:R-:W-:Y:S01]  /*21a0*/  IMAD.MOV.U32 R18, RZ, RZ, R16 ;  /* 0x000000ffff127224 */ /* 0x000fe200078e0010 */
[----:B------:R-:W-:Y:S01]  /*21b0*/  ISETP.GE.U32.AND P4, PT, R7, R0, PT ;  /* 0x000000000700720c */ /* 0x000fe20003f86070 */
[----:B------:R-:W-:-:S02]  /*21c0*/  VIADD R7, R3, 0x180 ;  /* 0x0000018003077836 */ /* 0x000fc40000000000 */
[----:B------:R-:W5:Y:S01]  /*21d0*/  @!P5 LDG.E R8, desc[UR8][R4.64+0x80] ;  /* 0x000080080408d981 */ /* 0x000f62000c1e1900 */
[-C--:B------:R-:W-:Y:S01]  /*21e0*/  ISETP.GE.U32.AND P5, PT, R9, R0.reuse, PT ;  /* 0x000000000900720c */ /* 0x080fe20003fa6070 */
[--C-:B------:R-:W-:Y:S02]  /*21f0*/  IMAD.MOV.U32 R20, RZ, RZ, R16.reuse ;  /* 0x000000ffff147224 */ /* 0x100fe400078e0010 */
[----:B------:R-:W5:Y:S01]  /*2200*/  @!P2 LDG.E R18, desc[UR8][R4.64+0x280] ;  /* 0x000280080412a981 */ /* 0x000f62000c1e1900 */
[-C--:B------:R-:W-:Y:S01]  /*2210*/  ISETP.GE.U32.AND P2, PT, R7, R0.reuse, PT ;  /* 0x000000000700720c */ /* 0x080fe20003f46070 */
[C---:B------:R-:W-:Y:S02]  /*2220*/  VIADD R7, R3.reuse, 0x1a0 ;  /* 0x000001a003077836 */ /* 0x040fe40000000000 */
[--C-:B------:R-:W-:Y:S01]  /*2230*/  IMAD.MOV.U32 R14, RZ, RZ, R16.reuse ;  /* 0x000000ffff0e7224 */ /* 0x100fe200078e0010 */
[----:B------:R-:W5:Y:S01]  /*2240*/  @!P1 LDG.E R20, desc[UR8][R4.64+0x300] ;  /* 0x0003000804149981 */ /* 0x000f62000c1e1900 */
[----:B------:R-:W-:Y:S01]  /*2250*/  VIADD R9, R3, 0x160 ;  /* 0x0000016003097836 */ /* 0x000fe20000000000 */
[----:B------:R-:W-:Y:S01]  /*2260*/  ISETP.GE.U32.AND P1, PT, R7, R0, PT ;  /* 0x000000000700720c */ /* 0x000fe20003f26070 */
[----:B------:R-:W-:-:S02]  /*2270*/  IMAD.MOV.U32 R24, RZ, RZ, R16 ;  /* 0x000000ffff187224 */ /* 0x000fc400078e0010 */
[----:B------:R-:W-:Y:S01]  /*2280*/  VIADD R7, R3, 0x1e0 ;  /* 0x000001e003077836 */ /* 0x000fe20000000000 */
        /* <DEDUP_REMOVED lines=17> */
[----:B------:R-:W-:Y:S02]  /*23a0*/  VIADD R7, R3, 0x280 ;  /* 0x0000028003077836 */ /* 0x000fe40000000000 */
[--C-:B------:R-:W-:Y:S01]  /*23b0*/  IMAD.MOV.U32 R28, RZ, RZ, R16.reuse ;  /* 0x000000ffff1c7224 */ /* 0x100fe200078e0010 */
[----:B------:R-:W5:Y:S01]  /*23c0*/  @!P2 LDG.E R32, desc[UR8][R4.64+0x600] ;  /* 0x000600080420a981 */ /* 0x000f62000c1e1900 */
[--C-:B------:R-:W-:Y:S01]  /*23d0*/  IMAD.MOV.U32 R34, RZ, RZ, R16.reuse ;  /* 0x000000ffff227224 */ /* 0x100fe200078e0010 */
[----:B------:R-:W-:Y:S01]  /*23e0*/  ISETP.GE.U32.AND P2, PT, R7, R0, PT ;  /* 0x000000000700720c */ /* 0x000fe20003f46070 */
[----:B------:R-:W-:-:S02]  /*23f0*/  IMAD.MOV.U32 R36, RZ, RZ, R16 ;  /* 0x000000ffff247224 */ /* 0x000fc400078e0010 */
[C---:B------:R-:W-:Y:S01]  /*2400*/  VIADD R9, R3.reuse, 0x220 ;  /* 0x0000022003097836 */ /* 0x040fe20000000000 */
[----:B------:R-:W5:Y:S01]  /*2410*/  @!P4 LDG.E R28, desc[UR8][R4.64+0x500] ;  /* 0x00050008041cc981 */ /* 0x000f62000c1e1900 */
[----:B------:R-:W-:-:S03]  /*2420*/  VIADD R7, R3, 0x2a0 ;  /* 0x000002a003077836 */ /* 0x000fc60000000000 */
[----:B------:R-:W5:Y:S01]  /*2430*/  @!P1 LDG.E R34, desc[UR8][R4.64+0x680] ;  /* 0x0006800804229981 */ /* 0x000f62000c1e1900 */
[-C--:B------:R-:W-:Y:S02]  /*2440*/  ISETP.GE.U32.AND P4, PT, R9, R0.reuse, PT ;  /* 0x000000000900720c */ /* 0x080fe40003f86070 */
[-C--:B------:R-:W-:Y:S01]  /*2450*/  ISETP.GE.U32.AND P1, PT, R39, R0.reuse, PT ;  /* 0x000000002700720c */ /* 0x080fe20003f26070 */
[----:B------:R-:W5:Y:S01]  /*2460*/  @!P6 LDG.E R36, desc[UR8][R4.64+0x700] ;  /* 0x000700080424e981 */ /* 0x000f62000c1e1900 */
[----:B------:R-:W-:Y:S01]  /*2470*/  ISETP.GE.U32.AND P6, PT, R7, R0, PT ;  /* 0x000000000700720c */ /* 0x000fe20003fc6070 */
        /* <DEDUP_REMOVED lines=16> */
[----:B------:R-:W-:Y:S01]  /*2580*/  UMOV UR4, 0x400 ;  /* 0x0000040000047882 */ /* 0x000fe20000000000 */
[----:B------:R-:W-:Y:S01]  /*2590*/  ISETP.NE.AND P0, PT, R42, RZ, PT ;  /* 0x000000ff2a00720c */ /* 0x000fe20003f05270 */
[----:B-1----:R-:W-:-:S02]  /*25a0*/  ULEA UR4, UR5, UR4, 0x18 ;  /* 0x0000000405047291 */ /* 0x002fc4000f8ec0ff */
[----:B0-----:R-:W-:-:S05]  /*25b0*/  IMAD R41, R43, 0x2c0, R38 ;  /* 0x000002c02b297824 */ /* 0x001fca00078e0226 */
        /* <DEDUP_REMOVED lines=39> */
[----:B------:R-:W-:Y:S02]  /*2830*/  ISETP.NE.AND P1, PT, R38, 0x1f, PT ;  /* 0x0000001f2600780c */ /* 0x000fe40003f25270 */
[----:B---3--:R-:W-:Y:S02]  /*2840*/  IADD3 R16, PT, PT, R8, R7, R16 ;  /* 0x0000000708107210 */ /* 0x008fe40007ffe010 */
[----:B------:R-:W-:Y:S02]  /*2850*/  ISETP.NE.AND P2, PT, R43, 0xb, PT ;  /* 0x0000000b2b00780c */ /* 0x000fe40003f45270 */
[----:B----4-:R-:W-:Y:S02]  /*2860*/  IADD3 R16, PT, PT, R10, R9, R16 ;  /* 0x000000090a107210 */ /* 0x010fe40007ffe010 */
[----:B------:R-:W-:-:S02]  /*2870*/  ISETP.GE.U32.AND P3, PT, R2, 0x20, PT ;  /* 0x000000200200780c */ /* 0x000fc40003f66070 */
        /* <DEDUP_REMOVED lines=46> */
[----:B------:R-:W-:Y:S02]  /*2b60*/  SEL R16, R22, R16, !P0 ;  /* 0x0000001016107207 */ /* 0x000fe40004000000 */
[----:B------:R-:W-:-:S04]  /*2b70*/  ISETP.NE.AND P0, PT, R43, 0x8, PT ;  /* 0x000000082b00780c */ /* 0x000fc80003f05270 */
[----:B------:R-:W-:Y:S02]  /*2b80*/  SEL R16, R23, R16, !P0 ;  /* 0x0000001017107207 */ /* 0x000fe40004000000 */
[----:B------:R-:W-:Y:S02]  /*2b90*/  ISETP.NE.AND P0, PT, R43, 0xa, PT ;  /* 0x0000000a2b00780c */ /* 0x000fe40003f05270 */
[----:B------:R-:W-:Y:S02]  /*2ba0*/  SEL R16, R24, R16, !P1 ;  /* 0x0000001018107207 */ /* 0x000fe40004800000 */
[----:B------:R-:W-:Y:S02]  /*2bb0*/  ISETP.NE.AND P1, PT, R38, RZ, PT ;  /* 0x000000ff2600720c */ /* 0x000fe40003f25270 */
[----:B------:R-:W-:Y:S01]  /*2bc0*/  SEL R16, R25, R16, !P0 ;  /* 0x0000001019107207 */ /* 0x000fe20004000000 */
[----:B------:R-:W-:Y:S01]  /*2bd0*/  @!P2 IMAD.IADD R16, R26, 0x1, R25 ;  /* 0x000000011a10a824 */ /* 0x000fe200078e0219 */
[----:B------:R-:W-:-:S02]  /*2be0*/  SEL R17, R42, RZ, P1 ;  /* 0x000000ff2a117207 */ /* 0x000fc40000800000 */
[----:B------:R-:W-:-:S03]  /*2bf0*/  ISETP.NE.AND P0, PT, R2, RZ, PT ;  /* 0x000000ff0200720c */ /* 0x000fc60003f05270 */
[----:B------:R-:W-:-:S05]  /*2c00*/  @P3 IMAD.IADD R42, R16, 0x1, R17 ;  /* 0x00000001102a3824 */ /* 0x000fca00078e0211 */
[----:B------:R-:W-:Y:S01]  /*2c10*/  SEL R17, R42, RZ, P0 ;  /* 0x000000ff2a117207 */ /* 0x000fe20000000000 */
[----:B------:R-:W-:Y:S06]  /*2c20*/  BRA `(.L_x_111) ;  /* 0x0000000c00e87947 */ /* 0x000fec0003800000 */
.L_x_110:
[----:B0-2---:R-:W-:Y:S02]  /*2c30*/  IADD3 R16, PT, PT, R6, R5, R4 ;  /* 0x0000000506107210 */ /* 0x005fe40007ffe004 */
[----:B------:R-:W-:Y:S02]  /*2c40*/  ISETP.NE.AND P1, PT, R38, 0x1f, PT ;  /* 0x0000001f2600780c */ /* 0x000fe40003f25270 */
        /* <DEDUP_REMOVED lines=52> */
[----:B------:R-:W-:Y:S01]  /*2f90*/  SEL R16, R23, R16, !P0 ;  /* 0x0000001017107207 */ /* 0x000fe20004000000 */
[----:B------:R-:W-:Y:S01]  /*2fa0*/  IMAD.IADD R23, R45, 0x1, -R44 ;  /* 0x000000012d177824 */ /* 0x000fe200078e0a2c */
[C---:B------:R-:W-:Y:S02]  /*2fb0*/  ISETP.NE.AND P0, PT, R43.reuse, 0xa, PT ;  /* 0x0000000a2b00780c */ /* 0x040fe40003f05270 */
[----:B------:R-:W-:Y:S02]  /*2fc0*/  SEL R16, R24, R16, !P1 ;  /* 0x0000001018107207 */ /* 0x000fe40004800000 */
[----:B------:R-:W-:Y:S02]  /*2fd0*/  ISETP.NE.AND P1, PT, R43, 0xb, PT ;  /* 0x0000000b2b00780c */ /* 0x000fe40003f25270 */
[----:B------:R-:W-:Y:S02]  /*2fe0*/  SEL R16, R25, R16, !P0 ;  /* 0x0000001019107207 */ /* 0x000fe40004000000 */
[----:B------:R-:W-:-:S02]  /*2ff0*/  ISETP.GT.U32.AND P0, PT, R2, 0x1f, PT ;  /* 0x0000001f0200780c */ /* 0x000fc40003f04070 */
[----:B------:R-:W-:Y:S02]  /*3000*/  SEL R17, R23, RZ, P2 ;  /* 0x000000ff17117207 */ /* 0x000fe40001000000 */
        /* <DEDUP_REMOVED lines=20> */
.L_x_157:
[----:B------:R-:W-:Y:S05]  /*3150*/  @!P0 BRA `(.L_x_114) ;  /* 0x0000000000748947 */ /* 0x000fea0003800000 */
[----:B------:R-:W-:-:S07]  /*3160*/  IMAD.MOV.U32 R20, RZ, RZ, 0x3b8 ;  /* 0x000003b8ff147424 */ /* 0x000fce00078e00ff */
.L_x_116:
        /* <DEDUP_REMOVED lines=27> */
.L_x_160:
[----:B------:R-:W-:Y:S05]  /*3320*/  @P0 BRA `(.L_x_116) ;  /* 0xfffffffc00900947 */ /* 0x000fea000383ffff */
.L_x_114:
        /* <DEDUP_REMOVED lines=23> */
[----:B------:R-:W-:-:S03]  /*34a0*/  ISETP.GT.AND P0, PT, R16, R47, PT ;  /* 0x0000002f1000720c */ /* 0x000fc60003f04270 */
[----:B------:R-:W-:-:S05]  /*34b0*/  IMAD.IADD R50, R46, 0x1, R17 ;  /* 0x000000012e327824 */ /* 0x000fca00078e0211 */
[----:B------:R-:W0:Y:S02]  /*34c0*/  SHFL.DOWN PT, R22, R50, 0x8, R47 ;  /* 0x0900000032167989 */ /* 0x000e2400000e002f */
[----:B0-----:R-:W-:Y:S02]  /*34d0*/  SEL R17, R22, RZ, !P0 ;  /* 0x000000ff16117207 */ /* 0x001fe40004000000 */
[----:B------:R-:W-:Y:S01]  /*34e0*/  ISETP.NE.AND P0, PT, R18, 0x65, PT ;  /* 0x000000651200780c */ /* 0x000fe20003f05270 */
[----:B------:R-:W-:Y:S02]  /*34f0*/  VIADD R18, R38, 0x10 ;  /* 0x0000001026127836 */ /* 0x000fe40000000000 */
[----:B------:R-:W-:Y:S02]  /*3500*/  IMAD.IADD R48, R50, 0x1, R17 ;  /* 0x0000000132307824 */ /* 0x000fe400078e0211 */
[----:B------:R-:W0:Y:S01]  /*3510*/  LDC.64 R16, c[0x0][0x390] ;  /* 0x0000e400ff107b82 */ /* 0x000e220000000a00 */
[----:B------:R-:W-:-:S02]  /*3520*/  ISETP.GT.AND P2, PT, R18, R47, PT ;  /* 0x0000002f1200720c */ /* 0x000fc40003f44270 */
[----:B------:R-:W1:Y:S05]  /*3530*/  SHFL.DOWN PT, R22, R48, 0x10, R47 ;  /* 0x0a00000030167989 */ /* 0x000e6a00000e002f */
[----:B------:R-:W-:Y:S02]  /*3540*/  VOTE.ALL P0, P0 ;  /* 0x0000000000ff7806 */ /* 0x000fe40000000000 */
[----:B0-----:R-:W-:Y:S02]  /*3550*/  IADD3 R44, P3, PT, R16, 0x100, RZ ;  /* 0x00000100102c7810 */ /* 0x001fe40007f7e0ff */
[----:B-1----:R-:W-:-:S03]  /*3560*/  SEL R19, R22, RZ, !P2 ;  /* 0x000000ff16137207 */ /* 0x002fc60005000000 */
[----:B------:R-:W-:Y:S02]  /*3570*/  IMAD.X R45, RZ, RZ, R17, P3 ;  /* 0x000000ffff2d7224 */ /* 0x000fe400018e0611 */
[----:B------:R-:W-:-:S07]  /*3580*/  IMAD.IADD R46, R48, 0x1, R19 ;  /* 0x00000001302e7824 */ /* 0x000fce00078e0213 */
.L_x_169:
[----:B------:R-:W-:Y:S05]  /*3590*/  @!P0 BRA `(.L_x_118) ;  /* 0x00000004002c8947 */ /* 0x000fea0003800000 */
[----:B------:R-:W-:-:S07]  /*35a0*/  IMAD.MOV.U32 R47, RZ, RZ, 0x3b8 ;  /* 0x000003b8ff2f7424 */ /* 0x000fce00078e00ff */
.L_x_124:
        /* <DEDUP_REMOVED lines=8> */
.L_x_172:
[----:B------:R-:W-:Y:S05]  /*3630*/  @!P0 BRA `(.L_x_120) ;  /* 0x0000000000748947 */ /* 0x000fea0003800000 */
[----:B------:R-:W-:-:S07]  /*3640*/  IMAD.MOV.U32 R20, RZ, RZ, R47 ;  /* 0x000000ffff147224 */ /* 0x000fce00078e002f */
.L_x_122:
        /* <DEDUP_REMOVED lines=27> */
.L_x_175:
[----:B------:R-:W-:Y:S05]  /*3800*/  @P0 BRA `(.L_x_122) ;  /* 0xfffffffc00900947 */ /* 0x000fea000383ffff */
.L_x_120:
[----:B------:R-:W-:Y:S01]  /*3810*/  UMOV UR5, 0xffffffff ;  /* 0xffffffff00057882 */ /* 0x000fe20000000000 */
[----:B------:R-:W-:Y:S02]  /*3820*/  ISETP.NE.AND P0, PT, R18, 0x65, PT ;  /* 0x000000651200780c */ /* 0x000fe40003f05270 */
[----:B------:R-:W-:Y:S11]  /*3830*/  BRA.DIV UR5, `(.L_x_123) ;  /* 0x0000001e051c7947 */ /* 0x000ff6000b800000 */
[----:B------:R-:W-:Y:S01]  /*3840*/  VOTE.ANY R21, PT, !P0 ;  /* 0x0000000000157806 */ /* 0x000fe200040e0100 */
[----:B------:R-:W-:Y:S02]  /*3850*/  VIADD R20, R38, 0x2 ;  /* 0x0000000226147836 */ /* 0x000fe40000000000 */
[----:B------:R-:W-:Y:S01]  /*3860*/  VIADD R43, R43, 0xffffffe0 ;  /* 0xffffffe02b2b7836 */ /* 0x000fe20000000000 */
[----:B------:R-:W-:-:S05]  /*3870*/  LOP3.LUT R21, R21, 0x80000000, R26, 0xec, !PT ;  /* 0x8000000015157812 */ /* 0x000fca00078eec1a */
        /* <DEDUP_REMOVED lines=28> */
.L_x_184:
[----:B------:R-:W-:Y:S05]  /*3a40*/  @P0 BRA `(.L_x_124) ;  /* 0xfffffff800d80947 */ /* 0x000fea000383ffff */
.L_x_118:
        /* <DEDUP_REMOVED lines=15> */
.L_x_112:
[----:B------:R-:W-:Y:S05]  /*3b40*/  WARPSYNC.ALL ;  /* 0x0000000000007948 */ /* 0x000fea0003800000 */
[----:B------:R-:W0:Y:S08]  /*3b50*/  S2UR UR5, SR_CgaCtaId ;  /* 0x00000000000579c3 */ /* 0x000e300000008800 */
[----:B------:R-:W-:Y:S01]  /*3b60*/  BAR.SYNC.DEFER_BLOCKING 0x0 ;  /* 0x0000000000007b1d */ /* 0x000fe20000010000 */
[----:B------:R-:W-:-:S05]  /*3b70*/  ISETP.NE.AND P0, PT, R2, RZ, PT ;  /* 0x000000ff0200720c */ /* 0x000fca0003f05270 */
[----:B------:R-:W-:Y:S02]  /*3b80*/  UMOV UR4, 0x400 ;  /* 0x0000040000047882 */ /* 0x000fe40000000000 */
[----:B0-----:R-:W-:-:S09]  /*3b90*/  ULEA UR4, UR5, UR4, 0x18 ;  /* 0x0000000405047291 */ /* 0x001fd2000f8ec0ff */
[----:B-1----:R-:W0:Y:S02]  /*3ba0*/  LDS R17, [UR4+0x4c] ;  /* 0x00004c04ff117984 */ /* 0x002e240008000800 */
[----:B0-----:R-:W-:-:S05]  /*3bb0*/  SEL R17, R17, RZ, P0 ;  /* 0x000000ff11117207 */ /* 0x001fca0000000000 */
[----:B------:R-:W-:-:S07]  /*3bc0*/  IMAD.IADD R17, R17, 0x1, R16 ;  /* 0x0000000111117824 */ /* 0x000fce00078e0210 */
.L_x_111:
[----:B------:R-:W-:Y:S01]  /*3bd0*/  IMAD.IADD R4, R4, 0x1, R17 ;  /* 0x0000000104047824 */ /* 0x000fe200078e0211 */
[----:B------:R-:W-:Y:S01]  /*3be0*/  BAR.SYNC.DEFER_BLOCKING 0x0 ;  /* 0x0000000000007b1d */ /* 0x000fe20000010000 */
[----:B------:R-:W-:Y:S02]  /*3bf0*/  ISETP.NE.AND P0, PT, R2, RZ, PT ;  /* 0x000000ff0200720c */ /* 0x000fe40003f05270 */
[----:B------:R-:W-:-:S05]  /*3c00*/  IMAD.IADD R5, R5, 0x1, R4 ;  /* 0x0000000105057824 */ /* 0x000fca00078e0204 */
[----:B------:R-:W0:Y:S01]  /*3c10*/  S2UR UR5, SR_CTAID.X ;  /* 0x00000000000579c3 */ /* 0x000e220000002500 */
[----:B------:R-:W-:Y:S01]  /*3c20*/  IMAD.IADD R6, R6, 0x1, R5 ;  /* 0x0000000106067824 */ /* 0x000fe200078e0205 */
[----:B------:R-:W1:Y:S03]  /*3c30*/  LDCU.64 UR6, c[0x0][0x388] ;  /* 0x00007100ff0677ac */ /* 0x000e660008000a00 */
[----:B------:R-:W-:-:S04]  /*3c40*/  IMAD.IADD R7, R7, 0x1, R6 ;  /* 0x0000000107077824 */ /* 0x000fc800078e0206 */
[----:B------:R-:W-:-:S04]  /*3c50*/  IMAD.IADD R8, R8, 0x1, R7 ;  /* 0x0000000108087824 */ /* 0x000fc800078e0207 */
[----:B------:R-:W-:-:S04]  /*3c60*/  IMAD.IADD R9, R9, 0x1, R8 ;  /* 0x0000000109097824 */ /* 0x000fc800078e0208 */
[----:B------:R-:W-:Y:S01]  /*3c70*/  IMAD.IADD R10, R10, 0x1, R9 ;  /* 0x000000010a0a7824 */ /* 0x000fe200078e0209 */
[----:B------:R2:W-:Y:S03]  /*3c80*/  STS.64 [R40], R4 ;  /* 0x0000000428007388 */ /* 0x0005e60000000a00 */
[----:B------:R-:W-:Y:S01]  /*3c90*/  IMAD.IADD R11, R11, 0x1, R10 ;  /* 0x000000010b0b7824 */ /* 0x000fe200078e020a */
[----:B------:R-:W-:Y:S03]  /*3ca0*/  STS.64 [R40+0x8], R6 ;  /* 0x0000080628007388 */ /* 0x000fe60000000a00 */
[----:B------:R-:W-:Y:S01]  /*3cb0*/  IMAD.IADD R12, R12, 0x1, R11 ;  /* 0x000000010c0c7824 */ /* 0x000fe200078e020b */
[----:B------:R3:W-:Y:S03]  /*3cc0*/  STS.64 [R40+0x10], R8 ;  /* 0x0000100828007388 */ /* 0x0007e60000000a00 */
[----:B------:R-:W-:Y:S01]  /*3cd0*/  IMAD.IADD R13, R13, 0x1, R12 ;  /* 0x000000010d0d7824 */ /* 0x000fe200078e020c */
[----:B------:R-:W-:Y:S01]  /*3ce0*/  STS.64 [R40+0x18], R10 ;  /* 0x0000180a28007388 */ /* 0x000fe20000000a00 */
[----:B--2---:R-:W0:Y:S02]  /*3cf0*/  LDC R4, c[0x0][0x398] ;  /* 0x0000e600ff047b82 */ /* 0x004e240000000800 */
[----:B------:R-:W-:Y:S01]  /*3d00*/  IMAD.IADD R14, R14, 0x1, R13 ;  /* 0x000000010e0e7824 */ /* 0x000fe200078e020d */
[----:B------:R2:W-:Y:S03]  /*3d10*/  STS.64 [R40+0x20], R12 ;  /* 0x0000200c28007388 */ /* 0x0005e60000000a00 */
[----:B------:R-:W-:Y:S01]  /*3d20*/  IMAD.IADD R15, R15, 0x1, R14 ;  /* 0x000000010f0f7824 */ /* 0x000fe200078e020e */
[----:B------:R-:W4:Y:S03]  /*3d30*/  S2R R5, SR_TID.X ;  /* 0x0000000000057919 */ /* 0x000f260000002100 */
[----:B------:R-:W-:Y:S01]  /*3d40*/  IMAD.IADD R28, R28, 0x1, R15 ;  /* 0x000000011c1c7824 */ /* 0x000fe200078e020f */
[----:B------:R-:W-:Y:S03]  /*3d50*/  STS.64 [R40+0x28], R14 ;  /* 0x0000280e28007388 */ /* 0x000fe60000000a00 */
[----:B------:R-:W-:Y:S01]  /*3d60*/  IMAD.IADD R29, R29, 0x1, R28 ;  /* 0x000000011d1d7824 */ /* 0x000fe200078e021c */
[----:B---3--:R-:W3:Y:S03]  /*3d70*/  S2R R8, SR_TID.X ;  /* 0x0000000000087919 */ /* 0x008ee60000002100 */
[----:B------:R-:W-:Y:S01]  /*3d80*/  IMAD.IADD R30, R30, 0x1, R29 ;  /* 0x000000011e1e7824 */ /* 0x000fe200078e021d */
[----:B------:R-:W-:Y:S03]  /*3d90*/  STS.64 [R40+0x30], R28 ;  /* 0x0000301c28007388 */ /* 0x000fe60000000a00 */
[----:B------:R-:W-:-:S02]  /*3da0*/  IMAD.IADD R31, R31, 0x1, R30 ;  /* 0x000000011f1f7824 */ /* 0x000fc400078e021e */
[----:B0-----:R-:W-:Y:S02]  /*3db0*/  VIADD R4, R4, UR5 ;  /* 0x0000000504047c36 */ /* 0x001fe40008000000 */
[----:B------:R-:W-:Y:S01]  /*3dc0*/  IMAD.IADD R32, R32, 0x1, R31 ;  /* 0x0000000120207824 */ /* 0x000fe200078e021f */
[----:B------:R-:W-:Y:S01]  /*3dd0*/  STS.64 [R40+0x38], R30 ;  /* 0x0000381e28007388 */ /* 0x000fe20000000a00 */
[----:B--2---:R-:W-:Y:S02]  /*3de0*/  IMAD R12, R4, 0x2100, RZ ;  /* 0x00002100040c7824 */ /* 0x004fe400078e02ff */
[----:B------:R-:W-:-:S04]  /*3df0*/  IMAD.IADD R33, R33, 0x1, R32 ;  /* 0x0000000121217824 */ /* 0x000fc800078e0220 */
[----:B------:R-:W-:Y:S01]  /*3e00*/  IMAD.IADD R34, R34, 0x1, R33 ;  /* 0x0000000122227824 */ /* 0x000fe200078e0221 */
[----:B------:R-:W-:Y:S03]  /*3e10*/  STS.64 [R40+0x40], R32 ;  /* 0x0000402028007388 */ /* 0x000fe60000000a00 */
[----:B------:R-:W-:Y:S01]  /*3e20*/  IMAD.IADD R35, R35, 0x1, R34 ;  /* 0x0000000123237824 */ /* 0x000fe200078e0222 */
[C---:B----4-:R-:W-:Y:S02]  /*3e30*/  LOP3.LUT R4, R5.reuse, 0x3e0, RZ, 0xc0, !PT ;  /* 0x000003e005047812 */ /* 0x050fe400078ec0ff */
[----:B------:R-:W-:Y:S01]  /*3e40*/  LOP3.LUT R6, R5, 0x1f, RZ, 0xc0, !PT ;  /* 0x0000001f05067812 */ /* 0x000fe200078ec0ff */
[----:B------:R-:W-:Y:S01]  /*3e50*/  IMAD.IADD R36, R36, 0x1, R35 ;  /* 0x0000000124247824 */ /* 0x000fe200078e0223 */
[----:B------:R-:W-:Y:S03]  /*3e60*/  STS.64 [R40+0x48], R34 ;  /* 0x0000482228007388 */ /* 0x000fe60000000a00 */
[----:B------:R-:W-:Y:S01]  /*3e70*/  IMAD.IADD R37, R37, 0x1, R36 ;  /* 0x0000000125257824 */ /* 0x000fe200078e0224 */
[----:B---3--:R-:W-:Y:S01]  /*3e80*/  LOP3.LUT R10, R8, 0x1f, RZ, 0xc0, !PT ;  /* 0x0000001f080a7812 */ /* 0x008fe200078ec0ff */
[----:B------:R-:W-:-:S03]  /*3e90*/  IMAD R6, R4, 0x16, R6 ;  /* 0x0000001604067824 */ /* 0x000fc600078e0206 */
[----:B------:R-:W-:Y:S01]  /*3ea0*/  STS.64 [R40+0x50], R36 ;  /* 0x0000502428007388 */ /* 0x000fe20000000a00 */
        /* <DEDUP_REMOVED lines=22> */
[----:B------:R0:W-:Y:S04]  /*4010*/  LDS R21, [R41+0xa80] ;  /* 0x000a800029157984 */ /* 0x0001e80000000800 */
[----:B------:R2:W-:Y:S01]  /*4020*/  @!P0 STS [UR4+0x8400], R0 ;  /* 0x00840000ff008988 */ /* 0x0005e20008000804 */
[----:B------:R-:W-:Y:S01]  /*4030*/  BAR.SYNC.DEFER_BLOCKING 0x0 ;  /* 0x0000000000007b1d */ /* 0x000fe20000010000 */
[----:B0-----:R-:W-:Y:S01]  /*4040*/  LOP3.LUT R41, R8, 0x3e0, RZ, 0xc0, !PT ;  /* 0x000003e008297812 */ /* 0x001fe200078ec0ff */
[----:B------:R-:W-:Y:S01]  /*4050*/  VIADD R8, R6, 0x80 ;  /* 0x0000008006087836 */ /* 0x000fe20000000000 */
[----:B------:R-:W-:-:S03]  /*4060*/  IADD3 R5, P0, PT, R12, R3, RZ ;  /* 0x000000030c057210 */ /* 0x000fc60007f1e0ff */
[----:B------:R-:W-:Y:S02]  /*4070*/  IMAD R10, R41, 0x16, R10 ;  /* 0x00000016290a7824 */ /* 0x000fe400078e020a */
[----:B------:R-:W-:Y:S02]  /*4080*/  VIADD R41, R6, 0x20 ;  /* 0x0000002006297836 */ /* 0x000fe40000000000 */
[----:B--2---:R-:W-:Y:S01]  /*4090*/  IMAD.X R0, RZ, RZ, RZ, P0 ;  /* 0x000000ffff007224 */ /* 0x004fe200000e06ff */
[----:B-1----:R-:W-:-:S04]  /*40a0*/  LEA R4, P0, R5, UR6, 0x2 ;  /* 0x0000000605047c11 */ /* 0x002fc8000f8010ff */
[----:B------:R-:W-:Y:S01]  /*40b0*/  LEA.HI.X R5, R5, UR7, R0, 0x2, P0 ;  /* 0x0000000705057c11 */ /* 0x000fe200080f1400 */
[----:B------:R-:W-:Y:S01]  /*40c0*/  VIADD R0, R10, 0xe0 ;  /* 0x000000e00a007836 */ /* 0x000fe20000000000 */
[----:B------:R-:W0:Y:S02]  /*40d0*/  LDS R2, [UR4+0x8400] ;  /* 0x00840004ff027984 */ /* 0x000e240008000800 */
[-C--:B0-----:R-:W-:Y:S01]  /*40e0*/  ISETP.GE.AND P6, PT, R3, R2.reuse, PT ;  /* 0x000000020300720c */ /* 0x081fe20003fc6270 */
[C---:B------:R-:W-:Y:S01]  /*40f0*/  VIADD R3, R6.reuse, 0xa0 ;  /* 0x000000a006037836 */ /* 0x040fe20000000000 */
[-C--:B------:R-:W-:Y:S01]  /*4100*/  ISETP.GE.AND P5, PT, R41, R2.reuse, PT ;  /* 0x000000022900720c */ /* 0x080fe20003fa6270 */
[----:B------:R-:W-:Y:S01]  /*4110*/  VIADD R41, R6, 0xc0 ;  /* 0x000000c006297836 */ /* 0x000fe20000000000 */
[-C--:B------:R-:W-:Y:S01]  /*4120*/  ISETP.GE.AND P0, PT, R8, R2.reuse, PT ;  /* 0x000000020800720c */ /* 0x080fe20003f06270 */
[----:B------:R-:W-:Y:S01]  /*4130*/  VIADD R8, R10, 0x40 ;  /* 0x000000400a087836 */ /* 0x000fe20000000000 */
[-C--:B------:R-:W-:Y:S01]  /*4140*/  ISETP.GE.AND P4, PT, R3, R2.reuse, PT ;  /* 0x000000020300720c */ /* 0x080fe20003f86270 */
[C---:B------:R-:W-:Y:S01]  /*4150*/  VIADD R3, R6.reuse, 0x100 ;  /* 0x0000010006037836 */ /* 0x040fe20000000000 */
[-C--:B------:R-:W-:Y:S01]  /*4160*/  ISETP.GE.AND P2, PT, R41, R2.reuse, PT ;  /* 0x000000022900720c */ /* 0x080fe20003f46270 */
[----:B------:R-:W-:Y:S01]  /*4170*/  VIADD R41, R6, 0x120 ;  /* 0x0000012006297836 */ /* 0x000fe20000000000 */
[----:B------:R-:W-:-:S02]  /*4180*/  ISETP.GE.AND P3, PT, R8, R2, PT ;  /* 0x000000020800720c */ /* 0x000fc40003f66270 */
[-C--:B------:R-:W-:Y:S01]  /*4190*/  ISETP.GE.AND P1, PT, R0, R2.reuse, PT ;  /* 0x000000020000720c */ /* 0x080fe20003f26270 */
[----:B------:R-:W-:Y:S01]  /*41a0*/  @!P6 STG.E desc[UR8][R4.64], R45 ;  /* 0x0000002d0400e986 */ /* 0x000fe2000c101908 */
[-C--:B------:R-:W-:Y:S01]  /*41b0*/  ISETP.GE.AND P6, PT, R3, R2.reuse, PT ;  /* 0x000000020300720c */ /* 0x080fe20003fc6270 */
[----:B------:R-:W-:Y:S02]  /*41c0*/  VIADD R3, R6, 0x140 ;  /* 0x0000014006037836 */ /* 0x000fe40000000000 */
[----:B------:R-:W-:Y:S01]  /*41d0*/  @!P5 STG.E desc[UR8][R4.64+0x80], R47 ;  /* 0x0000802f0400d986 */ /* 0x000fe2000c101908 */
[-C--:B------:R-:W-:Y:S01]  /*41e0*/  ISETP.GE.AND P5, PT, R41, R2.reuse, PT ;  /* 0x000000022900720c */ /* 0x080fe20003fa6270 */
[C---:B------:R-:W-:Y:S02]  /*41f0*/  VIADD R41, R10.reuse, 0x160 ;  /* 0x000001600a297836 */ /* 0x040fe40000000000 */
[----:B------:R-:W-:Y:S01]  /*4200*/  @!P0 STG.E desc[UR8][R4.64+0x200], R49 ;  /* 0x0002003104008986 */ /* 0x000fe2000c101908 */
[----:B------:R-:W-:Y:S01]  /*4210*/  ISETP.GE.AND P0, PT, R3, R2, PT ;  /* 0x000000020300720c */ /* 0x000fe20003f06270 */
[----:B------:R-:W-:-:S02]  /*4220*/  VIADD R3, R10, 0x180 ;  /* 0x000001800a037836 */ /* 0x000fc40000000000 */
[----:B------:R-:W-:Y:S01]  /*4230*/  @!P4 STG.E desc[UR8][R4.64+0x280], R51 ;  /* 0x000280330400c986 */ /* 0x000fe2000c101908 */
[-C--:B------:R-:W-:Y:S01]  /*4240*/  ISETP.GE.AND P4, PT, R41, R2.reuse, PT ;  /* 0x000000022900720c */ /* 0x080fe20003f86270 */
[C---:B------:R-:W-:Y:S02]  /*4250*/  VIADD R41, R10.reuse, 0x60 ;  /* 0x000000600a297836 */ /* 0x040fe40000000000 */
[----:B------:R-:W-:Y:S01]  /*4260*/  @!P2 STG.E desc[UR8][R4.64+0x300], R53 ;  /* 0x000300350400a986 */ /* 0x000fe2000c101908 */
[-C--:B------:R-:W-:Y:S01]  /*4270*/  ISETP.GE.AND P2, PT, R3, R2.reuse, PT ;  /* 0x000000020300720c */ /* 0x080fe20003f46270 */
[C---:B------:R-:W-:Y:S02]  /*4280*/  VIADD R3, R10.reuse, 0x1a0 ;  /* 0x000001a00a037836 */ /* 0x040fe40000000000 */
[----:B------:R0:W-:Y:S01]  /*4290*/  @!P3 STG.E desc[UR8][R4.64+0x100], R43 ;  /* 0x0001002b0400b986 */ /* 0x0001e2000c101908 */
[----:B------:R-:W-:Y:S01]  /*42a0*/  ISETP.GE.AND P3, PT, R41, R2, PT ;  /* 0x000000022900720c */ /* 0x000fe20003f66270 */
[----:B------:R-:W-:-:S02]  /*42b0*/  VIADD R41, R10, 0x1c0 ;  /* 0x000001c00a297836 */ /* 0x000fc40000000000 */
[----:B------:R1:W-:Y:S01]  /*42c0*/  @!P1 STG.E desc[UR8][R4.64+0x380], R37 ;  /* 0x0003802504009986 */ /* 0x0003e2000c101908 */
[-C--:B------:R-:W-:Y:S01]  /*42d0*/  ISETP.GE.AND P1, PT, R3, R2.reuse, PT ;  /* 0x000000020300720c */ /* 0x080fe20003f26270 */
[C---:B------:R-:W-:Y:S02]  /*42e0*/  VIADD R3, R6.reuse, 0x1e0 ;  /* 0x000001e006037836 */ /* 0x040fe40000000000 */
[----:B------:R1:W-:Y:S03]  /*42f0*/  @!P5 STG.E desc[UR8][R4.64+0x480], R33 ;  /* 0x000480210400d986 */ /* 0x0003e6000c101908 */
[-C--:B------:R-:W-:Y:S01]  /*4300*/  ISETP.GE.AND P5, PT, R3, R2.reuse, PT ;  /* 0x000000020300720c */ /* 0x080fe20003fa6270 */
[C---:B------:R-:W-:Y:S01]  /*4310*/  VIADD R3, R6.reuse, 0x240 ;  /* 0x0000024006037836 */ /* 0x040fe20000000000 */
[----:B------:R1:W-:Y:S01]  /*4320*/  @!P6 STG.E desc[UR8][R4.64+0x400], R35 ;  /* 0x000400230400e986 */ /* 0x0003e2000c101908 */
[----:B------:R-:W-:Y:S01]  /*4330*/  ISETP.GE.AND P6, PT, R41, R2, PT ;  /* 0x000000022900720c */ /* 0x000fe20003fc6270 */
[----:B------:R-:W-:-:S02]  /*4340*/  VIADD R41, R6, 0x200 ;  /* 0x0000020006297836 */ /* 0x000fc40000000000 */
[----:B------:R1:W-:Y:S01]  /*4350*/  @!P3 STG.E desc[UR8][R4.64+0x180], R29 ;  /* 0x0001801d0400b986 */ /* 0x0003e2000c101908 */
[-C--:B------:R-:W-:Y:S01]  /*4360*/  ISETP.GE.AND P3, PT, R3, R2.reuse, PT ;  /* 0x000000020300720c */ /* 0x080fe20003f66270 */
[----:B------:R-:W-:Y:S02]  /*4370*/  VIADD R3, R6, 0x280 ;  /* 0x0000028006037836 */ /* 0x000fe40000000000 */
[----:B------:R1:W-:Y:S01]  /*4380*/  @!P1 STG.E desc[UR8][R4.64+0x680], R25 ;  /* 0x0006801904009986 */ /* 0x0003e2000c101908 */
[----:B0-----:R-:W-:Y:S02]  /*4390*/  VIADD R43, R10, 0x220 ;  /* 0x000002200a2b7836 */ /* 0x001fe40000000000 */
[-C--:B------:R-:W-:Y:S01]  /*43a0*/  ISETP.GE.AND P1, PT, R3, R2.reuse, PT ;  /* 0x000000020300720c */ /* 0x080fe20003f26270 */
        /* <DEDUP_REMOVED lines=18> */
.L_x_98:
[----:B------:R-:W-:Y:S01]  /*44d0*/  BSSY B1, `(.L_x_125) ;  /* 0x0000006000017945 */ /* 0x000fe20003800000 */
[----:B------:R-:W-:Y:S01]  /*44e0*/  PLOP3.LUT P0, PT, P0, PT, PT, 0x8, 0x80 ;  /* 0x000000000080781c */ /* 0x000fe2000070e170 */
[----:B------:R-:W-:-:S12]  /*44f0*/  IMAD.MOV.U32 R21, RZ, RZ, -0x1 ;  /* 0xffffffffff157424 */ /* 0x000fd800078e00ff */
[----:B------:R-:W-:Y:S05]  /*4500*/  WARPSYNC.COLLECTIVE R21, `(.L_x_126) ;  /* 0x0000000015087348 */ /* 0x000fea0003c00000 */
[----:B------:R-:W-:Y:S01]  /*4510*/  VOTE.ANY P0, P0 ;  /* 0x0000000000ff7806 */ /* 0x000fe20000000100 */
[----:B------:R-:W-:-:S12]  /*4520*/  ENDCOLLECTIVE ;  /* 0x000000000000791b */ /* 0x000fd80003800000 */
.L_x_126:
[----:B------:R-:W-:Y:S05]  /*4530*/  BSYNC B1 ;  /* 0x0000000000017941 */ /* 0x000fea0003800000 */
.L_x_125:
[----:B------:R-:W-:Y:S05]  /*4540*/  BRA `(.L_x_127) ;  /* 0xffffffc800747947 */ /* 0x000fea000383ffff */
.L_x_100:
[----:B------:R-:W-:Y:S01]  /*4550*/  BSSY B1, `(.L_x_128) ;  /* 0x0000006000017945 */ /* 0x000fe20003800000 */
[----:B------:R-:W-:Y:S01]  /*4560*/  PLOP3.LUT P0, PT, P0, PT, PT, 0x8, 0x80 ;  /* 0x000000000080781c */ /* 0x000fe2000070e170 */
[----:B------:R-:W-:-:S12]  /*4570*/  IMAD.MOV.U32 R21, RZ, RZ, -0x1 ;  /* 0xffffffffff157424 */ /* 0x000fd800078e00ff */
[----:B------:R-:W-:Y:S05]  /*4580*/  WARPSYNC.COLLECTIVE R21, `(.L_x_129) ;  /* 0x0000000015087348 */ /* 0x000fea0003c00000 */
[----:B------:R-:W-:Y:S01]  /*4590*/  VOTE.ANY P0, P0 ;  /* 0x0000000000ff7806 */ /* 0x000fe20000000100 */
[----:B------:R-:W-:-:S12]  /*45a0*/  ENDCOLLECTIVE ;  /* 0x000000000000791b */ /* 0x000fd80003800000 */
.L_x_129:
[----:B------:R-:W-:Y:S05]  /*45b0*/  BSYNC B1 ;  /* 0x0000000000017941 */ /* 0x000fea0003800000 */
.L_x_128:
[----:B------:R-:W-:Y:S05]  /*45c0*/  BRA `(.L_x_130) ;  /* 0xffffffc800c87947 */ /* 0x000fea000383ffff */
.L_x_102:
[----:B------:R-:W0:Y:S01]  /*45d0*/  S2R R25, SR_GEMASK ;  /* 0x0000000000197919 */ /* 0x000e220000003c00 */
[----:B------:R-:W-:Y:S01]  /*45e0*/  BSSY B1, `(.L_x_131) ;  /* 0x0000006000017945 */ /* 0x000fe20003800000 */
[----:B------:R-:W-:Y:S01]  /*45f0*/  PLOP3.LUT P0, PT, P0, PT, PT, 0x8, 0x80 ;  /* 0x000000000080781c */ /* 0x000fe2000070e170 */
[----:B------:R-:W-:-:S12]  /*4600*/  IMAD.MOV.U32 R21, RZ, RZ, -0x1 ;  /* 0xffffffffff157424 */ /* 0x000fd800078e00ff */
[----:B0-----:R-:W-:Y:S05]  /*4610*/  WARPSYNC.COLLECTIVE R21, `(.L_x_132) ;  /* 0x0000000015087348 */ /* 0x001fea0003c00000 */
[----:B------:R-:W-:Y:S01]  /*4620*/  VOTE.ANY R21, PT, P0 ;  /* 0x0000000000157806 */ /* 0x000fe200000e0100 */
[----:B0-----:R-:W-:Y:S06]  /*4630*/  ENDCOLLECTIVE ;  /* 0x000000000000791b */ /* 0x001fec0003800000 */
.L_x_132:
[----:B------:R-:W-:Y:S05]  /*4640*/  BSYNC B1 ;  /* 0x0000000000017941 */ /* 0x000fea0003800000 */
.L_x_131:
[----:B------:R-:W-:Y:S01]  /*4650*/  LOP3.LUT R21, R21, 0x80000000, R25, 0xec, !PT ;  /* 0x8000000015157812 */ /* 0x000fe200078eec19 */
[----:B------:R-:W-:Y:S02]  /*4660*/  IMAD.MOV.U32 R20, RZ, RZ, R29 ;  /* 0x000000ffff147224 */ /* 0x000fe400078e001d */
[----:B------:R-:W-:Y:S02]  /*4670*/  VIADD R41, R39, 0x2 ;  /* 0x0000000227297836 */ /* 0x000fe40000000000 */
[----:B------:R-:W-:Y:S02]  /*4680*/  VIADD R16, R21, 0xffffffff ;  /* 0xffffffff15107836 */ /* 0x000fe40000000000 */
[C---:B------:R-:W-:Y:S02]  /*4690*/  VIADD R40, R39.reuse, 0x4 ;  /* 0x0000000427287836 */ /* 0x040fe40000000000 */
[----:B------:R-:W-:Y:S01]  /*46a0*/  VIADD R30, R39, 0x8 ;  /* 0x00000008271e7836 */ /* 0x000fe20000000000 */
[----:B------:R-:W-:Y:S01]  /*46b0*/  LOP3.LUT R48, R21, R16, RZ, 0xc, !PT ;  /* 0x0000001015307212 */ /* 0x000fe200078e0cff */
[----:B------:R-:W-:-:S02]  /*46c0*/  IMAD.MOV.U32 R16, RZ, RZ, 0x1 ;  /* 0x00000001ff107424 */ /* 0x000fc400078e00ff */
[----:B------:R-:W-:-:S03]  /*46d0*/  IMAD.MOV.U32 R21, RZ, RZ, -0x1 ;  /* 0xffffffffff157424 */ /* 0x000fc600078e00ff */
[----:B------:R-:W0:Y:S02]  /*46e0*/  POPC R48, R48 ;  /* 0x0000003000307309 */ /* 0x000e240000000000 */
[----:B0-----:R-:W-:Y:S01]  /*46f0*/  IMAD.MOV.U32 R17, RZ, RZ, R48 ;  /* 0x000000ffff117224 */ /* 0x001fe200078e0030 */
[----:B------:R-:W-:-:S13]  /*4700*/  ISETP.GE.AND P0, PT, R39, R48, PT ;  /* 0x000000302700720c */ /* 0x000fda0003f06270 */
[----:B------:R-:W-:Y:S05]  /*4710*/  WARPSYNC.COLLECTIVE R21, `(.L_x_133) ;  /* 0x0000000015087348 */ /* 0x000fea0003c00000 */
[----:B------:R0:W1:Y:S02]  /*4720*/  SHFL.DOWN P3, R22, R20, R16, R17 ;  /* 0x0800001014167389 */ /* 0x0000640000060011 */
[----:B01----:R-:W-:Y:S05]  /*4730*/  ENDCOLLECTIVE ;  /* 0x000000000000791b */ /* 0x003fea0003800000 */
.L_x_133:
        /* <DEDUP_REMOVED lines=8> */
.L_x_134:
[----:B------:R-:W-:Y:S01]  /*47c0*/  IMAD.MOV.U32 R16, RZ, RZ, 0x4 ;  /* 0x00000004ff107424 */ /* 0x000fe200078e00ff */
[----:B------:R-:W-:Y:S02]  /*47d0*/  SEL R22, R22, RZ, !P0 ;  /* 0x000000ff16167207 */ /* 0x000fe40004000000 */
[----:B------:R-:W-:-:S03]  /*47e0*/  ISETP.GT.AND P0, PT, R40, R48, PT ;  /* 0x000000302800720c */ /* 0x000fc60003f04270 */
[----:B------:R-:W-:Y:S02]  /*47f0*/  IMAD.IADD R45, R43, 0x1, R22 ;  /* 0x000000012b2d7824 */ /* 0x000fe400078e0216 */
[----:B------:R-:W-:Y:S02]  /*4800*/  VIADD R43, R39, 0x10 ;  /* 0x00000010272b7836 */ /* 0x000fe40000000000 */
[----:B------:R-:W-:-:S03]  /*4810*/  IMAD.MOV.U32 R20, RZ, RZ, R45 ;  /* 0x000000ffff147224 */ /* 0x000fc600078e002d */
[----:B------:R-:W-:-:S13]  /*4820*/  ISETP.GT.AND P2, PT, R43, R48, PT ;  /* 0x000000302b00720c */ /* 0x000fda0003f44270 */
[----:B------:R-:W-:Y:S05]  /*4830*/  WARPSYNC.COLLECTIVE R21, `(.L_x_135) ;  /* 0x0000000015087348 */ /* 0x000fea0003c00000 */
[----:B------:R0:W1:Y:S02]  /*4840*/  SHFL.DOWN P3, R22, R20, R16, R17 ;  /* 0x0800001014167389 */ /* 0x0000640000060011 */
[----:B01----:R-:W-:Y:S05]  /*4850*/  ENDCOLLECTIVE ;  /* 0x000000000000791b */ /* 0x003fea0003800000 */
.L_x_135:
        /* <DEDUP_REMOVED lines=8> */
.L_x_136:
[----:B------:R-:W-:Y:S01]  /*48e0*/  IMAD.MOV.U32 R16, RZ, RZ, 0x10 ;  /* 0x00000010ff107424 */ /* 0x000fe200078e00ff */
[----:B------:R-:W-:Y:S02]  /*48f0*/  SEL R22, R22, RZ, !P0 ;  /* 0x000000ff16167207 */ /* 0x000fe40004000000 */
[----:B------:R-:W-:-:S03]  /*4900*/  ISETP.NE.AND P0, PT, R28, 0x65, PT ;  /* 0x000000651c00780c */ /* 0x000fc60003f05270 */
[----:B------:R-:W-:Y:S02]  /*4910*/  IMAD.IADD R47, R29, 0x1, R22 ;  /* 0x000000011d2f7824 */ /* 0x000fe400078e0216 */
[----:B------:R-:W0:Y:S02]  /*4920*/  LDC.64 R28, c[0x0][0x390] ;  /* 0x0000e400ff1c7b82 */ /* 0x000e240000000a00 */
[----:B------:R-:W-:-:S07]  /*4930*/  IMAD.MOV.U32 R20, RZ, RZ, R47 ;  /* 0x000000ffff147224 */ /* 0x000fce00078e002f */
[----:B0-----:R-:W-:Y:S05]  /*4940*/  WARPSYNC.COLLECTIVE R21, `(.L_x_137) ;  /* 0x0000000015087348 */ /* 0x001fea0003c00000 */
[----:B------:R1:W2:Y:S02]  /*4950*/  SHFL.DOWN P3, R22, R20, R16, R17 ;  /* 0x0800001014167389 */ /* 0x0002a40000060011 */
[----:B012---:R-:W-:Y:S05]  /*4960*/  ENDCOLLECTIVE ;  /* 0x000000000000791b */ /* 0x007fea0003800000 */
.L_x_137:
[----:B------:R-:W-:Y:S05]  /*4970*/  WARPSYNC.COLLECTIVE R21, `(.L_x_138) ;  /* 0x0000000015087348 */ /* 0x000fea0003c00000 */
[----:B------:R-:W-:Y:S01]  /*4980*/  VOTE.ALL P0, P0 ;  /* 0x0000000000ff7806 */ /* 0x000fe20000000000 */
[----:B------:R-:W-:-:S12]  /*4990*/  ENDCOLLECTIVE ;  /* 0x000000000000791b */ /* 0x000fd80003800000 */
.L_x_138:
[----:B------:R-:W-:Y:S02]  /*49a0*/  IADD3 R44, P3, PT, R28, 0x100, RZ ;  /* 0x000001001c2c7810 */ /* 0x000fe40007f7e0ff */
[----:B------:R-:W-:-:S03]  /*49b0*/  SEL R22, R22, RZ, !P2 ;  /* 0x000000ff16167207 */ /* 0x000fc60005000000 */
[----:B------:R-:W-:Y:S02]  /*49c0*/  IMAD.X R45, RZ, RZ, R29, P3 ;  /* 0x000000ffff2d7224 */ /* 0x000fe400018e061d */
[----:B------:R-:W-:Y:S01]  /*49d0*/  IMAD.IADD R46, R47, 0x1, R22 ;  /* 0x000000012f2e7824 */ /* 0x000fe200078e0216 */
[----:B------:R-:W-:Y:S06]  /*49e0*/  BRA `(.L_x_139) ;  /* 0xffffffc8005c7947 */ /* 0x000fec000383ffff */
.L_x_104:
[----:B------:R-:W-:Y:S01]  /*49f0*/  BSSY B1, `(.L_x_140) ;  /* 0x0000006000017945 */ /* 0x000fe20003800000 */
[----:B------:R-:W-:Y:S01]  /*4a00*/  PLOP3.LUT P0, PT, P0, PT, PT, 0x8, 0x80 ;  /* 0x000000000080781c */ /* 0x000fe2000070e170 */
[----:B------:R-:W-:-:S12]  /*4a10*/  IMAD.MOV.U32 R21, RZ, RZ, -0x1 ;  /* 0xffffffffff157424 */ /* 0x000fd800078e00ff */
[----:B------:R-:W-:Y:S05]  /*4a20*/  WARPSYNC.COLLECTIVE R21, `(.L_x_141) ;  /* 0x0000000015087348 */ /* 0x000fea0003c00000 */
[----:B------:R-:W-:Y:S01]  /*4a30*/  VOTE.ANY P0, P0 ;  /* 0x0000000000ff7806 */ /* 0x000fe20000000100 */
[----:B------:R-:W-:-:S12]  /*4a40*/  ENDCOLLECTIVE ;  /* 0x000000000000791b */ /* 0x000fd80003800000 */
.L_x_141:
[----:B------:R-:W-:Y:S05]  /*4a50*/  BSYNC B1 ;  /* 0x0000000000017941 */ /* 0x000fea0003800000 */
.L_x_140:
[----:B------:R-:W-:Y:S05]  /*4a60*/  BRA `(.L_x_142) ;  /* 0xffffffc800647947 */ /* 0x000fea000383ffff */
.L_x_106:
[----:B------:R-:W-:Y:S01]  /*4a70*/  BSSY B1, `(.L_x_143) ;  /* 0x0000006000017945 */ /* 0x000fe20003800000 */
[----:B------:R-:W-:Y:S01]  /*4a80*/  PLOP3.LUT P0, PT, P0, PT, PT, 0x8, 0x80 ;  /* 0x000000000080781c */ /* 0x000fe2000070e170 */
[----:B------:R-:W-:-:S12]  /*4a90*/  IMAD.MOV.U32 R21, RZ, RZ, -0x1 ;  /* 0xffffffffff157424 */ /* 0x000fd800078e00ff */
[----:B------:R-:W-:Y:S05]  /*4aa0*/  WARPSYNC.COLLECTIVE R21, `(.L_x_144) ;  /* 0x0000000015087348 */ /* 0x000fea0003c00000 */
[----:B------:R-:W-:Y:S01]  /*4ab0*/  VOTE.ANY P0, P0 ;  /* 0x0000000000ff7806 */ /* 0x000fe20000000100 */
[----:B------:R-:W-:-:S12]  /*4ac0*/  ENDCOLLECTIVE ;  /* 0x000000000000791b */ /* 0x000fd80003800000 */
.L_x_144:
[----:B------:R-:W-:Y:S05]  /*4ad0*/  BSYNC B1 ;  /* 0x0000000000017941 */ /* 0x000fea0003800000 */
.L_x_143:
[----:B------:R-:W-:Y:S05]  /*4ae0*/  BRA `(.L_x_145) ;  /* 0xffffffc800b87947 */ /* 0x000fea000383ffff */
.L_x_108:
[----:B------:R-:W-:Y:S01]  /*4af0*/  BSSY B1, `(.L_x_146) ;  /* 0x0000006000017945 */ /* 0x000fe20003800000 */
[----:B------:R-:W-:Y:S01]  /*4b00*/  PLOP3.LUT P0, PT, P0, PT, PT, 0x8, 0x80 ;  /* 0x000000000080781c */ /* 0x000fe2000070e170 */
[----:B------:R-:W-:-:S12]  /*4b10*/  IMAD.MOV.U32 R21, RZ, RZ, -0x1 ;  /* 0xffffffffff157424 */ /* 0x000fd800078e00ff */
[----:B------:R-:W-:Y:S05]  /*4b20*/  WARPSYNC.COLLECTIVE R21, `(.L_x_147) ;  /* 0x0000000015087348 */ /* 0x000fea0003c00000 */
[----:B------:R-:W-:Y:S01]  /*4b30*/  VOTE.ANY R21, PT, P0 ;  /* 0x0000000000157806 */ /* 0x000fe200000e0100 */
[----:B------:R-:W-:Y:S06]  /*4b40*/  ENDCOLLECTIVE ;  /* 0x000000000000791b */ /* 0x000fec0003800000 */
.L_x_147:
[----:B------:R-:W-:Y:S05]  /*4b50*/  BSYNC B1 ;  /* 0x0000000000017941 */ /* 0x000fea0003800000 */
.L_x_146:
[----:B------:R-:W-:Y:S01]  /*4b60*/  LOP3.LUT R21, R21, 0x80000000, R25, 0xec, !PT ;  /* 0x8000000015157812 */ /* 0x000fe200078eec19 */
[----:B------:R-:W-:Y:S02]  /*4b70*/  IMAD.MOV.U32 R20, RZ, RZ, R29 ;  /* 0x000000ffff147224 */ /* 0x000fe400078e001d */
[----:B------:R-:W-:Y:S02]  /*4b80*/  VIADD R24, R24, 0xffffffe0 ;  /* 0xffffffe018187836 */ /* 0x000fe40000000000 */
[----:B------:R-:W-:-:S05]  /*4b90*/  VIADD R16, R21, 0xffffffff ;  /* 0xffffffff15107836 */ /* 0x000fca0000000000 */
[----:B------:R-:W-:Y:S01]  /*4ba0*/  LOP3.LUT R49, R21, R16, RZ, 0xc, !PT ;  /* 0x0000001015317212 */ /* 0x000fe200078e0cff */
[----:B------:R-:W-:Y:S02]  /*4bb0*/  IMAD.MOV.U32 R16, RZ, RZ, 0x1 ;  /* 0x00000001ff107424 */ /* 0x000fe400078e00ff */
[----:B------:R-:W-:Y:S01]  /*4bc0*/  IMAD.MOV.U32 R21, RZ, RZ, -0x1 ;  /* 0xffffffffff157424 */ /* 0x000fe200078e00ff */
[----:B------:R0:W1:Y:S06]  /*4bd0*/  POPC R17, R49 ;  /* 0x0000003100117309 */ /* 0x00006c0000000000 */
[----:B01----:R-:W-:Y:S05]  /*4be0*/  WARPSYNC.COLLECTIVE R21, `(.L_x_148) ;  /* 0x0000000015087348 */ /* 0x003fea0003c00000 */
[----:B-1----:R1:W2:Y:S02]  /*4bf0*/  SHFL.DOWN P3, R22, R20, R16, R17 ;  /* 0x0800001014167389 */ /* 0x0022a40000060011 */
[----:B012---:R-:W-:Y:S05]  /*4c00*/  ENDCOLLECTIVE ;  /* 0x000000000000791b */ /* 0x007fea0003800000 */
.L_x_148:
[----:B------:R-:W-:Y:S01]  /*4c10*/  ISETP.GE.AND P0, PT, R39, R17, PT ;  /* 0x000000112700720c */ /* 0x000fe20003f06270 */
[----:B------:R-:W-:-:S03]  /*4c20*/  IMAD.MOV.U32 R16, RZ, RZ, 0x2 ;  /* 0x00000002ff107424 */ /* 0x000fc600078e00ff */
[----:B------:R-:W-:Y:S02]  /*4c30*/  SEL R22, R22, RZ, !P0 ;  /* 0x000000ff16167207 */ /* 0x000fe40004000000 */
[----:B------:R-:W-:-:S03]  /*4c40*/  ISETP.GT.AND P0, PT, R41, R17, PT ;  /* 0x000000112900720c */ /* 0x000fc60003f04270 */
[----:B------:R-:W-:-:S04]  /*4c50*/  IMAD.IADD R48, R22, 0x1, R29 ;  /* 0x0000000116307824 */ /* 0x000fc800078e021d */
[----:B------:R-:W-:-:S07]  /*4c60*/  IMAD.MOV.U32 R20, RZ, RZ, R48 ;  /* 0x000000ffff147224 */ /* 0x000fce00078e0030 */
[----:B------:R-:W-:Y:S05]  /*4c70*/  WARPSYNC.COLLECTIVE R21, `(.L_x_149) ;  /* 0x0000000015087348 */ /* 0x000fea0003c00000 */
[----:B------:R0:W1:Y:S02]  /*4c80*/  SHFL.DOWN P3, R22, R20, R16, R17 ;  /* 0x0800001014167389 */ /* 0x0000640000060011 */
[----:B01----:R-:W-:Y:S05]  /*4c90*/  ENDCOLLECTIVE ;  /* 0x000000000000791b */ /* 0x003fea0003800000 */
.L_x_149:
        /* <DEDUP_REMOVED lines=8> */
.L_x_150:
        /* <DEDUP_REMOVED lines=8> */
.L_x_151:
        /* <DEDUP_REMOVED lines=8> */
.L_x_152:
[----:B------:R-:W-:Y:S02]  /*4e20*/  SEL R22, R22, RZ, !P0 ;  /* 0x000000ff16167207 */ /* 0x000fe40004000000 */
[----:B------:R-:W-:Y:S02]  /*4e30*/  ISETP.NE.AND P0, PT, R28, 0x65, PT ;  /* 0x000000651c00780c */ /* 0x000fe40003f05270 */
[----:B------:R-:W-:-:S11]  /*4e40*/  IADD3 R46, PT, PT, R29, R22, R46 ;  /* 0x000000161d2e7210 */ /* 0x000fd60007ffe02e */
[----:B------:R-:W-:Y:S05]  /*4e50*/  WARPSYNC.COLLECTIVE R21, `(.L_x_153) ;  /* 0x0000000015087348 */ /* 0x000fea0003c00000 */
[----:B------:R-:W-:Y:S01]  /*4e60*/  VOTE.ALL P0, P0 ;  /* 0x0000000000ff7806 */ /* 0x000fe20000000000 */
[----:B------:R-:W-:-:S12]  /*4e70*/  ENDCOLLECTIVE ;  /* 0x000000000000791b */ /* 0x000fd80003800000 */
.L_x_153:
[----:B------:R-:W-:Y:S05]  /*4e80*/  BRA `(.L_x_154) ;  /* 0xffffffc800507947 */ /* 0x000fea000383ffff */
.L_x_113:
[----:B------:R-:W-:Y:S01]  /*4e90*/  BSSY B0, `(.L_x_155) ;  /* 0x0000006000007945 */ /* 0x000fe20003800000 */
[----:B------:R-:W-:Y:S01]  /*4ea0*/  PLOP3.LUT P0, PT, P0, PT, PT, 0x8, 0x80 ;  /* 0x000000000080781c */ /* 0x000fe2000070e170 */
[----:B------:R-:W-:-:S12]  /*4eb0*/  IMAD.MOV.U32 R21, RZ, RZ, -0x1 ;  /* 0xffffffffff157424 */ /* 0x000fd800078e00ff */
[----:B------:R-:W-:Y:S05]  /*4ec0*/  WARPSYNC.COLLECTIVE R21, `(.L_x_156) ;  /* 0x0000000015087348 */ /* 0x000fea0003c00000 */
[----:B------:R-:W-:Y:S01]  /*4ed0*/  VOTE.ANY P0, P0 ;  /* 0x0000000000ff7806 */ /* 0x000fe20000000100 */
[----:B------:R-:W-:-:S12]  /*4ee0*/  ENDCOLLECTIVE ;  /* 0x000000000000791b */ /* 0x000fd80003800000 */
.L_x_156:
[----:B------:R-:W-:Y:S05]  /*4ef0*/  BSYNC B0 ;  /* 0x0000000000007941 */ /* 0x000fea0003800000 */
.L_x_155:
[----:B------:R-:W-:Y:S05]  /*4f00*/  BRA `(.L_x_157) ;  /* 0xffffffe000907947 */ /* 0x000fea000383ffff */
.L_x_115:
[----:B------:R-:W-:Y:S01]  /*4f10*/  BSSY B0, `(.L_x_158) ;  /* 0x0000006000007945 */ /* 0x000fe20003800000 */
[----:B------:R-:W-:Y:S01]  /*4f20*/  PLOP3.LUT P0, PT, P0, PT, PT, 0x8, 0x80 ;  /* 0x000000000080781c */ /* 0x000fe2000070e170 */
[----:B------:R-:W-:-:S12]  /*4f30*/  IMAD.MOV.U32 R21, RZ, RZ, -0x1 ;  /* 0xffffffffff157424 */ /* 0x000fd800078e00ff */
[----:B------:R-:W-:Y:S05]  /*4f40*/  WARPSYNC.COLLECTIVE R21, `(.L_x_159) ;  /* 0x0000000015087348 */ /* 0x000fea0003c00000 */
[----:B------:R-:W-:Y:S01]  /*4f50*/  VOTE.ANY P0, P0 ;  /* 0x0000000000ff7806 */ /* 0x000fe20000000100 */
[----:B------:R-:W-:-:S12]  /*4f60*/  ENDCOLLECTIVE ;  /* 0x000000000000791b */ /* 0x000fd80003800000 */
.L_x_159:
[----:B------:R-:W-:Y:S05]  /*4f70*/  BSYNC B0 ;  /* 0x0000000000007941 */ /* 0x000fea0003800000 */
.L_x_158:
[----:B------:R-:W-:Y:S05]  /*4f80*/  BRA `(.L_x_160) ;  /* 0xffffffe000e47947 */ /* 0x000fea000383ffff */
.L_x_117:
[----:B------:R-:W0:Y:S01]  /*4f90*/  S2R R26, SR_GEMASK ;  /* 0x00000000001a7919 */ /* 0x000e220000003c00 */
[----:B------:R-:W-:Y:S01]  /*4fa0*/  BSSY B0, `(.L_x_161) ;  /* 0x0000006000007945 */ /* 0x000fe20003800000 */
[----:B------:R-:W-:Y:S01]  /*4fb0*/  PLOP3.LUT P0, PT, P0, PT, PT, 0x8, 0x80 ;  /* 0x000000000080781c */ /* 0x000fe2000070e170 */
[----:B------:R-:W-:-:S12]  /*4fc0*/  IMAD.MOV.U32 R21, RZ, RZ, -0x1 ;  /* 0xffffffffff157424 */ /* 0x000fd800078e00ff */
[----:B0-----:R-:W-:Y:S05]  /*4fd0*/  WARPSYNC.COLLECTIVE R21, `(.L_x_162) ;  /* 0x0000000015087348 */ /* 0x001fea0003c00000 */
[----:B------:R-:W-:Y:S01]  /*4fe0*/  VOTE.ANY R21, PT, P0 ;  /* 0x0000000000157806 */ /* 0x000fe200000e0100 */
[----:B0-----:R-:W-:Y:S06]  /*4ff0*/  ENDCOLLECTIVE ;  /* 0x000000000000791b */ /* 0x001fec0003800000 */
.L_x_162:
[----:B------:R-:W-:Y:S05]  /*5000*/  BSYNC B0 ;  /* 0x0000000000007941 */ /* 0x000fea0003800000 */
.L_x_161:
[----:B------:R-:W-:Y:S01]  /*5010*/  LOP3.LUT R21, R21, 0x80000000, R26, 0xec, !PT ;  /* 0x8000000015157812 */ /* 0x000fe200078eec1a */
[----:B------:R-:W-:-:S04]  /*5020*/  IMAD.MOV.U32 R20, RZ, RZ, R19 ;  /* 0x000000ffff147224 */ /* 0x000fc800078e0013 */
[----:B------:R-:W-:-:S05]  /*5030*/  VIADD R16, R21, 0xffffffff ;  /* 0xffffffff15107836 */ /* 0x000fca0000000000 */
[----:B------:R-:W-:Y:S01]  /*5040*/  LOP3.LUT R47, R21, R16, RZ, 0xc, !PT ;  /* 0x00000010152f7212 */ /* 0x000fe200078e0cff */
[----:B------:R-:W-:Y:S02]  /*5050*/  IMAD.MOV.U32 R16, RZ, RZ, 0x1 ;  /* 0x00000001ff107424 */ /* 0x000fe400078e00ff */
[----:B------:R-:W-:-:S03]  /*5060*/  IMAD.MOV.U32 R21, RZ, RZ, -0x1 ;  /* 0xffffffffff157424 */ /* 0x000fc600078e00ff */
[----:B------:R-:W0:Y:S02]  /*5070*/  POPC R47, R47 ;  /* 0x0000002f002f7309 */ /* 0x000e240000000000 */
[----:B0-----:R-:W-:Y:S01]  /*5080*/  IMAD.MOV.U32 R17, RZ, RZ, R47 ;  /* 0x000000ffff117224 */ /* 0x001fe200078e002f */
[----:B------:R-:W-:-:S13]  /*5090*/  ISETP.GE.AND P0, PT, R38, R47, PT ;  /* 0x0000002f2600720c */ /* 0x000fda0003f06270 */
[----:B------:R-:W-:Y:S05]  /*50a0*/  WARPSYNC.COLLECTIVE R21, `(.L_x_163) ;  /* 0x0000000015087348 */ /* 0x000fea0003c00000 */
[----:B------:R0:W1:Y:S02]  /*50b0*/  SHFL.DOWN P3, R22, R20, R16, R17 ;  /* 0x0800001014167389 */ /* 0x0000640000060011 */
[----:B01----:R-:W-:Y:S05]  /*50c0*/  ENDCOLLECTIVE ;  /* 0x000000000000791b */ /* 0x003fea0003800000 */
.L_x_163:
[----:B------:R-:W-:Y:S01]  /*50d0*/  IMAD.MOV.U32 R16, RZ, RZ, 0x2 ;  /* 0x00000002ff107424 */ /* 0x000fe200078e00ff */
        /* <DEDUP_REMOVED lines=8> */
.L_x_164:
        /* <DEDUP_REMOVED lines=9> */
.L_x_165:
        /* <DEDUP_REMOVED lines=9> */
.L_x_166:
[----:B------:R-:W-:Y:S01]  /*5280*/  IMAD.MOV.U32 R16, RZ, RZ, 0x10 ;  /* 0x00000010ff107424 */ /* 0x000fe200078e00ff */
[----:B------:R-:W-:Y:S02]  /*5290*/  SEL R19, R22, RZ, !P0 ;  /* 0x000000ff16137207 */ /* 0x000fe40004000000 */
[----:B------:R-:W-:Y:S01]  /*52a0*/  ISETP.NE.AND P0, PT, R18, 0x65, PT ;  /* 0x000000651200780c */ /* 0x000fe20003f05270 */
[----:B------:R-:W-:Y:S02]  /*52b0*/  VIADD R18, R38, 0x10 ;  /* 0x0000001026127836 */ /* 0x000fe40000000000 */
[----:B------:R-:W-:-:S03]  /*52c0*/  IMAD.IADD R48, R50, 0x1, R19 ;  /* 0x0000000132307824 */ /* 0x000fc600078e0213 */
[----:B------:R-:W-:Y:S01]  /*52d0*/  ISETP.GT.AND P2, PT, R18, R47, PT ;  /* 0x0000002f1200720c */ /* 0x000fe20003f44270 */
[----:B------:R-:W-:Y:S01]  /*52e0*/  IMAD.MOV.U32 R20, RZ, RZ, R48 ;  /* 0x000000ffff147224 */ /* 0x000fe200078e0030 */
[----:B------:R-:W0:Y:S11]  /*52f0*/  LDC.64 R18, c[0x0][0x390] ;  /* 0x0000e400ff127b82 */ /* 0x000e360000000a00 */
[----:B0-----:R-:W-:Y:S05]  /*5300*/  WARPSYNC.COLLECTIVE R21, `(.L_x_167) ;  /* 0x0000000015087348 */ /* 0x001fea0003c00000 */
[----:B------:R1:W2:Y:S02]  /*5310*/  SHFL.DOWN P3, R22, R20, R16, R17 ;  /* 0x0800001014167389 */ /* 0x0002a40000060011 */
[----:B012---:R-:W-:Y:S05]  /*5320*/  ENDCOLLECTIVE ;  /* 0x000000000000791b */ /* 0x007fea0003800000 */
.L_x_167:
[----:B------:R-:W-:Y:S05]  /*5330*/  WARPSYNC.COLLECTIVE R21, `(.L_x_168) ;  /* 0x0000000015087348 */ /* 0x000fea0003c00000 */
[----:B------:R-:W-:Y:S01]  /*5340*/  VOTE.ALL P0, P0 ;  /* 0x0000000000ff7806 */ /* 0x000fe20000000000 */
[----:B------:R-:W-:-:S12]  /*5350*/  ENDCOLLECTIVE ;  /* 0x000000000000791b */ /* 0x000fd80003800000 */
.L_x_168:
[----:B------:R-:W-:Y:S02]  /*5360*/  SEL R45, R22, RZ, !P2 ;  /* 0x000000ff162d7207 */ /* 0x000fe40005000000 */
[----:B------:R-:W-:-:S03]  /*5370*/  IADD3 R44, P3, PT, R18, 0x100, RZ ;  /* 0x00000100122c7810 */ /* 0x000fc60007f7e0ff */
[----:B------:R-:W-:Y:S02]  /*5380*/  IMAD.IADD R46, R48, 0x1, R45 ;  /* 0x00000001302e7824 */ /* 0x000fe400078e022d */
[----:B------:R-:W-:Y:S01]  /*5390*/  IMAD.X R45, RZ, RZ, R19, P3 ;  /* 0x000000ffff2d7224 */ /* 0x000fe200018e0613 */
[----:B------:R-:W-:Y:S07]  /*53a0*/  BRA `(.L_x_169) ;  /* 0xffffffe000787947 */ /* 0x000fee000383ffff */
.L_x_119:
[----:B------:R-:W-:Y:S01]  /*53b0*/  BSSY B0, `(.L_x_170) ;  /* 0x0000006000007945 */ /* 0x000fe20003800000 */
[----:B------:R-:W-:Y:S01]  /*53c0*/  PLOP3.LUT P0, PT, P0, PT, PT, 0x8, 0x80 ;  /* 0x000000000080781c */ /* 0x000fe2000070e170 */
[----:B------:R-:W-:-:S12]  /*53d0*/  IMAD.MOV.U32 R21, RZ, RZ, -0x1 ;  /* 0xffffffffff157424 */ /* 0x000fd800078e00ff */
[----:B------:R-:W-:Y:S05]  /*53e0*/  WARPSYNC.COLLECTIVE R21, `(.L_x_171) ;  /* 0x0000000015087348 */ /* 0x000fea0003c00000 */
[----:B------:R-:W-:Y:S01]  /*53f0*/  VOTE.ANY P0, P0 ;  /* 0x0000000000ff7806 */ /* 0x000fe20000000100 */
[----:B------:R-:W-:-:S12]  /*5400*/  ENDCOLLECTIVE ;  /* 0x000000000000791b */ /* 0x000fd80003800000 */
.L_x_171:
[----:B------:R-:W-:Y:S05]  /*5410*/  BSYNC B0 ;  /* 0x0000000000007941 */ /* 0x000fea0003800000 */
.L_x_170:
[----:B------:R-:W-:Y:S05]  /*5420*/  BRA `(.L_x_172) ;  /* 0xffffffe000807947 */ /* 0x000fea000383ffff */
.L_x_121:
[----:B------:R-:W-:Y:S01]  /*5430*/  BSSY B0, `(.L_x_173) ;  /* 0x0000006000007945 */ /* 0x000fe20003800000 */
[----:B------:R-:W-:Y:S01]  /*5440*/  PLOP3.LUT P0, PT, P0, PT, PT, 0x8, 0x80 ;  /* 0x000000000080781c */ /* 0x000fe2000070e170 */
[----:B------:R-:W-:-:S12]  /*5450*/  IMAD.MOV.U32 R21, RZ, RZ, -0x1 ;  /* 0xffffffffff157424 */ /* 0x000fd800078e00ff */
[----:B------:R-:W-:Y:S05]  /*5460*/  WARPSYNC.COLLECTIVE R21, `(.L_x_174) ;  /* 0x0000000015087348 */ /* 0x000fea0003c00000 */
[----:B------:R-:W-:Y:S01]  /*5470*/  VOTE.ANY P0, P0 ;  /* 0x0000000000ff7806 */ /* 0x000fe20000000100 */
[----:B------:R-:W-:-:S12]  /*5480*/  ENDCOLLECTIVE ;  /* 0x000000000000791b */ /* 0x000fd80003800000 */
.L_x_174:
[----:B------:R-:W-:Y:S05]  /*5490*/  BSYNC B0 ;  /* 0x0000000000007941 */ /* 0x000fea0003800000 */
.L_x_173:
[----:B------:R-:W-:Y:S05]  /*54a0*/  BRA `(.L_x_175) ;  /* 0xffffffe000d47947 */ /* 0x000fea000383ffff */
.L_x_123:
[----:B------:R-:W-:Y:S01]  /*54b0*/  BSSY B0, `(.L_x_176) ;  /* 0x0000006000007945 */ /* 0x000fe20003800000 */
[----:B------:R-:W-:Y:S01]  /*54c0*/  PLOP3.LUT P0, PT, P0, PT, PT, 0x8, 0x80 ;  /* 0x000000000080781c */ /* 0x000fe2000070e170 */
[----:B------:R-:W-:-:S12]  /*54d0*/  IMAD.MOV.U32 R21, RZ, RZ, -0x1 ;  /* 0xffffffffff157424 */ /* 0x000fd800078e00ff */
[----:B------:R-:W-:Y:S05]  /*54e0*/  WARPSYNC.COLLECTIVE R21, `(.L_x_177) ;  /* 0x0000000015087348 */ /* 0x000fea0003c00000 */
[----:B------:R-:W-:Y:S01]  /*54f0*/  VOTE.ANY R21, PT, P0 ;  /* 0x0000000000157806 */ /* 0x000fe200000e0100 */
[----:B------:R-:W-:Y:S06]  /*5500*/  ENDCOLLECTIVE ;  /* 0x000000000000791b */ /* 0x000fec0003800000 */
.L_x_177:
[----:B------:R-:W-:Y:S05]  /*5510*/  BSYNC B0 ;  /* 0x0000000000007941 */ /* 0x000fea0003800000 */
.L_x_176:
        /* <DEDUP_REMOVED lines=11> */
.L_x_178:
        /* <DEDUP_REMOVED lines=10> */
.L_x_179:
[----:B------:R-:W-:Y:S01]  /*5670*/  IMAD.MOV.U32 R16, RZ, RZ, 0x4 ;  /* 0x00000004ff107424 */ /* 0x000fe200078e00ff */
[----:B------:R-:W-:Y:S01]  /*5680*/  SEL R19, R22, RZ, !P0 ;  /* 0x000000ff16137207 */ /* 0x000fe20004000000 */
[----:B------:R-:W-:-:S04]  /*5690*/  VIADD R22, R38, 0x4 ;  /* 0x0000000426167836 */ /* 0x000fc80000000000 */
[----:B------:R-:W-:Y:S01]  /*56a0*/  IMAD.IADD R50, R48, 0x1, R19 ;  /* 0x0000000130327824 */ /* 0x000fe200078e0213 */
[----:B------:R-:W-:Y:S01]  /*56b0*/  ISETP.GT.AND P0, PT, R22, R17, PT ;  /* 0x000000111600720c */ /* 0x000fe20003f04270 */
[----:B------:R-:W-:Y:S02]  /*56c0*/  VIADD R48, R38, 0x10 ;  /* 0x0000001026307836 */ /* 0x000fe40000000000 */
[----:B------:R-:W-:-:S10]  /*56d0*/  IMAD.MOV.U32 R20, RZ, RZ, R50 ;  /* 0x000000ffff147224 */ /* 0x000fd400078e0032 */
[----:B------:R-:W-:Y:S05]  /*56e0*/  WARPSYNC.COLLECTIVE R21, `(.L_x_180) ;  /* 0x0000000015087348 */ /* 0x000fea0003c00000 */
[----:B------:R0:W1:Y:S02]  /*56f0*/  SHFL.DOWN P3, R22, R20, R16, R17 ;  /* 0x0800001014167389 */ /* 0x0000640000060011 */
[----:B01----:R-:W-:Y:S05]  /*5700*/  ENDCOLLECTIVE ;  /* 0x000000000000791b */ /* 0x003fea0003800000 */
.L_x_180:
        /* <DEDUP_REMOVED lines=9> */
.L_x_181:
        /* <DEDUP_REMOVED lines=8> */
.L_x_182:
[----:B------:R-:W-:Y:S02]  /*5820*/  SEL R22, R22, RZ, !P0 ;  /* 0x000000ff16167207 */ /* 0x000fe40004000000 */
[----:B------:R-:W-:Y:S02]  /*5830*/  ISETP.NE.AND P0, PT, R18, 0x65, PT ;  /* 0x000000651200780c */ /* 0x000fe40003f05270 */
[----:B------:R-:W-:-:S11]  /*5840*/  IADD3 R46, PT, PT, R19, R22, R46 ;  /* 0x00000016132e7210 */ /* 0x000fd60007ffe02e */
[----:B------:R-:W-:Y:S05]  /*5850*/  WARPSYNC.COLLECTIVE R21, `(.L_x_183) ;  /* 0x0000000015087348 */ /* 0x000fea0003c00000 */
[----:B------:R-:W-:Y:S01]  /*5860*/  VOTE.ALL P0, P0 ;  /* 0x0000000000ff7806 */ /* 0x000fe20000000000 */
[----:B------:R-:W-:-:S12]  /*5870*/  ENDCOLLECTIVE ;  /* 0x000000000000791b */ /* 0x000fd80003800000 */
.L_x_183:
[----:B------:R-:W-:Y:S05]  /*5880*/  BRA `(.L_x_184) ;  /* 0xffffffe0006c7947 */ /* 0x000fea000383ffff */
.L_x_185:
        /* <DEDUP_REMOVED lines=15> */
.L_x_264:


//--------------------- .text._ZN3cub18CUB_300001_SM_10006detail4scan20DeviceScanInitKernelINS0_13ScanTileStateIiLb1EEEEEvT_i --------------------------
	.section	.text._ZN3cub18CUB_300001_SM_10006detail4scan20DeviceScanInitKernelINS0_13ScanTileStateIiLb1EEEEEvT_i,"ax",@progbits
	.align	128
        .global         _ZN3cub18CUB_300001_SM_10006detail4scan20DeviceScanInitKernelINS0_13ScanTileStateIiLb1EEEEEvT_i
        .type           _ZN3cub18CUB_300001_SM_10006detail4scan20DeviceScanInitKernelINS0_13ScanTileStateIiLb1EEEEEvT_i,@function
        .size           _ZN3cub18CUB_300001_SM_10006detail4scan20DeviceScanInitKernelINS0_13ScanTileStateIiLb1EEEEEvT_i,(.L_x_265 - _ZN3cub18CUB_300001_SM_10006detail4scan20DeviceScanInitKernelINS0_13ScanTileStateIiLb1EEEEEvT_i)
        .other          _ZN3cub18CUB_300001_SM_10006detail4scan20DeviceScanInitKernelINS0_13ScanTileStateIiLb1EEEEEvT_i,@"STO_CUDA_ENTRY STV_DEFAULT"
_ZN3cub18CUB_300001_SM_10006detail4scan20DeviceScanInitKernelINS0_13ScanTileStateIiLb1EEEEEvT_i:
.text._ZN3cub18CUB_300001_SM_10006detail4scan20DeviceScanInitKernelINS0_13ScanTileStateIiLb1EEEEEvT_i:
[----:B------:R-:W-:Y:S01]  /*0000*/  LDC R1, c[0x0][0x37c] ;  /* 0x0000df00ff017b82 */ /* 0x000fe20000000800 */
[----:B------:R-:W0:Y:S07]  /*0010*/  S2R R0, SR_TID.X ;  /* 0x0000000000007919 */ /* 0x000e2e0000002100 */
[----:B------:R-:W1:Y:S01]  /*0020*/  S2UR UR6, SR_CTAID.X ;  /* 0x00000000000679c3 */ /* 0x000e620000002500 */
[----:B------:R-:W2:Y:S07]  /*0030*/  LDCU UR4, c[0x0][0x388] ;  /* 0x00007100ff0477ac */ /* 0x000eae0008000800 */
[----:B------:R-:W1:Y:S01]  /*0040*/  LDC R5, c[0x0][0x360] ;  /* 0x0000d800ff057b82 */ /* 0x000e620000000800 */
[----:B0-----:R-:W-:Y:S01]  /*0050*/  ISETP.GT.U32.AND P0, PT, R0, 0x1f, PT ;  /* 0x0000001f0000780c */ /* 0x001fe20003f04070 */
[----:B-1----:R-:W-:-:S03]  /*0060*/  IMAD R5, R5, UR6, R0 ;  /* 0x0000000605057c24 */ /* 0x002fc6000f8e0200 */
[----:B------:R-:W-:Y:S02]  /*0070*/  ISETP.NE.OR P0, PT, RZ, UR6, P0 ;  /* 0x00000006ff007c0c */ /* 0x000fe40008705670 */
[----:B--2---:R-:W-:Y:S01]  /*0080*/  ISETP.GE.AND P1, PT, R5, UR4, PT ;  /* 0x0000000405007c0c */ /* 0x004fe2000bf26270 */
[----:B------:R-:W0:-:S12]  /*0090*/  LDCU.64 UR4, c[0x0][0x358] ;  /* 0x00006b00ff0477ac */ /* 0x000e180008000a00 */
[----:B------:R-:W1:Y:S01]  /*00a0*/  @!P1 LDC.64 R2, c[0x0][0x380] ;  /* 0x0000e000ff029b82 */ /* 0x000e620000000a00 */
[----:B------:R-:W-:Y:S01]  /*00b0*/  @!P1 MOV R4, 0x63 ;  /* 0x0000006300049802 */ /* 0x000fe20000000f00 */
[----:B-1----:R-:W-:-:S04]  /*00c0*/  @!P1 IMAD.WIDE R2, R5, 0x8, R2 ;  /* 0x0000000805029825 */ /* 0x002fc800078e0202 */
[----:B------:R-:W-:-:S05]  /*00d0*/  HFMA2 R5, -RZ, RZ, 0, 0 ;  /* 0x00000000ff057431 */ /* 0x000fca00000001ff */
[----:B0-----:R0:W-:Y:S01]  /*00e0*/  @!P1 STG.E.64 desc[UR4][R2.64+0x100], R4 ;  /* 0x0001000402009986 */ /* 0x0011e2000c101b04 */
[----:B------:R-:W-:Y:S05]  /*00f0*/  @P0 EXIT ;  /* 0x000000000000094d */ /* 0x000fea0003800000 */
[----:B0-----:R-:W0:Y:S02]  /*0100*/  LDC.64 R2, c[0x0][0x380] ;  /* 0x0000e000ff027b82 */ /* 0x001e240000000a00 */
[----:B0-----:R-:W-:-:S05]  /*0110*/  IMAD.WIDE.U32 R2, R0, 0x8, R2 ;  /* 0x0000000800027825 */ /* 0x001fca00078e0002 */
[----:B------:R-:W-:Y:S01]  /*0120*/  STG.E.64 desc[UR4][R2.64], RZ ;  /* 0x000000ff02007986 */ /* 0x000fe2000c101b04 */
[----:B------:R-:W-:Y:S05]  /*0130*/  EXIT ;  /* 0x000000000000794d */ /* 0x000fea0003800000 */
.L_x_186:
        /* <DEDUP_REMOVED lines=12> */
.L_x_265:


//--------------------- .text._ZN3cub18CUB_300001_SM_10006detail8for_each13static_kernelINS2_12policy_hub_t12policy_500_tElN6thrust24THRUST_300001_SM_1000_NS8cuda_cub20__uninitialized_copy7functorINS7_6detail15normal_iteratorINS7_10device_ptrIKiEEEENS7_7pointerIiNS8_3tagENS7_11use_defaultESJ_EEEEEEvT0_T1_ --------------------------
	.section	.text._ZN3cub18CUB_300001_SM_10006detail8for_each13static_kernelINS2_12policy_hub_t12policy_500_tElN6thrust24THRUST_300001_SM_1000_NS8cuda_cub20__uninitialized_copy7functorINS7_6detail15normal_iteratorINS7_10device_ptrIKiEEEENS7_7pointerIiNS8_3tagENS7_11use_defaultESJ_EEEEEEvT0_T1_,"ax",@progbits
	.align	128
        .global         _ZN3cub18CUB_300001_SM_10006detail8for_each13static_kernelINS2_12policy_hub_t12policy_500_tElN6thrust24THRUST_300001_SM_1000_NS8cuda_cub20__uninitialized_copy7functorINS7_6detail15normal_iteratorINS7_10device_ptrIKiEEEENS7_7pointerIiNS8_3tagENS7_11use_defaultESJ_EEEEEEvT0_T1_
        .type           _ZN3cub18CUB_300001_SM_10006detail8for_each13static_kernelINS2_12policy_hub_t12policy_500_tElN6thrust24THRUST_300001_SM_1000_NS8cuda_cub20__uninitialized_copy7functorINS7_6detail15normal_iteratorINS7_10device_ptrIKiEEEENS7_7pointerIiNS8_3tagENS7_11use_defaultESJ_EEEEEEvT0_T1_,@function
        .size           _ZN3cub18CUB_300001_SM_10006detail8for_each13static_kernelINS2_12policy_hub_t12policy_500_tElN6thrust24THRUST_300001_SM_1000_NS8cuda_cub20__uninitialized_copy7functorINS7_6detail15normal_iteratorINS7_10device_ptrIKiEEEENS7_7pointerIiNS8_3tagENS7_11use_defaultESJ_EEEEEEvT0_T1_,(.L_x_266 - _ZN3cub18CUB_300001_SM_10006detail8for_each13static_kernelINS2_12policy_hub_t12policy_500_tElN6thrust24THRUST_300001_SM_1000_NS8cuda_cub20__uninitialized_copy7functorINS7_6detail15normal_iteratorINS7_10device_ptrIKiEEEENS7_7pointerIiNS8_3tagENS7_11use_defaultESJ_EEEEEEvT0_T1_)
        .other          _ZN3cub18CUB_300001_SM_10006detail8for_each13static_kernelINS2_12policy_hub_t12policy_500_tElN6thrust24THRUST_300001_SM_1000_NS8cuda_cub20__uninitialized_copy7functorINS7_6detail15normal_iteratorINS7_10device_ptrIKiEEEENS7_7pointerIiNS8_3tagENS7_11use_defaultESJ_EEEEEEvT0_T1_,@"STO_CUDA_ENTRY STV_DEFAULT"
_ZN3cub18CUB_300001_SM_10006detail8for_each13static_kernelINS2_12policy_hub_t12policy_500_tElN6thrust24THRUST_300001_SM_1000_NS8cuda_cub20__uninitialized_copy7functorINS7_6detail15normal_iteratorINS7_10device_ptrIKiEEEENS7_7pointerIiNS8_3tagENS7_11use_defaultESJ_EEEEEEvT0_T1_:
.text._ZN3cub18CUB_300001_SM_10006detail8for_each13static_kernelINS2_12policy_hub_t12policy_500_tElN6thrust24THRUST_300001_SM_1000_NS8cuda_cub20__uninitialized_copy7functorINS7_6detail15normal_iteratorINS7_10device_ptrIKiEEEENS7_7pointerIiNS8_3tagENS7_11use_defaultESJ_EEEEEEvT0_T1_:
[----:B------:R-:W-:Y:S08]  /*0000*/  LDC R1, c[0x0][0x37c] ;  /* 0x0000df00ff017b82 */ /* 0x000ff00000000800 */
[----:B------:R-:W0:Y:S01]  /*0010*/  S2UR UR4, SR_CTAID.X ;  /* 0x00000000000479c3 */ /* 0x000e220000002500 */
[----:B------:R-:W1:Y:S01]  /*0020*/  LDCU.64 UR6, c[0x0][0x380] ;  /* 0x00007000ff0677ac */ /* 0x000e620008000a00 */
[----:B------:R-:W2:Y:S01]  /*0030*/  LDCU.64 UR8, c[0x0][0x358] ;  /* 0x00006b00ff0877ac */ /* 0x000ea20008000a00 */
[----:B0-----:R-:W-:-:S04]  /*0040*/  UIMAD.WIDE.U32 UR4, UR4, 0x200, URZ ;  /* 0x00000200040478a5 */ /* 0x001fc8000f8e00ff */
[----:B-1----:R-:W-:-:S04]  /*0050*/  UIADD3 UR6, UP0, UPT, -UR4, UR6, URZ ;  /* 0x0000000604067290 */ /* 0x002fc8000ff1e1ff */
[----:B------:R-:W-:Y:S02]  /*0060*/  UIADD3.X UR7, UPT, UPT, ~UR5, UR7, URZ, UP0, !UPT ;  /* 0x0000000705077290 */ /* 0x000fe400087fe5ff */
[----:B------:R-:W-:-:S04]  /*0070*/  UISETP.GE.U32.AND UP0, UPT, UR6, 0x200, UPT ;  /* 0x000002000600788c */ /* 0x000fc8000bf06070 */
[----:B------:R-:W-:-:S09]  /*0080*/  UISETP.GE.AND.EX UP0, UPT, UR7, URZ, UPT, UP0 ;  /* 0x000000ff0700728c */ /* 0x000fd2000bf06300 */
[----:B--2---:R-:W-:Y:S05]  /*0090*/  BRA.U !UP0, `(.L_x_187) ;  /* 0x0000000108407547 */ /* 0x004fea000b800000 */
[----:B------:R-:W0:Y:S01]  /*00a0*/  S2R R0, SR_TID.X ;  /* 0x0000000000007919 */ /* 0x000e220000002100 */
[----:B------:R-:W1:Y:S01]  /*00b0*/  LDCU.64 UR10, c[0x0][0x388] ;  /* 0x00007100ff0a77ac */ /* 0x000e620008000a00 */
[----:B0-----:R-:W-:-:S05]  /*00c0*/  IADD3 R0, P0, PT, R0, UR4, RZ ;  /* 0x0000000400007c10 */ /* 0x001fca000ff1e0ff */
[----:B------:R-:W-:Y:S02]  /*00d0*/  IMAD.X R3, RZ, RZ, UR5, P0 ;  /* 0x00000005ff037e24 */ /* 0x000fe400080e06ff */
[----:B------:R-:W-:-:S03]  /*00e0*/  IMAD.SHL.U32 R4, R0, 0x4, RZ ;  /* 0x0000000400047824 */ /* 0x000fc600078e00ff */
[----:B------:R-:W-:Y:S02]  /*00f0*/  SHF.L.U64.HI R0, R0, 0x2, R3 ;  /* 0x0000000200007819 */ /* 0x000fe40000010203 */
[----:B-1----:R-:W-:-:S04]  /*0100*/  IADD3 R2, P0, PT, R4, UR10, RZ ;  /* 0x0000000a04027c10 */ /* 0x002fc8000ff1e0ff */
[----:B------:R-:W-:Y:S01]  /*0110*/  IADD3.X R3, PT, PT, R0, UR11, RZ, P0, !PT ;  /* 0x0000000b00037c10 */ /* 0x000fe200087fe4ff */
[----:B------:R-:W0:Y:S04]  /*0120*/  LDCU.64 UR10, c[0x0][0x390] ;  /* 0x00007200ff0a77ac */ /* 0x000e280008000a00 */
[----:B------:R-:W2:Y:S01]  /*0130*/  LDG.E R7, desc[UR8][R2.64] ;  /* 0x0000000802077981 */ /* 0x000ea2000c1e1900 */
[----:B0-----:R-:W-:-:S04]  /*0140*/  IADD3 R4, P0, PT, R4, UR10, RZ ;  /* 0x0000000a04047c10 */ /* 0x001fc8000ff1e0ff */
[----:B------:R-:W-:-:S05]  /*0150*/  IADD3.X R5, PT, PT, R0, UR11, RZ, P0, !PT ;  /* 0x0000000b00057c10 */ /* 0x000fca00087fe4ff */
[----:B--2---:R-:W-:Y:S04]  /*0160*/  STG.E desc[UR8][R4.64], R7 ;  /* 0x0000000704007986 */ /* 0x004fe8000c101908 */
[----:B------:R-:W2:Y:S04]  /*0170*/  LDG.E R9, desc[UR8][R2.64+0x400] ;  /* 0x0004000802097981 */ /* 0x000ea8000c1e1900 */
[----:B--2---:R-:W-:Y:S01]  /*0180*/  STG.E desc[UR8][R4.64+0x400], R9 ;  /* 0x0004000904007986 */ /* 0x004fe2000c101908 */
[----:B------:R-:W-:Y:S05]  /*0190*/  EXIT ;  /* 0x000000000000794d */ /* 0x000fea0003800000 */
.L_x_187:
[----:B------:R-:W0:Y:S01]  /*01a0*/  S2R R0, SR_TID.X ;  /* 0x0000000000007919 */ /* 0x000e220000002100 */
[----:B------:R-:W-:Y:S01]  /*01b0*/  USHF.R.S32.HI UR7, URZ, 0x1f, UR6 ;  /* 0x0000001fff077899 */ /* 0x000fe20008011406 */
[----:B------:R-:W-:Y:S05]  /*01c0*/  BSSY.RECONVERGENT B0, `(.L_x_188) ;  /* 0x0000015000007945 */ /* 0x000fea0003800200 */
[----:B------:R-:W-:Y:S01]  /*01d0*/  IMAD.U32 R3, RZ, RZ, UR7 ;  /* 0x00000007ff037e24 */ /* 0x000fe2000f8e00ff */
[C---:B0-----:R-:W-:Y:S01]  /*01e0*/  ISETP.LT.U32.AND P0, PT, R0.reuse, UR6, PT ;  /* 0x0000000600007c0c */ /* 0x041fe2000bf01070 */
[----:B------:R-:W-:-:S03]  /*01f0*/  VIADD R2, R0, 0x100 ;  /* 0x0000010000027836 */ /* 0x000fc60000000000 */
[----:B------:R-:W-:Y:S02]  /*0200*/  ISETP.GT.AND.EX P0, PT, R3, RZ, PT, P0 ;  /* 0x000000ff0300720c */ /* 0x000fe40003f04300 */
[----:B------:R-:W-:Y:S01]  /*0210*/  ISETP.LT.U32.AND P1, PT, R2, UR6, PT ;  /* 0x0000000602007c0c */ /* 0x000fe2000bf21070 */
[----:B------:R-:W-:-:S05]  /*0220*/  IMAD.U32 R2, RZ, RZ, UR7 ;  /* 0x00000007ff027e24 */ /* 0x000fca000f8e00ff */
[----:B------:R-:W-:-:S05]  /*0230*/  ISETP.GT.AND.EX P1, PT, R2, RZ, PT, P1 ;  /* 0x000000ff0200720c */ /* 0x000fca0003f24310 */
[----:B------:R-:W-:Y:S08]  /*0240*/  @!P0 BRA `(.L_x_189) ;  /* 0x0000000000308947 */ /* 0x000ff00003800000 */
[----:B------:R-:W0:Y:S01]  /*0250*/  LDCU.64 UR10, c[0x0][0x388] ;  /* 0x00007100ff0a77ac */ /* 0x000e220008000a00 */
[----:B------:R-:W-:-:S05]  /*0260*/  IADD3 R2, P0, PT, R0, UR4, RZ ;  /* 0x0000000400027c10 */ /* 0x000fca000ff1e0ff */
[----:B------:R-:W-:Y:S02]  /*0270*/  IMAD.X R3, RZ, RZ, UR5, P0 ;  /* 0x00000005ff037e24 */ /* 0x000fe400080e06ff */
[----:B------:R-:W-:-:S03]  /*0280*/  IMAD.SHL.U32 R4, R2, 0x4, RZ ;  /* 0x0000000402047824 */ /* 0x000fc600078e00ff */
[----:B------:R-:W-:Y:S02]  /*0290*/  SHF.L.U64.HI R5, R2, 0x2, R3 ;  /* 0x0000000202057819 */ /* 0x000fe40000010203 */
[----:B0-----:R-:W-:-:S04]  /*02a0*/  IADD3 R2, P0, PT, R4, UR10, RZ ;  /* 0x0000000a04027c10 */ /* 0x001fc8000ff1e0ff */
[----:B------:R-:W-:Y:S01]  /*02b0*/  IADD3.X R3, PT, PT, R5, UR11, RZ, P0, !PT ;  /* 0x0000000b05037c10 */ /* 0x000fe200087fe4ff */
[----:B------:R-:W0:Y:S05]  /*02c0*/  LDCU.64 UR10, c[0x0][0x390] ;  /* 0x00007200ff0a77ac */ /* 0x000e2a0008000a00 */
[----:B------:R-:W2:Y:S01]  /*02d0*/  LDG.E R3, desc[UR8][R2.64] ;  /* 0x0000000802037981 */ /* 0x000ea2000c1e1900 */
[----:B0-----:R-:W-:-:S04]  /*02e0*/  IADD3 R4, P0, PT, R4, UR10, RZ ;  /* 0x0000000a04047c10 */ /* 0x001fc8000ff1e0ff */
[----:B------:R-:W-:-:S05]  /*02f0*/  IADD3.X R5, PT, PT, R5, UR11, RZ, P0, !PT ;  /* 0x0000000b05057c10 */ /* 0x000fca00087fe4ff */
[----:B--2---:R0:W-:Y:S04]  /*0300*/  STG.E desc[UR8][R4.64], R3 ;  /* 0x0000000304007986 */ /* 0x0041e8000c101908 */
.L_x_189:
[----:B------:R-:W-:Y:S05]  /*0310*/  BSYNC.RECONVERGENT B0 ;  /* 0x0000000000007941 */ /* 0x000fea0003800200 */
.L_x_188:
[----:B------:R-:W-:Y:S05]  /*0320*/  @!P1 EXIT ;  /* 0x000000000000994d */ /* 0x000fea0003800000 */
[----:B------:R-:W1:Y:S01]  /*0330*/  LDCU.64 UR6, c[0x0][0x388] ;  /* 0x00007100ff0677ac */ /* 0x000e620008000a00 */
[----:B------:R-:W-:-:S05]  /*0340*/  IADD3 R0, P0, PT, R0, UR4, RZ ;  /* 0x0000000400007c10 */ /* 0x000fca000ff1e0ff */
[----:B0-----:R-:W-:Y:S02]  /*0350*/  IMAD.X R3, RZ, RZ, UR5, P0 ;  /* 0x00000005ff037e24 */ /* 0x001fe400080e06ff */
[----:B------:R-:W-:-:S03]  /*0360*/  IMAD.SHL.U32 R4, R0, 0x4, RZ ;  /* 0x0000000400047824 */ /* 0x000fc600078e00ff */
[----:B------:R-:W-:Y:S02]  /*0370*/  SHF.L.U64.HI R0, R0, 0x2, R3 ;  /* 0x0000000200007819 */ /* 0x000fe40000010203 */
[----:B-1----:R-:W-:-:S04]  /*0380*/  IADD3 R2, P0, PT, R4, UR6, RZ ;  /* 0x0000000604027c10 */ /* 0x002fc8000ff1e0ff */
[----:B------:R-:W-:Y:S01]  /*0390*/  IADD3.X R3, PT, PT, R0, UR7, RZ, P0, !PT ;  /* 0x0000000700037c10 */ /* 0x000fe200087fe4ff */
[----:B------:R-:W0:Y:S05]  /*03a0*/  LDCU.64 UR6, c[0x0][0x390] ;  /* 0x00007200ff0677ac */ /* 0x000e2a0008000a00 */
[----:B------:R-:W2:Y:S01]  /*03b0*/  LDG.E R3, desc[UR8][R2.64+0x400] ;  /* 0x0004000802037981 */ /* 0x000ea2000c1e1900 */
[----:B0-----:R-:W-:-:S04]  /*03c0*/  IADD3 R4, P0, PT, R4, UR6, RZ ;  /* 0x0000000604047c10 */ /* 0x001fc8000ff1e0ff */
[----:B------:R-:W-:-:S05]  /*03d0*/  IADD3.X R5, PT, PT, R0, UR7, RZ, P0, !PT ;  /* 0x0000000700057c10 */ /* 0x000fca00087fe4ff */
[----:B--2---:R-:W-:Y:S01]  /*03e0*/  STG.E desc[UR8][R4.64+0x400], R3 ;  /* 0x0004000304007986 */ /* 0x004fe2000c101908 */
[----:B------:R-:W-:Y:S05]  /*03f0*/  EXIT ;  /* 0x000000000000794d */ /* 0x000fea0003800000 */
.L_x_190:
        /* <DEDUP_REMOVED lines=16> */
.L_x_266:


//--------------------- .text._ZN3cub18CUB_300001_SM_10006detail8for_each13static_kernelINS2_12policy_hub_t12policy_500_tEmN6thrust24THRUST_300001_SM_1000_NS8cuda_cub20__uninitialized_fill7functorINS7_10device_ptrIiEEiEEEEvT0_T1_ --------------------------
	.section	.text._ZN3cub18CUB_300001_SM_10006detail8for_each13static_kernelINS2_12policy_hub_t12policy_500_tEmN6thrust24THRUST_300001_SM_1000_NS8cuda_cub20__uninitialized_fill7functorINS7_10device_ptrIiEEiEEEEvT0_T1_,"ax",@progbits
	.align	128
        .global         _ZN3cub18CUB_300001_SM_10006detail8for_each13static_kernelINS2_12policy_hub_t12policy_500_tEmN6thrust24THRUST_300001_SM_1000_NS8cuda_cub20__uninitialized_fill7functorINS7_10device_ptrIiEEiEEEEvT0_T1_
        .type           _ZN3cub18CUB_300001_SM_10006detail8for_each13static_kernelINS2_12policy_hub_t12policy_500_tEmN6thrust24THRUST_300001_SM_1000_NS8cuda_cub20__uninitialized_fill7functorINS7_10device_ptrIiEEiEEEEvT0_T1_,@function
        .size           _ZN3cub18CUB_300001_SM_10006detail8for_each13static_kernelINS2_12policy_hub_t12policy_500_tEmN6thrust24THRUST_300001_SM_1000_NS8cuda_cub20__uninitialized_fill7functorINS7_10device_ptrIiEEiEEEEvT0_T1_,(.L_x_267 - _ZN3cub18CUB_300001_SM_10006detail8for_each13static_kernelINS2_12policy_hub_t12policy_500_tEmN6thrust24THRUST_300001_SM_1000_NS8cuda_cub20__uninitialized_fill7functorINS7_10device_ptrIiEEiEEEEvT0_T1_)
        .other          _ZN3cub18CUB_300001_SM_10006detail8for_each13static_kernelINS2_12policy_hub_t12policy_500_tEmN6thrust24THRUST_300001_SM_1000_NS8cuda_cub20__uninitialized_fill7functorINS7_10device_ptrIiEEiEEEEvT0_T1_,@"STO_CUDA_ENTRY STV_DEFAULT"
_ZN3cub18CUB_300001_SM_10006detail8for_each13static_kernelINS2_12policy_hub_t12policy_500_tEmN6thrust24THRUST_300001_SM_1000_NS8cuda_cub20__uninitialized_fill7functorINS7_10device_ptrIiEEiEEEEvT0_T1_:
.text._ZN3cub18CUB_300001_SM_10006detail8for_each13static_kernelINS2_12policy_hub_t12policy_500_tEmN6thrust24THRUST_300001_SM_1000_NS8cuda_cub20__uninitialized_fill7functorINS7_10device_ptrIiEEiEEEEvT0_T1_:
        /* <DEDUP_REMOVED lines=8> */
[----:B------:R-:W-:-:S09]  /*0080*/  UISETP.GE.U32.AND.EX UP0, UPT, UR7, URZ, UPT, UP0 ;  /* 0x000000ff0700728c */ /* 0x000fd2000bf06100 */
[----:B--2---:R-:W-:Y:S05]  /*0090*/  BRA.U !UP0, `(.L_x_191) ;  /* 0x0000000108287547 */ /* 0x004fea000b800000 */
[----:B------:R-:W0:Y:S01]  /*00a0*/  S2R R0, SR_TID.X ;  /* 0x0000000000007919 */ /* 0x000e220000002100 */
[----:B------:R-:W1:Y:S01]  /*00b0*/  LDCU.64 UR6, c[0x0][0x388] ;  /* 0x00007100ff0677ac */ /* 0x000e620008000a00 */
[----:B------:R-:W2:Y:S01]  /*00c0*/  LDC R5, c[0x0][0x390] ;  /* 0x0000e400ff057b82 */ /* 0x000ea20000000800 */
[----:B0-----:R-:W-:-:S05]  /*00d0*/  IADD3 R0, P0, PT, R0, UR4, RZ ;  /* 0x0000000400007c10 */ /* 0x001fca000ff1e0ff */
[----:B------:R-:W-:Y:S01]  /*00e0*/  IMAD.X R3, RZ, RZ, UR5, P0 ;  /* 0x00000005ff037e24 */ /* 0x000fe200080e06ff */
[----:B-1----:R-:W-:-:S04]  /*00f0*/  LEA R2, P0, R0, UR6, 0x2 ;  /* 0x0000000600027c11 */ /* 0x002fc8000f8010ff */
[----:B------:R-:W-:-:S05]  /*0100*/  LEA.HI.X R3, R0, UR7, R3, 0x2, P0 ;  /* 0x0000000700037c11 */ /* 0x000fca00080f1403 */
[----:B--2---:R-:W-:Y:S04]  /*0110*/  STG.E desc[UR8][R2.64], R5 ;  /* 0x0000000502007986 */ /* 0x004fe8000c101908 */
[----:B------:R-:W-:Y:S01]  /*0120*/  STG.E desc[UR8][R2.64+0x400], R5 ;  /* 0x0004000502007986 */ /* 0x000fe2000c101908 */
[----:B------:R-:W-:Y:S05]  /*0130*/  EXIT ;  /* 0x000000000000794d */ /* 0x000fea0003800000 */
.L_x_191:
[----:B------:R-:W0:Y:S01]  /*0140*/  S2R R0, SR_TID.X ;  /* 0x0000000000007919 */ /* 0x000e220000002100 */
[----:B------:R-:W-:Y:S01]  /*0150*/  IMAD.U32 R2, RZ, RZ, UR7 ;  /* 0x00000007ff027e24 */ /* 0x000fe2000f8e00ff */
[----:B------:R-:W1:Y:S01]  /*0160*/  LDCU.64 UR10, c[0x0][0x388] ;  /* 0x00007100ff0a77ac */ /* 0x000e620008000a00 */
[----:B------:R-:W-:Y:S01]  /*0170*/  IMAD.U32 R4, RZ, RZ, UR7 ;  /* 0x00000007ff047e24 */ /* 0x000fe2000f8e00ff */
[----:B0-----:R-:W-:-:S04]  /*0180*/  ISETP.LT.U32.AND P0, PT, R0, UR6, PT ;  /* 0x0000000600007c0c */ /* 0x001fc8000bf01070 */
[----:B------:R-:W-:Y:S01]  /*0190*/  ISETP.GT.U32.AND.EX P0, PT, R2, RZ, PT, P0 ;  /* 0x000000ff0200720c */ /* 0x000fe20003f04100 */
[C---:B------:R-:W-:Y:S01]  /*01a0*/  VIADD R2, R0.reuse, 0x100 ;  /* 0x0000010000027836 */ /* 0x040fe20000000000 */
[----:B------:R-:W-:-:S04]  /*01b0*/  IADD3 R0, P2, PT, R0, UR4, RZ ;  /* 0x0000000400007c10 */ /* 0x000fc8000ff5e0ff */
[----:B------:R-:W-:Y:S01]  /*01c0*/  ISETP.LT.U32.AND P1, PT, R2, UR6, PT ;  /* 0x0000000602007c0c */ /* 0x000fe2000bf21070 */
[----:B------:R-:W-:Y:S01]  /*01d0*/  IMAD.X R3, RZ, RZ, UR5, P2 ;  /* 0x00000005ff037e24 */ /* 0x000fe200090e06ff */
[----:B-1----:R-:W-:Y:S02]  /*01e0*/  LEA R2, P2, R0, UR10, 0x2 ;  /* 0x0000000a00027c11 */ /* 0x002fe4000f8410ff */
[----:B------:R-:W-:Y:S02]  /*01f0*/  ISETP.GT.U32.AND.EX P1, PT, R4, RZ, PT, P1 ;  /* 0x000000ff0400720c */ /* 0x000fe40003f24110 */
[----:B------:R-:W-:Y:S01]  /*0200*/  LEA.HI.X R3, R0, UR11, R3, 0x2, P2 ;  /* 0x0000000b00037c11 */ /* 0x000fe200090f1403 */
[----:B------:R-:W0:Y:S04]  /*0210*/  @P0 LDC R5, c[0x0][0x390] ;  /* 0x0000e400ff050b82 */ /* 0x000e280000000800 */
[----:B0-----:R0:W-:Y:S06]  /*0220*/  @P0 STG.E desc[UR8][R2.64], R5 ;  /* 0x0000000502000986 */ /* 0x0011ec000c101908 */
[----:B------:R-:W-:Y:S05]  /*0230*/  @!P1 EXIT ;  /* 0x000000000000994d */ /* 0x000fea0003800000 */
[----:B0-----:R-:W0:Y:S02]  /*0240*/  LDC R5, c[0x0][0x390] ;  /* 0x0000e400ff057b82 */ /* 0x001e240000000800 */
[----:B0-----:R-:W-:Y:S01]  /*0250*/  STG.E desc[UR8][R2.64+0x400], R5 ;  /* 0x0004000502007986 */ /* 0x001fe2000c101908 */
[----:B------:R-:W-:Y:S05]  /*0260*/  EXIT ;  /* 0x000000000000794d */ /* 0x000fea0003800000 */
.L_x_192:
        /* <DEDUP_REMOVED lines=9> */
.L_x_267:


//--------------------- .text._ZN3cub18CUB_300001_SM_10006detail8for_each13static_kernelINS2_12policy_hub_t12policy_500_tElN6thrust24THRUST_300001_SM_1000_NS8cuda_cub20__uninitialized_copy7functorINS7_6detail15normal_iteratorINS7_10device_ptrIKfEEEENS7_7pointerIfNS8_3tagENS7_11use_defaultESJ_EEEEEEvT0_T1_ --------------------------
	.section	.text._ZN3cub18CUB_300001_SM_10006detail8for_each13static_kernelINS2_12policy_hub_t12policy_500_tElN6thrust24THRUST_300001_SM_1000_NS8cuda_cub20__uninitialized_copy7functorINS7_6detail15normal_iteratorINS7_10device_ptrIKfEEEENS7_7pointerIfNS8_3tagENS7_11use_defaultESJ_EEEEEEvT0_T1_,"ax",@progbits
	.align	128
        .global         _ZN3cub18CUB_300001_SM_10006detail8for_each13static_kernelINS2_12policy_hub_t12policy_500_tElN6thrust24THRUST_300001_SM_1000_NS8cuda_cub20__uninitialized_copy7functorINS7_6detail15normal_iteratorINS7_10device_ptrIKfEEEENS7_7pointerIfNS8_3tagENS7_11use_defaultESJ_EEEEEEvT0_T1_
        .type           _ZN3cub18CUB_300001_SM_10006detail8for_each13static_kernelINS2_12policy_hub_t12policy_500_tElN6thrust24THRUST_300001_SM_1000_NS8cuda_cub20__uninitialized_copy7functorINS7_6detail15normal_iteratorINS7_10device_ptrIKfEEEENS7_7pointerIfNS8_3tagENS7_11use_defaultESJ_EEEEEEvT0_T1_,@function
        .size           _ZN3cub18CUB_300001_SM_10006detail8for_each13static_kernelINS2_12policy_hub_t12policy_500_tElN6thrust24THRUST_300001_SM_1000_NS8cuda_cub20__uninitialized_copy7functorINS7_6detail15normal_iteratorINS7_10device_ptrIKfEEEENS7_7pointerIfNS8_3tagENS7_11use_defaultESJ_EEEEEEvT0_T1_,(.L_x_268 - _ZN3cub18CUB_300001_SM_10006detail8for_each13static_kernelINS2_12policy_hub_t12policy_500_tElN6thrust24THRUST_300001_SM_1000_NS8cuda_cub20__uninitialized_copy7functorINS7_6detail15normal_iteratorINS7_10device_ptrIKfEEEENS7_7pointerIfNS8_3tagENS7_11use_defaultESJ_EEEEEEvT0_T1_)
        .other          _ZN3cub18CUB_300001_SM_10006detail8for_each13static_kernelINS2_12policy_hub_t12policy_500_tElN6thrust24THRUST_300001_SM_1000_NS8cuda_cub20__uninitialized_copy7functorINS7_6detail15normal_iteratorINS7_10device_ptrIKfEEEENS7_7pointerIfNS8_3tagENS7_11use_defaultESJ_EEEEEEvT0_T1_,@"STO_CUDA_ENTRY STV_DEFAULT"
_ZN3cub18CUB_300001_SM_10006detail8for_each13static_kernelINS2_12policy_hub_t12policy_500_tElN6thrust24THRUST_300001_SM_1000_NS8cuda_cub20__uninitialized_copy7functorINS7_6detail15normal_iteratorINS7_10device_ptrIKfEEEENS7_7pointerIfNS8_3tagENS7_11use_defaultESJ_EEEEEEvT0_T1_:
.text._ZN3cub18CUB_300001_SM_10006detail8for_each13static_kernelINS2_12policy_hub_t12policy_500_tElN6thrust24THRUST_300001_SM_1000_NS8cuda_cub20__uninitialized_copy7functorINS7_6detail15normal_iteratorINS7_10device_ptrIKfEEEENS7_7pointerIfNS8_3tagENS7_11use_defaultESJ_EEEEEEvT0_T1_:
        /* <DEDUP_REMOVED lines=26> */
.L_x_193:
        /* <DEDUP_REMOVED lines=23> */
.L_x_195:
[----:B------:R-:W-:Y:S05]  /*0310*/  BSYNC.RECONVERGENT B0 ;  /* 0x0000000000007941 */ /* 0x000fea0003800200 */
.L_x_194:
        /* <DEDUP_REMOVED lines=14> */
.L_x_196:
        /* <DEDUP_REMOVED lines=16> */
.L_x_268:


//--------------------- .text._ZN3cub18CUB_300001_SM_10006detail8for_each13static_kernelINS2_12policy_hub_t12policy_500_tEmN6thrust24THRUST_300001_SM_1000_NS8cuda_cub20__uninitialized_fill7functorINS7_10device_ptrIfEEfEEEEvT0_T1_ --------------------------
	.section	.text._ZN3cub18CUB_300001_SM_10006detail8for_each13static_kernelINS2_12policy_hub_t12policy_500_tEmN6thrust24THRUST_300001_SM_1000_NS8cuda_cub20__uninitialized_fill7functorINS7_10device_ptrIfEEfEEEEvT0_T1_,"ax",@progbits
	.align	128
        .global         _ZN3cub18CUB_300001_SM_10006detail8for_each13static_kernelINS2_12policy_hub_t12policy_500_tEmN6thrust24THRUST_300001_SM_1000_NS8cuda_cub20__uninitialized_fill7functorINS7_10device_ptrIfEEfEEEEvT0_T1_
        .type           _ZN3cub18CUB_300001_SM_10006detail8for_each13static_kernelINS2_12policy_hub_t12policy_500_tEmN6thrust24THRUST_300001_SM_1000_NS8cuda_cub20__uninitialized_fill7functorINS7_10device_ptrIfEEfEEEEvT0_T1_,@function
        .size           _ZN3cub18CUB_300001_SM_10006detail8for_each13static_kernelINS2_12policy_hub_t12policy_500_tEmN6thrust24THRUST_300001_SM_1000_NS8cuda_cub20__uninitialized_fill7functorINS7_10device_ptrIfEEfEEEEvT0_T1_,(.L_x_269 - _ZN3cub18CUB_300001_SM_10006detail8for_each13static_kernelINS2_12policy_hub_t12policy_500_tEmN6thrust24THRUST_300001_SM_1000_NS8cuda_cub20__uninitialized_fill7functorINS7_10device_ptrIfEEfEEEEvT0_T1_)
        .other          _ZN3cub18CUB_300001_SM_10006detail8for_each13static_kernelINS2_12policy_hub_t12policy_500_tEmN6thrust24THRUST_300001_SM_1000_NS8cuda_cub20__uninitialized_fill7functorINS7_10device_ptrIfEEfEEEEvT0_T1_,@"STO_CUDA_ENTRY STV_DEFAULT"
_ZN3cub18CUB_300001_SM_10006detail8for_each13static_kernelINS2_12policy_hub_t12policy_500_tEmN6thrust24THRUST_300001_SM_1000_NS8cuda_cub20__uninitialized_fill7functorINS7_10device_ptrIfEEfEEEEvT0_T1_:
.text._ZN3cub18CUB_300001_SM_10006detail8for_each13static_kernelINS2_12policy_hub_t12policy_500_tEmN6thrust24THRUST_300001_SM_1000_NS8cuda_cub20__uninitialized_fill7functorINS7_10device_ptrIfEEfEEEEvT0_T1_:
        /* <DEDUP_REMOVED lines=20> */
.L_x_197:
        /* <DEDUP_REMOVED lines=19> */
.L_x_198:
        /* <DEDUP_REMOVED lines=9> */
.L_x_269:


//--------------------- .text._ZN3cub18CUB_300001_SM_10006detail11EmptyKernelIvEEvv --------------------------
	.section	.text._ZN3cub18CUB_300001_SM_10006detail11EmptyKernelIvEEvv,"ax",@progbits
	.align	128
        .global         _ZN3cub18CUB_300001_SM_10006detail11EmptyKernelIvEEvv
        .type           _ZN3cub18CUB_300001_SM_10006detail11EmptyKernelIvEEvv,@function
        .size           _ZN3cub18CUB_300001_SM_10006detail11EmptyKernelIvEEvv,(.L_x_270 - _ZN3cub18CUB_300001_SM_10006detail11EmptyKernelIvEEvv)
        .other          _ZN3cub18CUB_300001_SM_10006detail11EmptyKernelIvEEvv,@"STO_CUDA_ENTRY STV_DEFAULT"
_ZN3cub18CUB_300001_SM_10006detail11EmptyKernelIvEEvv:
.text._ZN3cub18CUB_300001_SM_10006detail11EmptyKernelIvEEvv:
[----:B------:R-:W-:Y:S01]  /*0000*/  LDC R1, c[0x0][0x37c] ;  /* 0x0000df00ff017b82 */ /* 0x000fe20000000800 */
[----:B------:R-:W-:Y:S05]  /*0010*/  EXIT ;  /* 0x000000000000794d */ /* 0x000fea0003800000 */
.L_x_199:
        /* <DEDUP_REMOVED lines=14> */
.L_x_270:


//--------------------- .text._Z22calculateIntersectionsPfS_S_PiS0_S_S_S_fi --------------------------
	.section	.text._Z22calculateIntersectionsPfS_S_PiS0_S_S_S_fi,"ax",@progbits
	.align	128
        .global         _Z22calculateIntersectionsPfS_S_PiS0_S_S_S_fi
        .type           _Z22calculateIntersectionsPfS_S_PiS0_S_S_S_fi,@function
        .size           _Z22calculateIntersectionsPfS_S_PiS0_S_S_S_fi,(.L_x_261 - _Z22calculateIntersectionsPfS_S_PiS0_S_S_S_fi)
        .other          _Z22calculateIntersectionsPfS_S_PiS0_S_S_S_fi,@"STO_CUDA_ENTRY STV_DEFAULT"
_Z22calculateIntersectionsPfS_S_PiS0_S_S_S_fi:
.text._Z22calculateIntersectionsPfS_S_PiS0_S_S_S_fi:
[----:B------:R-:W0:Y:S01]  /*0000*/  LDC R1, c[0x0][0x37c] ;  /* 0x0000df00ff017b82 */ /* 0x000e220000000800 */
[----:B------:R-:W1:Y:S01]  /*0010*/  S2R R3, SR_TID.X ;  /* 0x0000000000037919 */ /* 0x000e620000002100 */
[----:B------:R-:W2:Y:S06]  /*0020*/  LDCU UR5, c[0x0][0x2fc] ;  /* 0x00005f80ff0577ac */ /* 0x000eac0008000800 */
[----:B------:R-:W1:Y:S01]  /*0030*/  S2UR UR6, SR_CTAID.X ;  /* 0x00000000000679c3 */ /* 0x000e620000002500 */
[----:B0-----:R-:W-:Y:S01]  /*0040*/  VIADD R1, R1, 0xffffff68 ;  /* 0xffffff6801017836 */ /* 0x001fe20000000000 */
[----:B------:R-:W0:Y:S01]  /*0050*/  LDCU UR7, c[0x0][0x3c4] ;  /* 0x00007880ff0777ac */ /* 0x000e220008000800 */
[----:B------:R-:W3:Y:S05]  /*0060*/  LDCU UR4, c[0x0][0x2f8] ;  /* 0x00005f00ff0477ac */ /* 0x000eea0008000800 */
[----:B------:R-:W1:Y:S01]  /*0070*/  LDC R34, c[0x0][0x360] ;  /* 0x0000d800ff227b82 */ /* 0x000e620000000800 */
[----:B---3--:R-:W-:-:S05]  /*0080*/  IADD3 R32, P1, PT, R1, UR4, RZ ;  /* 0x0000000401207c10 */ /* 0x008fca000ff3e0ff */
[----:B--2---:R-:W-:Y:S02]  /*0090*/  IMAD.X R2, RZ, RZ, UR5, P1 ;  /* 0x00000005ff027e24 */ /* 0x004fe400088e06ff */
[----:B-1----:R-:W-:-:S05]  /*00a0*/  IMAD R34, R34, UR6, R3 ;  /* 0x0000000622227c24 */ /* 0x002fca000f8e0203 */
[----:B0-----:R-:W-:-:S13]  /*00b0*/  ISETP.GE.AND P0, PT, R34, UR7, PT ;  /* 0x0000000722007c0c */ /* 0x001fda000bf06270 */
[----:B------:R-:W-:Y:S05]  /*00c0*/  @P0 EXIT ;  /* 0x000000000000094d */ /* 0x000fea0003800000 */
[----:B------:R-:W0:Y:S01]  /*00d0*/  LDC.64 R6, c[0x0][0x388] ;  /* 0x0000e200ff067b82 */ /* 0x000e220000000a00 */
[----:B------:R-:W1:Y:S01]  /*00e0*/  LDCU.64 UR36, c[0x0][0x358] ;  /* 0x00006b00ff2477ac */ /* 0x000e620008000a00 */
[----:B------:R-:W-:-:S06]  /*00f0*/  IMAD R3, R34, 0x3, RZ ;  /* 0x0000000322037824 */ /* 0x000fcc00078e02ff */
[----:B------:R-:W2:Y:S08]  /*0100*/  LDC.64 R8, c[0x0][0x390] ;  /* 0x0000e400ff087b82 */ /* 0x000eb00000000a00 */
[----:B------:R-:W3:Y:S01]  /*0110*/  LDC.64 R4, c[0x0][0x380] ;  /* 0x0000e000ff047b82 */ /* 0x000ee20000000a00 */
[----:B0-----:R-:W-:-:S05]  /*0120*/  IMAD.WIDE R6, R3, 0x4, R6 ;  /* 0x0000000403067825 */ /* 0x001fca00078e0206 */
[----:B-1----:R-:W5:Y:S01]  /*0130*/  LDG.E R43, desc[UR36][R6.64] ;  /* 0x00000024062b7981 */ /* 0x002f62000c1e1900 */
[----:B--2---:R-:W-:-:S03]  /*0140*/  IMAD.WIDE R8, R3, 0x4, R8 ;  /* 0x0000000403087825 */ /* 0x004fc600078e0208 */
[----:B------:R-:W5:Y:S04]  /*0150*/  LDG.E R42, desc[UR36][R6.64+0x4] ;  /* 0x00000424062a7981 */ /* 0x000f68000c1e1900 */
[----:B------:R-:W5:Y:S01]  /*0160*/  LDG.E R41, desc[UR36][R6.64+0x8] ;  /* 0x0000082406297981 */ /* 0x000f62000c1e1900 */
[----:B------:R-:W-:Y:S01]  /*0170*/  MOV R16, 0x1a8 ;  /* 0x000001a800107802 */ /* 0x000fe20000000f00 */
[----:B---3--:R-:W-:Y:S02]  /*0180*/  IMAD.WIDE R4, R3, 0x4, R4 ;  /* 0x0000000403047825 */ /* 0x008fe400078e0204 */
[----:B------:R-:W5:Y:S04]  /*0190*/  LDG.E R40, desc[UR36][R8.64] ;  /* 0x0000002408287981 */ /* 0x000f68000c1e1900 */
[----:B------:R-:W5:Y:S04]  /*01a0*/  LDG.E R39, desc[UR36][R8.64+0x4] ;  /* 0x0000042408277981 */ /* 0x000f68000c1e1900 */
[----:B------:R-:W5:Y:S01]  /*01b0*/  LDG.E R38, desc[UR36][R8.64+0x8] ;  /* 0x0000082408267981 */ /* 0x000f62000c1e1900 */
[----:B------:R0:W1:Y:S01]  /*01c0*/  LDC.64 R10, c[0x4][R16] ;  /* 0x01000000100a7b82 */ /* 0x0000620000000a00 */
[----:B------:R-:W-:-:S02]  /*01d0*/  IADD3 R22, P0, PT, R32, 0x90, RZ ;  /* 0x0000009020167810 */ /* 0x000fc40007f1e0ff */
[----:B------:R-:W5:Y:S04]  /*01e0*/  LDG.E R46, desc[UR36][R4.64] ;  /* 0x00000024042e7981 */ /* 0x000f68000c1e1900 */
[----:B------:R-:W5:Y:S01]  /*01f0*/  LDG.E R45, desc[UR36][R4.64+0x4] ;  /* 0x00000424042d7981 */ /* 0x000f62000c1e1900 */
[----:B------:R-:W-:-:S03]  /*0200*/  IMAD.X R23, RZ, RZ, R2, P0 ;  /* 0x000000ffff177224 */ /* 0x000fc600000e0602 */
[----:B------:R2:W5:Y:S02]  /*0210*/  LDG.E R44, desc[UR36][R4.64+0x8] ;  /* 0x00000824042c7981 */ /* 0x000564000c1e1900 */
[----:B--2---:R-:W-:Y:S02]  /*0220*/  HFMA2 R4, -RZ, RZ, 0, 2.384185791015625e-07 ;  /* 0x00000004ff047431 */ /* 0x004fe400000001ff */
[----:B0-----:R-:W-:-:S07]  /*0230*/  IMAD.MOV.U32 R5, RZ, RZ, RZ ;  /* 0x000000ffff057224 */ /* 0x001fce00078e00ff */
[----:B------:R-:W-:-:S07]  /*0240*/  LEPC R20, `(.L_x_200) ;  /* 0x000000001014794e */ /* 0x000fce0000000000 */
[----:B-1---5:R-:W-:Y:S05]  /*0250*/  CALL.ABS.NOINC R10 ;  /* 0x000000000a007343 */ /* 0x022fea0003c00000 */
.L_x_200:
[----:B------:R0:W1:Y:S01]  /*0260*/  LDC.64 R6, c[0x4][R16] ;  /* 0x0100000010067b82 */ /* 0x0000620000000a00 */
[----:B------:R-:W-:Y:S02]  /*0270*/  IMAD.MOV.U32 R17, RZ, RZ, R5 ;  /* 0x000000ffff117224 */ /* 0x000fe400078e0005 */
[----:B------:R-:W-:Y:S02]  /*0280*/  IMAD.MOV.U32 R5, RZ, RZ, RZ ;  /* 0x000000ffff057224 */ /* 0x000fe400078e00ff */
[----:B0-----:R-:W-:Y:S02]  /*0290*/  IMAD.MOV.U32 R16, RZ, RZ, R4 ;  /* 0x000000ffff107224 */ /* 0x001fe400078e0004 */
[----:B------:R-:W-:-:S07]  /*02a0*/  HFMA2 R4, -RZ, RZ, 0, 2.384185791015625e-07 ;  /* 0x00000004ff047431 */ /* 0x000fce00000001ff */
[----:B------:R-:W-:-:S07]  /*02b0*/  LEPC R20, `(.L_x_201) ;  /* 0x000000001014794e */ /* 0x000fce0000000000 */
[----:B-1----:R-:W-:Y:S05]  /*02c0*/  CALL.ABS.NOINC R6 ;  /* 0x0000000006007343 */ /* 0x002fea0003c00000 */
.L_x_201:
[----:B------:R-:W0:Y:S01]  /*02d0*/  LDC.64 R54, c[0x0][0x398] ;  /* 0x0000e600ff367b82 */ /* 0x000e220000000a00 */
[----:B------:R-:W-:Y:S01]  /*02e0*/  MOV R3, 0x1a0 ;  /* 0x000001a000037802 */ /* 0x000fe20000000f00 */
[----:B------:R-:W1:Y:S01]  /*02f0*/  LDCU.64 UR4, c[0x4][0x180] ;  /* 0x01003000ff0477ac */ /* 0x000e620008000a00 */
[----:B0-----:R-:W-:-:S05]  /*0300*/  IMAD.WIDE R54, R34, 0x4, R54 ;  /* 0x0000000422367825 */ /* 0x001fca00078e0236 */
[----:B------:R-:W2:Y:S01]  /*0310*/  LDG.E R0, desc[UR36][R54.64] ;  /* 0x0000002436007981 */ /* 0x000ea2000c1e1900 */
[----:B------:R0:W3:Y:S01]  /*0320*/  LDC.64 R8, c[0x4][R3] ;  /* 0x0100000003087b82 */ /* 0x0000e20000000a00 */
[----:B------:R-:W-:Y:S01]  /*0330*/  IMAD.MOV.U32 R18, RZ, RZ, R4 ;  /* 0x000000ffff127224 */ /* 0x000fe200078e0004 */
[----:B-1----:R-:W-:Y:S01]  /*0340*/  MOV R4, UR4 ;  /* 0x0000000400047c02 */ /* 0x002fe20008000f00 */
[----:B------:R-:W-:Y:S02]  /*0350*/  IMAD.MOV.U32 R19, RZ, RZ, R5 ;  /* 0x000000ffff137224 */ /* 0x000fe400078e0005 */
[----:B------:R-:W-:Y:S02]  /*0360*/  IMAD.U32 R5, RZ, RZ, UR5 ;  /* 0x00000005ff057e24 */ /* 0x000fe4000f8e00ff */
[----:B------:R-:W-:Y:S02]  /*0370*/  IMAD.MOV.U32 R6, RZ, RZ, R22 ;  /* 0x000000ffff067224 */ /* 0x000fe400078e0016 */
[----:B------:R-:W-:Y:S01]  /*0380*/  IMAD.MOV.U32 R7, RZ, RZ, R23 ;  /* 0x000000ffff077224 */ /* 0x000fe200078e0017 */
[----:B--23--:R0:W-:Y:S06]  /*0390*/  STL [R1+0x90], R0 ;  /* 0x0000900001007387 */ /* 0x00c1ec0000100800 */
[----:B------:R-:W-:-:S07]  /*03a0*/  LEPC R20, `(.L_x_202) ;  /* 0x000000001014794e */ /* 0x000fce0000000000 */
[----:B0-----:R-:W-:Y:S05]  /*03b0*/  CALL.ABS.NOINC R8 ;  /* 0x0000000008007343 */ /* 0x001fea0003c00000 */
.L_x_202:
[----:B------:R-:W2:Y:S02]  /*03c0*/  LDG.E R0, desc[UR36][R54.64] ;  /* 0x0000002436007981 */ /* 0x000ea4000c1e1900 */
[----:B--2---:R-:W-:-:S13]  /*03d0*/  ISETP.GE.AND P0, PT, R0, 0x1, PT ;  /* 0x000000010000780c */ /* 0x004fda0003f06270 */
[----:B------:R-:W-:Y:S05]  /*03e0*/  @!P0 EXIT ;  /* 0x000000000000894d */ /* 0x000fea0003800000 */
[----:B------:R-:W0:Y:S01]  /*03f0*/  LDC R7, c[0x0][0x3c0] ;  /* 0x0000f000ff077b82 */ /* 0x000e220000000800 */
[----:B------:R-:W-:Y:S01]  /*0400*/  FMNMX3 R0, R40, R39, R38, PT ;  /* 0x0000002728007276 */ /* 0x000fe20003800026 */
[----:B------:R-:W-:Y:S06]  /*0410*/  BSSY.RECONVERGENT B0, `(.L_x_203) ;  /* 0x0000010000007945 */ /* 0x000fec0003800200 */
[----:B------:R-:W1:Y:S01]  /*0420*/  LDC.64 R52, c[0x0][0x3a0] ;  /* 0x0000e800ff347b82 */ /* 0x000e620000000a00 */
[----:B0-----:R-:W0:Y:S08]  /*0430*/  MUFU.RCP R3, R7 ;  /* 0x0000000700037308 */ /* 0x001e300000001000 */
[----:B------:R-:W2:Y:S01]  /*0440*/  FCHK P0, R0, R7 ;  /* 0x0000000700007302 */ /* 0x000ea20000000000 */
[----:B-1----:R-:W-:-:S04]  /*0450*/  IMAD.WIDE R52, R34, 0x4, R52 ;  /* 0x0000000422347825 */ /* 0x002fc800078e0234 */
[----:B0-----:R-:W-:-:S04]  /*0460*/  FFMA R4, R3, -R7, 1 ;  /* 0x3f80000003047423 */ /* 0x001fc80000000807 */
[----:B------:R-:W-:-:S04]  /*0470*/  FFMA R3, R3, R4, R3 ;  /* 0x0000000403037223 */ /* 0x000fc80000000003 */
[----:B------:R-:W-:-:S04]  /*0480*/  FFMA R4, R0, R3, RZ ;  /* 0x0000000300047223 */ /* 0x000fc800000000ff */
[----:B------:R-:W-:-:S04]  /*0490*/  FFMA R5, R4, -R7, R0 ;  /* 0x8000000704057223 */ /* 0x000fc80000000000 */
[----:B------:R-:W-:Y:S01]  /*04a0*/  FFMA R47, R3, R5, R4 ;  /* 0x00000005032f7223 */ /* 0x000fe20000000004 */
[----:B--2---:R-:W-:Y:S06]  /*04b0*/  @!P0 BRA `(.L_x_204) ;  /* 0x0000000000148947 */ /* 0x004fec0003800000 */
[----:B------:R-:W0:Y:S01]  /*04c0*/  LDCU UR4, c[0x0][0x3c0] ;  /* 0x00007800ff0477ac */ /* 0x000e220008000800 */
[----:B------:R-:W-:Y:S02]  /*04d0*/  MOV R4, 0x500 ;  /* 0x0000050000047802 */ /* 0x000fe40000000f00 */
[----:B0-----:R-:W-:-:S07]  /*04e0*/  MOV R36, UR4 ;  /* 0x0000000400247c02 */ /* 0x001fce0008000f00 */
[----:B------:R-:W-:Y:S05]  /*04f0*/  CALL.REL.NOINC `($__internal_0_$__cuda_sm3x_div_rn_noftz_f32_slowpath) ;  /* 0x0000001400447944 */ /* 0x000fea0003c00000 */
[----:B------:R-:W-:-:S07]  /*0500*/  IMAD.MOV.U32 R47, RZ, RZ, R0 ;  /* 0x000000ffff2f7224 */ /* 0x000fce00078e0000 */
.L_x_204:
[----:B------:R-:W-:Y:S05]  /*0510*/  BSYNC.RECONVERGENT B0 ;  /* 0x0000000000007941 */ /* 0x000fea0003800200 */
.L_x_203:
[----:B------:R-:W0:Y:S01]  /*0520*/  FRND.FLOOR R47, R47 ;  /* 0x0000002f002f7307 */ /* 0x000e220000205000 */
[----:B------:R-:W-:Y:S02]  /*0530*/  IMAD.MOV.U32 R48, RZ, RZ, RZ ;  /* 0x000000ffff307224 */ /* 0x000fe400078e00ff */
[----:B------:R-:W-:-:S05]  /*0540*/  FADD R49, -R40, R39 ;  /* 0x0000002728317221 */ /* 0x000fca0000000100 */
[----:B------:R1:W2:Y:S08]  /*0550*/  F2F.F64.F32 R22, R40 ;  /* 0x0000002800167310 */ /* 0x0002b00000201800 */
[----:B------:R1:W3:Y:S08]  /*0560*/  F2F.F64.F32 R24, R39 ;  /* 0x0000002700187310 */ /* 0x0002f00000201800 */
[----:B------:R1:W4:Y:S08]  /*0570*/  F2F.F64.F32 R26, R38 ;  /* 0x00000026001a7310 */ /* 0x0003300000201800 */
[----:B--23--:R1:W0:Y:S02]  /*0580*/  F2F.F64.F32 R28, R41 ;  /* 0x00000029001c7310 */ /* 0x00c2240000201800 */
.L_x_232:
[----:B------:R-:W-:Y:S01]  /*0590*/  I2FP.F32.U32 R0, R48 ;  /* 0x0000003000007245 */ /* 0x000fe20000201000 */
[----:B------:R2:W-:Y:S01]  /*05a0*/  STL [R1+0x90], R34 ;  /* 0x0000902201007387 */ /* 0x0005e20000100800 */
[----:B------:R-:W-:Y:S01]  /*05b0*/  MOV R8, 0x1a0 ;  /* 0x000001a000087802 */ /* 0x000fe20000000f00 */
[----:B------:R-:W3:Y:S01]  /*05c0*/  LDCU.64 UR4, c[0x4][0x188] ;  /* 0x01003100ff0477ac */ /* 0x000ee20008000a00 */
[----:B------:R-:W-:Y:S01]  /*05d0*/  IADD3 R6, P0, PT, R32, 0x90, RZ ;  /* 0x0000009020067810 */ /* 0x000fe20007f1e0ff */
[----:B0-----:R-:W-:Y:S01]  /*05e0*/  FADD R0, R47, R0 ;  /* 0x000000002f007221 */ /* 0x001fe20000000000 */
[----:B------:R-:W-:Y:S01]  /*05f0*/  FSETP.NEU.AND P1, PT, R49, RZ, PT ;  /* 0x000000ff3100720b */ /* 0x000fe20003f2d000 */
[----:B------:R-:W0:Y:S01]  /*0600*/  LDCU UR6, c[0x0][0x3c0] ;  /* 0x00007800ff0677ac */ /* 0x000e220008000800 */
[----:B------:R-:W1:Y:S01]  /*0610*/  LDC.64 R8, c[0x4][R8] ;  /* 0x0100000008087b82 */ /* 0x000e620000000a00 */
[----:B------:R-:W-:Y:S02]  /*0620*/  IMAD.X R35, RZ, RZ, R2, P0 ;  /* 0x000000ffff237224 */ /* 0x000fe400000e0602 */
[----:B------:R-:W5:Y:S02]  /*0630*/  F2I.TRUNC.NTZ R0, R0 ;  /* 0x0000000000007305 */ /* 0x000f64000020f100 */
[----:B------:R-:W-:Y:S01]  /*0640*/  IMAD.MOV.U32 R7, RZ, RZ, R35 ;  /* 0x000000ffff077224 */ /* 0x000fe200078e0023 */
[----:B---3--:R-:W-:Y:S01]  /*0650*/  MOV R4, UR4 ;  /* 0x0000000400047c02 */ /* 0x008fe20008000f00 */
[----:B------:R-:W-:Y:S01]  /*0660*/  IMAD.U32 R5, RZ, RZ, UR5 ;  /* 0x00000005ff057e24 */ /* 0x000fe2000f8e00ff */
[----:B-----5:R-:W-:-:S02]  /*0670*/  I2FP.F32.S32 R33, R0 ;  /* 0x0000000000217245 */ /* 0x020fc40000201400 */
[----:B------:R-:W-:-:S03]  /*0680*/  P2R R0, PR, RZ, 0x2 ;  /* 0x00000002ff007803 */ /* 0x000fc60000000000 */
[----:B0-2---:R-:W-:-:S07]  /*0690*/  FMUL R33, R33, UR6 ;  /* 0x0000000621217c20 */ /* 0x005fce0008400000 */
[----:B------:R-:W-:-:S07]  /*06a0*/  LEPC R20, `(.L_x_205) ;  /* 0x000000001014794e */ /* 0x000fce0000000000 */
[----:B-1--4-:R-:W-:Y:S05]  /*06b0*/  CALL.ABS.NOINC R8 ;  /* 0x0000000008007343 */ /* 0x012fea0003c00000 */
.L_x_205:
[----:B------:R-:W0:Y:S01]  /*06c0*/  F2F.F64.F32 R30, R33 ;  /* 0x00000021001e7310 */ /* 0x000e220000201800 */
[----:B------:R-:W-:Y:S01]  /*06d0*/  MOV R36, 0x1a0 ;  /* 0x000001a000247802 */ /* 0x000fe20000000f00 */
[----:B------:R-:W1:Y:S01]  /*06e0*/  LDCU.64 UR4, c[0x4][0x190] ;  /* 0x01003200ff0477ac */ /* 0x000e620008000a00 */
[----:B------:R-:W-:Y:S02]  /*06f0*/  IMAD.MOV.U32 R7, RZ, RZ, R35 ;  /* 0x000000ffff077224 */ /* 0x000fe400078e0023 */
[----:B------:R2:W3:Y:S01]  /*0700*/  LDC.64 R8, c[0x4][R36] ;  /* 0x0100000024087b82 */ /* 0x0004e20000000a00 */
[----:B------:R-:W-:Y:S01]  /*0710*/  VIADD R6, R32, 0x90 ;  /* 0x0000009020067836 */ /* 0x000fe20000000000 */
[----:B0-----:R2:W-:Y:S01]  /*0720*/  STL.64 [R1+0x90], R30 ;  /* 0x0000901e01007387 */ /* 0x0015e20000100a00 */
[----:B-1----:R-:W-:Y:S01]  /*0730*/  MOV R4, UR4 ;  /* 0x0000000400047c02 */ /* 0x002fe20008000f00 */
[----:B------:R-:W-:-:S07]  /*0740*/  IMAD.U32 R5, RZ, RZ, UR5 ;  /* 0x00000005ff057e24 */ /* 0x000fce000f8e00ff */
[----:B------:R-:W-:-:S07]  /*0750*/  LEPC R20, `(.L_x_206) ;  /* 0x000000001014794e */ /* 0x000fce0000000000 */
[----:B--23--:R-:W-:Y:S05]  /*0760*/  CALL.ABS.NOINC R8 ;  /* 0x0000000008007343 */ /* 0x00cfea0003c00000 */
.L_x_206:
[----:B------:R0:W-:Y:S01]  /*0770*/  STL.64 [R1+0x48], R22 ;  /* 0x0000481601007387 */ /* 0x0001e20000100a00 */
[----:B------:R-:W1:Y:S01]  /*0780*/  LDC.64 R36, c[0x4][R36] ;  /* 0x0100000024247b82 */ /* 0x000e620000000a00 */
[----:B------:R-:W2:Y:S01]  /*0790*/  LDCU.64 UR4, c[0x4][0x168] ;  /* 0x01002d00ff0477ac */ /* 0x000ea20008000a00 */
[----:B------:R-:W-:Y:S01]  /*07a0*/  IADD3 R6, P0, PT, R32, 0x48, RZ ;  /* 0x0000004820067810 */ /* 0x000fe20007f1e0ff */
[----:B------:R0:W-:Y:S04]  /*07b0*/  STL.64 [R1+0x50], R24 ;  /* 0x0000501801007387 */ /* 0x0001e80000100a00 */
[----:B------:R-:W-:Y:S02]  /*07c0*/  IMAD.X R7, RZ, RZ, R2, P0 ;  /* 0x000000ffff077224 */ /* 0x000fe400000e0602 */
[----:B--2---:R-:W-:Y:S01]  /*07d0*/  IMAD.U32 R4, RZ, RZ, UR4 ;  /* 0x00000004ff047e24 */ /* 0x004fe2000f8e00ff */
[----:B0-----:R-:W-:-:S07]  /*07e0*/  MOV R5, UR5 ;  /* 0x0000000500057c02 */ /* 0x001fce0008000f00 */
[----:B------:R-:W-:-:S07]  /*07f0*/  LEPC R20, `(.L_x_207) ;  /* 0x000000001014794e */ /* 0x000fce0000000000 */
[----:B-1----:R-:W-:Y:S05]  /*0800*/  CALL.ABS.NOINC R36 ;  /* 0x0000000024007343 */ /* 0x002fea0003c00000 */
.L_x_207:
[----:B------:R-:W-:Y:S01]  /*0810*/  FSETP.NEU.AND P6, PT, R49, RZ, PT ;  /* 0x000000ff3100720b */ /* 0x000fe20003fcd000 */
[----:B------:R-:W-:Y:S04]  /*0820*/  BSSY.RECONVERGENT B7, `(.L_x_208) ;  /* 0x0000058000077945 */ /* 0x000fe80003800200 */
[----:B------:R-:W-:Y:S08]  /*0830*/  BSSY.RELIABLE B6, `(.L_x_209) ;  /* 0x0000047000067945 */ /* 0x000ff00003800100 */
[----:B------:R-:W-:Y:S05]  /*0840*/  @!P6 BRA `(.L_x_210) ;  /* 0x0000000000f8e947 */ /* 0x000fea0003800000 */
[----:B------:R-:W0:Y:S01]  /*0850*/  MUFU.RCP R4, R49 ;  /* 0x0000003100047308 */ /* 0x000e220000001000 */
[----:B------:R-:W-:Y:S01]  /*0860*/  FADD R0, -R40, R33 ;  /* 0x0000002128007221 */ /* 0x000fe20000000100 */
[----:B------:R-:W-:Y:S06]  /*0870*/  BSSY.RECONVERGENT B0, `(.L_x_211) ;  /* 0x000000c000007945 */ /* 0x000fec0003800200 */
[----:B------:R-:W1:Y:S01]  /*0880*/  FCHK P0, R0, R49 ;  /* 0x0000003100007302 */ /* 0x000e620000000000 */
[----:B0-----:R-:W-:-:S04]  /*0890*/  FFMA R3, R4, -R49, 1 ;  /* 0x3f80000004037423 */ /* 0x001fc80000000831 */
[----:B------:R-:W-:-:S04]  /*08a0*/  FFMA R3, R4, R3, R4 ;  /* 0x0000000304037223 */ /* 0x000fc80000000004 */
[----:B------:R-:W-:-:S04]  /*08b0*/  FFMA R4, R0, R3, RZ ;  /* 0x0000000300047223 */ /* 0x000fc800000000ff */
[----:B------:R-:W-:-:S04]  /*08c0*/  FFMA R35, R4, -R49, R0 ;  /* 0x8000003104237223 */ /* 0x000fc80000000000 */
[----:B------:R-:W-:Y:S01]  /*08d0*/  FFMA R35, R3, R35, R4 ;  /* 0x0000002303237223 */ /* 0x000fe20000000004 */
[----:B-1----:R-:W-:Y:S06]  /*08e0*/  @!P0 BRA `(.L_x_212) ;  /* 0x0000000000108947 */ /* 0x002fec0003800000 */
[----:B------:R-:W-:Y:S01]  /*08f0*/  IMAD.MOV.U32 R36, RZ, RZ, R49 ;  /* 0x000000ffff247224 */ /* 0x000fe200078e0031 */
[----:B------:R-:W-:-:S07]  /*0900*/  MOV R4, 0x920 ;  /* 0x0000092000047802 */ /* 0x000fce0000000f00 */
[----:B------:R-:W-:Y:S05]  /*0910*/  CALL.REL.NOINC `($__internal_0_$__cuda_sm3x_div_rn_noftz_f32_slowpath) ;  /* 0x00000010003c7944 */ /* 0x000fea0003c00000 */
[----:B------:R-:W-:-:S07]  /*0920*/  IMAD.MOV.U32 R35, RZ, RZ, R0 ;  /* 0x000000ffff237224 */ /* 0x000fce00078e0000 */
.L_x_212:
[----:B------:R-:W-:Y:S05]  /*0930*/  BSYNC.RECONVERGENT B0 ;  /* 0x0000000000007941 */ /* 0x000fea0003800200 */
.L_x_211:
[----:B------:R-:W-:-:S04]  /*0940*/  FSETP.GT.AND P0, PT, R35, 1, PT ;  /* 0x3f8000002300780b */ /* 0x000fc80003f04000 */
[----:B------:R-:W-:-:S13]  /*0950*/  FSETP.LT.OR P0, PT, R35, RZ, P0 ;  /* 0x000000ff2300720b */ /* 0x000fda0000701400 */
[----:B------:R-:W-:Y:S05]  /*0960*/  @P0 BRA `(.L_x_210) ;  /* 0x0000000000b00947 */ /* 0x000fea0003800000 */
[----:B------:R-:W0:Y:S01]  /*0970*/  F2F.F64.F32 R10, R35 ;  /* 0x00000023000a7310 */ /* 0x000e220000201800 */
[----:B------:R-:W-:Y:S01]  /*0980*/  MOV R8, 0x1a0 ;  /* 0x000001a000087802 */ /* 0x000fe20000000f00 */
[----:B------:R-:W1:Y:S01]  /*0990*/  LDCU.64 UR4, c[0x4][0x170] ;  /* 0x01002e00ff0477ac */ /* 0x000e620008000a00 */
[----:B------:R-:W-:-:S04]  /*09a0*/  IADD3 R6, P0, PT, R32, 0x48, RZ ;  /* 0x0000004820067810 */ /* 0x000fc80007f1e0ff */
[----:B------:R-:W2:Y:S01]  /*09b0*/  LDC.64 R8, c[0x4][R8] ;  /* 0x0100000008087b82 */ /* 0x000ea20000000a00 */
[----:B------:R-:W-:-:S05]  /*09c0*/  IADD3.X R36, PT, PT, RZ, R2, RZ, P0, !PT ;  /* 0x00000002ff247210 */ /* 0x000fca00007fe4ff */
[----:B------:R-:W-:Y:S01]  /*09d0*/  IMAD.MOV.U32 R7, RZ, RZ, R36 ;  /* 0x000000ffff077224 */ /* 0x000fe200078e0024 */
[----:B0-----:R0:W-:Y:S01]  /*09e0*/  STL.64 [R1+0x48], R10 ;  /* 0x0000480a01007387 */ /* 0x0011e20000100a00 */
[----:B-1----:R-:W-:Y:S02]  /*09f0*/  IMAD.U32 R4, RZ, RZ, UR4 ;  /* 0x00000004ff047e24 */ /* 0x002fe4000f8e00ff */
[----:B------:R-:W-:-:S07]  /*0a00*/  IMAD.U32 R5, RZ, RZ, UR5 ;  /* 0x00000005ff057e24 */ /* 0x000fce000f8e00ff */
[----:B------:R-:W-:-:S07]  /*0a10*/  LEPC R20, `(.L_x_213) ;  /* 0x000000001014794e */ /* 0x000fce0000000000 */
[----:B0-2---:R-:W-:Y:S05]  /*0a20*/  CALL.ABS.NOINC R8 ;  /* 0x0000000008007343 */ /* 0x005fea0003c00000 */
.L_x_213:
[----:B------:R-:W-:Y:S01]  /*0a30*/  FADD R3, -R46, R45 ;  /* 0x0000002d2e037221 */ /* 0x000fe20000000100 */
[----:B------:R-:W-:Y:S01]  /*0a40*/  FADD R0, -R43, R42 ;  /* 0x0000002a2b007221 */ /* 0x000fe20000000100 */
[----:B------:R-:W0:Y:S01]  /*0a50*/  F2F.F64.F32 R12, R42 ;  /* 0x0000002a000c7310 */ /* 0x000e220000201800 */
[----:B------:R-:W1:Y:S01]  /*0a60*/  LDCU.64 UR4, c[0x4][0x178] ;  /* 0x01002f00ff0477ac */ /* 0x000e620008000a00 */
[-C--:B------:R-:W-:Y:S01]  /*0a70*/  FFMA R3, R3, R35.reuse, R46 ;  /* 0x0000002303037223 */ /* 0x080fe2000000002e */
[----:B------:R-:W-:-:S04]  /*0a80*/  FFMA R35, R0, R35, R43 ;  /* 0x0000002300237223 */ /* 0x000fc8000000002b */
[----:B------:R-:W-:Y:S04]  /*0a90*/  ST.E desc[UR36][R16.64], R3 ;  /* 0x0000000310007985 */ /* 0x000fe8000c101924 */
[----:B------:R-:W-:Y:S04]  /*0aa0*/  ST.E desc[UR36][R18.64], R35 ;  /* 0x0000002312007985 */ /* 0x000fe8000c101924 */
[----:B------:R-:W2:Y:S01]  /*0ab0*/  LD.E R14, desc[UR36][R16.64] ;  /* 0x00000024100e7980 */ /* 0x000ea2000c101900 */
[----:B------:R-:W3:Y:S01]  /*0ac0*/  F2F.F64.F32 R8, R35 ;  /* 0x0000002300087310 */ /* 0x000ee20000201800 */
[----:B------:R-:W-:-:S02]  /*0ad0*/  MOV R0, 0x1a0 ;  /* 0x000001a000007802 */ /* 0x000fc40000000f00 */
[----:B0-----:R-:W-:Y:S04]  /*0ae0*/  STL.64 [R1+0x68], R12 ;  /* 0x0000680c01007387 */ /* 0x001fe80000100a00 */
[----:B------:R-:W-:Y:S01]  /*0af0*/  STL.64 [R1+0x58], R22 ;  /* 0x0000581601007387 */ /* 0x000fe20000100a00 */
[----:B------:R-:W0:Y:S03]  /*0b00*/  F2F.F64.F32 R10, R46 ;  /* 0x0000002e000a7310 */ /* 0x000e260000201800 */
[----:B------:R-:W-:Y:S04]  /*0b10*/  STL.64 [R1+0x70], R24 ;  /* 0x0000701801007387 */ /* 0x000fe80000100a00 */
[----:B---3--:R3:W-:Y:S01]  /*0b20*/  STL.64 [R1+0x88], R8 ;  /* 0x0000880801007387 */ /* 0x0087e20000100a00 */
[----:B------:R-:W4:Y:S03]  /*0b30*/  F2F.F64.F32 R4, R43 ;  /* 0x0000002b00047310 */ /* 0x000f260000201800 */
[----:B------:R-:W-:Y:S04]  /*0b40*/  STL.64 [R1+0x78], R30 ;  /* 0x0000781e01007387 */ /* 0x000fe80000100a00 */
[----:B0-----:R-:W-:Y:S01]  /*0b50*/  STL.64 [R1+0x48], R10 ;  /* 0x0000480a01007387 */ /* 0x001fe20000100a00 */
[----:B------:R-:W0:Y:S01]  /*0b60*/  F2F.F64.F32 R6, R45 ;  /* 0x0000002d00067310 */ /* 0x000e220000201800 */
[----:B---3--:R3:W2:Y:S02]  /*0b70*/  LDC.64 R8, c[0x4][R0] ;  /* 0x0100000000087b82 */ /* 0x0086a40000000a00 */
[----:B----4-:R1:W-:Y:S04]  /*0b80*/  STL.64 [R1+0x50], R4 ;  /* 0x0000500401007387 */ /* 0x0103e80000100a00 */
[----:B0-----:R0:W-:Y:S01]  /*0b90*/  STL.64 [R1+0x60], R6 ;  /* 0x0000600601007387 */ /* 0x0011e20000100a00 */
[----:B-1----:R-:W-:Y:S01]  /*0ba0*/  MOV R4, UR4 ;  /* 0x0000000400047c02 */ /* 0x002fe20008000f00 */
[----:B------:R-:W-:-:S02]  /*0bb0*/  IMAD.U32 R5, RZ, RZ, UR5 ;  /* 0x00000005ff057e24 */ /* 0x000fc4000f8e00ff */
[----:B0-----:R-:W-:Y:S02]  /*0bc0*/  IMAD.MOV.U32 R7, RZ, RZ, R36 ;  /* 0x000000ffff077224 */ /* 0x001fe400078e0024 */
[----:B------:R-:W-:Y:S01]  /*0bd0*/  VIADD R6, R32, 0x48 ;  /* 0x0000004820067836 */ /* 0x000fe20000000000 */
[----:B--2---:R-:W0:Y:S02]  /*0be0*/  F2F.F64.F32 R14, R14 ;  /* 0x0000000e000e7310 */ /* 0x004e240000201800 */
[----:B0-----:R3:W-:Y:S04]  /*0bf0*/  STL.64 [R1+0x80], R14 ;  /* 0x0000800e01007387 */ /* 0x0017e80000100a00 */
[----:B------:R-:W-:-:S07]  /*0c00*/  LEPC R20, `(.L_x_214) ;  /* 0x000000001014794e */ /* 0x000fce0000000000 */
[----:B---3--:R-:W-:Y:S05]  /*0c10*/  CALL.ABS.NOINC R8 ;  /* 0x0000000008007343 */ /* 0x008fea0003c00000 */
.L_x_214:
[----:B------:R-:W-:Y:S05]  /*0c20*/  BRA `(.L_x_215) ;  /* 0x00000000001c7947 */ /* 0x000fea0003800000 */
.L_x_210:
[----:B------:R-:W-:Y:S01]  /*0c30*/  ISETP.NE.U32.AND P0, PT, R16, RZ, PT ;  /* 0x000000ff1000720c */ /* 0x000fe20003f05070 */
[----:B------:R-:W-:Y:S01]  /*0c40*/  HFMA2 R35, -RZ, RZ, 0, 0 ;  /* 0x00000000ff237431 */ /* 0x000fe200000001ff */
[----:B------:R-:W-:Y:S02]  /*0c50*/  PLOP3.LUT P1, PT, PT, PT, PT, 0x80, 0x8 ;  /* 0x000000000008781c */ /* 0x000fe40003f2f070 */
[----:B------:R-:W-:Y:S02]  /*0c60*/  ISETP.NE.AND.EX P0, PT, R17, RZ, PT, P0 ;  /* 0x000000ff1100720c */ /* 0x000fe40003f05300 */
[----:B------:R-:W-:-:S11]  /*0c70*/  P2R R50, PR, RZ, 0x2 ;  /* 0x00000002ff327803 */ /* 0x000fd60000000000 */
[----:B------:R-:W-:Y:S05]  /*0c80*/  @!P0 BREAK.RELIABLE B6 ;  /* 0x0000000000068942 */ /* 0x000fea0003800100 */
[----:B------:R-:W-:Y:S05]  /*0c90*/  @!P0 BRA `(.L_x_216) ;  /* 0x0000000000408947 */ /* 0x000fea0003800000 */
.L_x_215:
[----:B------:R-:W-:Y:S05]  /*0ca0*/  BSYNC.RELIABLE B6 ;  /* 0x0000000000067941 */ /* 0x000fea0003800100 */
.L_x_209:
[----:B------:R-:W2:Y:S01]  /*0cb0*/  LDG.E R0, desc[UR36][R52.64] ;  /* 0x0000002434007981 */ /* 0x000ea2000c1e1900 */
[----:B------:R-:W0:Y:S03]  /*0cc0*/  LDC.64 R4, c[0x0][0x3a8] ;  /* 0x0000ea00ff047b82 */ /* 0x000e260000000a00 */
[----:B------:R-:W3:Y:S01]  /*0cd0*/  LD.E R3, desc[UR36][R16.64] ;  /* 0x0000002410037980 */ /* 0x000ee2000c101900 */
[----:B--2---:R-:W-:-:S04]  /*0ce0*/  IMAD.SHL.U32 R7, R0, 0x2, RZ ;  /* 0x0000000200077824 */ /* 0x004fc800078e00ff */
[----:B0-----:R-:W-:Y:S02]  /*0cf0*/  IMAD.WIDE R4, R7, 0x4, R4 ;  /* 0x0000000407047825 */ /* 0x001fe400078e0204 */
[----:B------:R-:W0:Y:S03]  /*0d00*/  LDC.64 R6, c[0x0][0x3b0] ;  /* 0x0000ec00ff067b82 */ /* 0x000e260000000a00 */
[----:B---3--:R1:W-:Y:S04]  /*0d10*/  STG.E desc[UR36][R4.64], R3 ;  /* 0x0000000304007986 */ /* 0x0083e8000c101924 */
[----:B------:R-:W2:Y:S04]  /*0d20*/  LDG.E R0, desc[UR36][R52.64] ;  /* 0x0000002434007981 */ /* 0x000ea8000c1e1900 */
[----:B------:R-:W3:Y:S01]  /*0d30*/  LD.E R9, desc[UR36][R18.64] ;  /* 0x0000002412097980 */ /* 0x000ee2000c101900 */
[----:B------:R-:W-:Y:S01]  /*0d40*/  PLOP3.LUT P0, PT, PT, PT, PT, 0x8, 0x80 ;  /* 0x000000000080781c */ /* 0x000fe20003f0e170 */
[----:B------:R-:W-:-:S03]  /*0d50*/  IMAD.MOV.U32 R35, RZ, RZ, 0x1 ;  /* 0x00000001ff237424 */ /* 0x000fc600078e00ff */
[----:B------:R-:W-:Y:S01]  /*0d60*/  P2R R50, PR, RZ, 0x1 ;  /* 0x00000001ff327803 */ /* 0x000fe20000000000 */
[----:B--2---:R-:W-:-:S04]  /*0d70*/  IMAD.SHL.U32 R11, R0, 0x2, RZ ;  /* 0x00000002000b7824 */ /* 0x004fc800078e00ff */
[----:B0-----:R-:W-:-:S05]  /*0d80*/  IMAD.WIDE R6, R11, 0x4, R6 ;  /* 0x000000040b067825 */ /* 0x001fca00078e0206 */
[----:B---3--:R1:W-:Y:S02]  /*0d90*/  STG.E desc[UR36][R6.64], R9 ;  /* 0x0000000906007986 */ /* 0x0083e4000c101924 */
.L_x_216:
[----:B------:R-:W-:Y:S05]  /*0da0*/  BSYNC.RECONVERGENT B7 ;  /* 0x0000000000077941 */ /* 0x000fea0003800200 */
.L_x_208:
[----:B------:R-:W-:Y:S01]  /*0db0*/  MOV R8, 0x1a0 ;  /* 0x000001a000087802 */ /* 0x000fe20000000f00 */
[----:B------:R0:W-:Y:S01]  /*0dc0*/  STL.64 [R1], R24 ;  /* 0x0000001801007387 */ /* 0x0001e20000100a00 */
[----:B------:R-:W2:Y:S01]  /*0dd0*/  LDCU.64 UR4, c[0x4][0x168] ;  /* 0x01002d00ff0477ac */ /* 0x000ea20008000a00 */
[----:B------:R-:W-:Y:S01]  /*0de0*/  FADD R36, -R39, R38 ;  /* 0x0000002627247221 */ /* 0x000fe20000000100 */
[----:B-1----:R-:W-:Y:S01]  /*0df0*/  IMAD.MOV.U32 R6, RZ, RZ, R32 ;  /* 0x000000ffff067224 */ /* 0x002fe200078e0020 */
[----:B------:R0:W-:Y:S01]  /*0e00*/  STL.64 [R1+0x8], R26 ;  /* 0x0000081a01007387 */ /* 0x0001e20000100a00 */
[----:B------:R-:W1:Y:S01]  /*0e10*/  LDC.64 R8, c[0x4][R8] ;  /* 0x0100000008087b82 */ /* 0x000e620000000a00 */
[----:B------:R-:W-:Y:S01]  /*0e20*/  IMAD.MOV.U32 R7, RZ, RZ, R2 ;  /* 0x000000ffff077224 */ /* 0x000fe200078e0002 */
[----:B------:R-:W-:-:S04]  /*0e30*/  FSETP.NEU.AND P0, PT, R36, RZ, PT ;  /* 0x000000ff2400720b */ /* 0x000fc80003f0d000 */
[----:B------:R-:W-:Y:S02]  /*0e40*/  P2R R0, PR, RZ, 0x1 ;  /* 0x00000001ff007803 */ /* 0x000fe40000000000 */
[----:B--2---:R-:W-:Y:S01]  /*0e50*/  MOV R4, UR4 ;  /* 0x0000000400047c02 */ /* 0x004fe20008000f00 */
[----:B0-----:R-:W-:-:S07]  /*0e60*/  IMAD.U32 R5, RZ, RZ, UR5 ;  /* 0x00000005ff057e24 */ /* 0x001fce000f8e00ff */
[----:B------:R-:W-:-:S07]  /*0e70*/  LEPC R20, `(.L_x_217) ;  /* 0x000000001014794e */ /* 0x000fce0000000000 */
[----:B-1----:R-:W-:Y:S05]  /*0e80*/  CALL.ABS.NOINC R8 ;  /* 0x0000000008007343 */ /* 0x002fea0003c00000 */
.L_x_217:
[----:B------:R-:W-:Y:S01]  /*0e90*/  FSETP.NEU.AND P6, PT, R36, RZ, PT ;  /* 0x000000ff2400720b */ /* 0x000fe20003fcd000 */
[----:B------:R-:W-:-:S12]  /*0ea0*/  BSSY.RECONVERGENT B7, `(.L_x_218) ;  /* 0x000003c000077945 */ /* 0x000fd80003800200 */
        /* <DEDUP_REMOVED lines=11> */
[----:B------:R-:W-:-:S07]  /*0f60*/  MOV R4, 0xf80 ;  /* 0x00000f8000047802 */ /* 0x000fce0000000f00 */
[----:B------:R-:W-:Y:S05]  /*0f70*/  CALL.REL.NOINC `($__internal_0_$__cuda_sm3x_div_rn_noftz_f32_slowpath) ;  /* 0x0000000800a47944 */ /* 0x000fea0003c00000 */
[----:B------:R-:W-:-:S07]  /*0f80*/  MOV R37, R0 ;  /* 0x0000000000257202 */ /* 0x000fce0000000f00 */
.L_x_221:
[----:B------:R-:W-:Y:S05]  /*0f90*/  BSYNC.RECONVERGENT B0 ;  /* 0x0000000000007941 */ /* 0x000fea0003800200 */
.L_x_220:
[----:B------:R-:W-:-:S04]  /*0fa0*/  FSETP.GT.AND P0, PT, R37, 1, PT ;  /* 0x3f8000002500780b */ /* 0x000fc80003f04000 */
[----:B------:R-:W-:-:S13]  /*0fb0*/  FSETP.LT.OR P0, PT, R37, RZ, P0 ;  /* 0x000000ff2500720b */ /* 0x000fda0000701400 */
[----:B------:R-:W-:Y:S05]  /*0fc0*/  @P0 BRA `(.L_x_219) ;  /* 0x0000000000a40947 */ /* 0x000fea0003800000 */
[----:B------:R-:W0:Y:S01]  /*0fd0*/  F2F.F64.F32 R10, R37 ;  /* 0x00000025000a7310 */ /* 0x000e220000201800 */
[----:B------:R-:W-:Y:S01]  /*0fe0*/  MOV R8, 0x1a0 ;  /* 0x000001a000087802 */ /* 0x000fe20000000f00 */
[----:B------:R-:W1:Y:S01]  /*0ff0*/  LDCU.64 UR4, c[0x4][0x170] ;  /* 0x01002e00ff0477ac */ /* 0x000e620008000a00 */
[----:B------:R-:W-:Y:S01]  /*1000*/  IMAD.MOV.U32 R6, RZ, RZ, R32 ;  /* 0x000000ffff067224 */ /* 0x000fe200078e0020 */
[----:B------:R-:W-:-:S03]  /*1010*/  MOV R7, R2 ;  /* 0x0000000200077202 */ /* 0x000fc60000000f00 */
[----:B------:R-:W2:Y:S01]  /*1020*/  LDC.64 R8, c[0x4][R8] ;  /* 0x0100000008087b82 */ /* 0x000ea20000000a00 */
[----:B0-----:R0:W-:Y:S01]  /*1030*/  STL.64 [R1], R10 ;  /* 0x0000000a01007387 */ /* 0x0011e20000100a00 */
[----:B-1----:R-:W-:Y:S02]  /*1040*/  IMAD.U32 R4, RZ, RZ, UR4 ;  /* 0x00000004ff047e24 */ /* 0x002fe4000f8e00ff */
[----:B------:R-:W-:-:S07]  /*1050*/  IMAD.U32 R5, RZ, RZ, UR5 ;  /* 0x00000005ff057e24 */ /* 0x000fce000f8e00ff */
[----:B------:R-:W-:-:S07]  /*1060*/  LEPC R20, `(.L_x_222) ;  /* 0x000000001014794e */ /* 0x000fce0000000000 */
[----:B0-2---:R-:W-:Y:S05]  /*1070*/  CALL.ABS.NOINC R8 ;  /* 0x0000000008007343 */ /* 0x005fea0003c00000 */
.L_x_222:
[----:B------:R-:W-:Y:S01]  /*1080*/  FADD R0, -R45, R44 ;  /* 0x0000002c2d007221 */ /* 0x000fe20000000100 */
[----:B------:R-:W-:Y:S01]  /*1090*/  FADD R5, -R42, R41 ;  /* 0x000000292a057221 */ /* 0x000fe20000000100 */
[----:B------:R-:W0:Y:S01]  /*10a0*/  F2F.F64.F32 R10, R44 ;  /* 0x0000002c000a7310 */ /* 0x000e220000201800 */
[----:B------:R-:W-:Y:S01]  /*10b0*/  MOV R8, 0x1a0 ;  /* 0x000001a000087802 */ /* 0x000fe20000000f00 */
[-C--:B------:R-:W-:Y:S01]  /*10c0*/  FFMA R3, R0, R37.reuse, R45 ;  /* 0x0000002500037223 */ /* 0x080fe2000000002d */
[----:B------:R-:W-:Y:S01]  /*10d0*/  FFMA R37, R5, R37, R42 ;  /* 0x0000002505257223 */ /* 0x000fe2000000002a */
[----:B------:R-:W1:Y:S03]  /*10e0*/  LDCU.64 UR4, c[0x4][0x178] ;  /* 0x01002f00ff0477ac */ /* 0x000e660008000a00 */
[----:B------:R-:W-:Y:S04]  /*10f0*/  ST.E desc[UR36][R16.64], R3 ;  /* 0x0000000310007985 */ /* 0x000fe8000c101924 */
[----:B------:R-:W-:Y:S04]  /*1100*/  ST.E desc[UR36][R18.64], R37 ;  /* 0x0000002512007985 */ /* 0x000fe8000c101924 */
[----:B------:R-:W2:Y:S01]  /*1110*/  LD.E R14, desc[UR36][R16.64] ;  /* 0x00000024100e7980 */ /* 0x000ea2000c101900 */
[----:B------:R-:W3:Y:S01]  /*1120*/  F2F.F64.F32 R12, R37 ;  /* 0x00000025000c7310 */ /* 0x000ee20000201800 */
[----:B------:R-:W4:Y:S02]  /*1130*/  LDC.64 R8, c[0x4][R8] ;  /* 0x0100000008087b82 */ /* 0x000f240000000a00 */
[----:B0-----:R-:W-:Y:S04]  /*1140*/  STL.64 [R1+0x18], R10 ;  /* 0x0000180a01007387 */ /* 0x001fe80000100a00 */
[----:B------:R-:W-:Y:S01]  /*1150*/  STL.64 [R1+0x10], R24 ;  /* 0x0000101801007387 */ /* 0x000fe20000100a00 */
[----:B------:R-:W0:Y:S03]  /*1160*/  F2F.F64.F32 R4, R45 ;  /* 0x0000002d00047310 */ /* 0x000e260000201800 */
[----:B------:R-:W-:Y:S04]  /*1170*/  STL.64 [R1+0x20], R28 ;  /* 0x0000201c01007387 */ /* 0x000fe80000100a00 */
[----:B---3--:R-:W-:Y:S01]  /*1180*/  STL.64 [R1+0x40], R12 ;  /* 0x0000400c01007387 */ /* 0x008fe20000100a00 */
[----:B------:R-:W3:Y:S03]  /*1190*/  F2F.F64.F32 R6, R42 ;  /* 0x0000002a00067310 */ /* 0x000ee60000201800 */
[----:B------:R-:W-:Y:S04]  /*11a0*/  STL.64 [R1+0x28], R26 ;  /* 0x0000281a01007387 */ /* 0x000fe80000100a00 */
[----:B------:R-:W-:Y:S04]  /*11b0*/  STL.64 [R1+0x30], R30 ;  /* 0x0000301e01007387 */ /* 0x000fe80000100a00 */
[----:B0-----:R1:W-:Y:S04]  /*11c0*/  STL.64 [R1], R4 ;  /* 0x0000000401007387 */ /* 0x0013e80000100a00 */
[----:B---3--:R0:W-:Y:S01]  /*11d0*/  STL.64 [R1+0x8], R6 ;  /* 0x0000080601007387 */ /* 0x0081e20000100a00 */
[----:B-1----:R-:W-:-:S02]  /*11e0*/  IMAD.U32 R4, RZ, RZ, UR4 ;  /* 0x00000004ff047e24 */ /* 0x002fc4000f8e00ff */
[----:B------:R-:W-:Y:S02]  /*11f0*/  IMAD.U32 R5, RZ, RZ, UR5 ;  /* 0x00000005ff057e24 */ /* 0x000fe4000f8e00ff */
[----:B0-----:R-:W-:Y:S01]  /*1200*/  IMAD.MOV.U32 R6, RZ, RZ, R32 ;  /* 0x000000ffff067224 */ /* 0x001fe200078e0020 */
[----:B------:R-:W-:Y:S01]  /*1210*/  MOV R7, R2 ;  /* 0x0000000200077202 */ /* 0x000fe20000000f00 */
[----:B--2---:R-:W0:Y:S02]  /*1220*/  F2F.F64.F32 R14, R14 ;  /* 0x0000000e000e7310 */ /* 0x004e240000201800 */
[----:B0---4-:R0:W-:Y:S04]  /*1230*/  STL.64 [R1+0x38], R14 ;  /* 0x0000380e01007387 */ /* 0x0111e80000100a00 */
[----:B------:R-:W-:-:S07]  /*1240*/  LEPC R20, `(.L_x_219) ;  /* 0x000000001014794e */ /* 0x000fce0000000000 */
[----:B0-----:R-:W-:Y:S05]  /*1250*/  CALL.ABS.NOINC R8 ;  /* 0x0000000008007343 */ /* 0x001fea0003c00000 */
.L_x_219:
[----:B------:R-:W-:Y:S05]  /*1260*/  BSYNC.RECONVERGENT B7 ;  /* 0x0000000000077941 */ /* 0x000fea0003800200 */
.L_x_218:
[----:B------:R-:W-:Y:S01]  /*1270*/  MOV R8, 0x1a0 ;  /* 0x000001a000087802 */ /* 0x000fe20000000f00 */
[----:B------:R-:W0:Y:S01]  /*1280*/  LDCU.64 UR4, c[0x4][0x198] ;  /* 0x01003300ff0477ac */ /* 0x000e220008000a00 */
[----:B------:R-:W-:-:S04]  /*1290*/  CS2R R6, SRZ ;  /* 0x0000000000067805 */ /* 0x000fc8000001ff00 */
[----:B------:R-:W1:Y:S01]  /*12a0*/  LDC.64 R8, c[0x4][R8] ;  /* 0x0100000008087b82 */ /* 0x000e620000000a00 */
[----:B0-----:R-:W-:Y:S02]  /*12b0*/  IMAD.U32 R4, RZ, RZ, UR4 ;  /* 0x00000004ff047e24 */ /* 0x001fe4000f8e00ff */
[----:B------:R-:W-:-:S07]  /*12c0*/  IMAD.U32 R5, RZ, RZ, UR5 ;  /* 0x00000005ff057e24 */ /* 0x000fce000f8e00ff */
[----:B------:R-:W-:-:S07]  /*12d0*/  LEPC R20, `(.L_x_223) ;  /* 0x000000001014794e */ /* 0x000fce0000000000 */
[----:B-1----:R-:W-:Y:S05]  /*12e0*/  CALL.ABS.NOINC R8 ;  /* 0x0000000008007343 */ /* 0x002fea0003c00000 */
.L_x_223:
[----:B------:R-:W-:Y:S01]  /*12f0*/  ISETP.NE.AND P6, PT, R50, RZ, PT ;  /* 0x000000ff3200720c */ /* 0x000fe20003fc5270 */
[----:B------:R-:W0:-:S12]  /*1300*/  LDCU.64 UR4, c[0x4][0x168] ;  /* 0x01002d00ff0477ac */ /* 0x000e180008000a00 */
[----:B------:R-:W2:Y:S01]  /*1310*/  @!P6 LDG.E R0, desc[UR36][R52.64] ;  /* 0x000000243400e981 */ /* 0x000ea2000c1e1900 */
[----:B------:R-:W1:Y:S03]  /*1320*/  @!P6 LDC.64 R4, c[0x0][0x3a8] ;  /* 0x0000ea00ff04eb82 */ /* 0x000e660000000a00 */
[----:B------:R-:W3:Y:S01]  /*1330*/  @!P6 LD.E R13, desc[UR36][R16.64] ;  /* 0x00000024100de980 */ /* 0x000ee2000c101900 */
[----:B--2---:R-:W-:-:S05]  /*1340*/  @!P6 IMAD.SHL.U32 R0, R0, 0x2, RZ ;  /* 0x000000020000e824 */ /* 0x004fca00078e00ff */
[----:B------:R-:W-:-:S05]  /*1350*/  @!P6 LOP3.LUT R7, R0, R35, RZ, 0xfc, !PT ;  /* 0x000000230007e212 */ /* 0x000fca00078efcff */
[----:B-1----:R-:W-:Y:S02]  /*1360*/  @!P6 IMAD.WIDE R6, R7, 0x4, R4 ;  /* 0x000000040706e825 */ /* 0x002fe400078e0204 */
[----:B------:R-:W1:Y:S03]  /*1370*/  @!P6 LDC.64 R4, c[0x0][0x3b0] ;  /* 0x0000ec00ff04eb82 */ /* 0x000e660000000a00 */
[----:B---3--:R2:W-:Y:S04]  /*1380*/  @!P6 STG.E desc[UR36][R6.64], R13 ;  /* 0x0000000d0600e986 */ /* 0x0085e8000c101924 */
[----:B------:R-:W3:Y:S04]  /*1390*/  @!P6 LDG.E R0, desc[UR36][R52.64] ;  /* 0x000000243400e981 */ /* 0x000ee8000c1e1900 */
[----:B------:R-:W4:Y:S01]  /*13a0*/  @!P6 LD.E R3, desc[UR36][R18.64] ;  /* 0x000000241203e980 */ /* 0x000f22000c101900 */
[----:B------:R-:W-:Y:S01]  /*13b0*/  MOV R8, 0x1a0 ;  /* 0x000001a000087802 */ /* 0x000fe20000000f00 */
[----:B------:R-:W-:-:S02]  /*13c0*/  FADD R36, R40, -R38 ;  /* 0x8000002628247221 */ /* 0x000fc40000000000 */
[----:B------:R0:W-:Y:S01]  /*13d0*/  STL.64 [R1], R26 ;  /* 0x0000001a01007387 */ /* 0x0001e20000100a00 */
[----:B--2---:R-:W-:Y:S01]  /*13e0*/  MOV R6, R32 ;  /* 0x0000002000067202 */ /* 0x004fe20000000f00 */
[----:B------:R-:W-:Y:S01]  /*13f0*/  IMAD.MOV.U32 R7, RZ, RZ, R2 ;  /* 0x000000ffff077224 */ /* 0x000fe200078e0002 */
[----:B------:R-:W2:Y:S01]  /*1400*/  LDC.64 R8, c[0x4][R8] ;  /* 0x0100000008087b82 */ /* 0x000ea20000000a00 */
[----:B------:R0:W-:Y:S01]  /*1410*/  STL.64 [R1+0x8], R22 ;  /* 0x0000081601007387 */ /* 0x0001e20000100a00 */
[----:B------:R-:W-:Y:S02]  /*1420*/  FSETP.NEU.AND P0, PT, R36, RZ, PT ;  /* 0x000000ff2400720b */ /* 0x000fe40003f0d000 */
[----:B---3--:R-:W-:-:S04]  /*1430*/  @!P6 SHF.L.U32 R0, R0, 0x1, RZ ;  /* 0x000000010000e819 */ /* 0x008fc800000006ff */
[----:B------:R-:W-:Y:S01]  /*1440*/  @!P6 LOP3.LUT R11, R0, R35, RZ, 0xfc, !PT ;  /* 0x00000023000be212 */ /* 0x000fe200078efcff */
[----:B------:R-:W-:Y:S01]  /*1450*/  @!P6 VIADD R35, R35, 0x1 ;  /* 0x000000012323e836 */ /* 0x000fe20000000000 */
[----:B------:R-:W-:-:S03]  /*1460*/  P2R R0, PR, RZ, 0x1 ;  /* 0x00000001ff007803 */ /* 0x000fc60000000000 */
[----:B-1----:R-:W-:-:S04]  /*1470*/  @!P6 IMAD.WIDE R10, R11, 0x4, R4 ;  /* 0x000000040b0ae825 */ /* 0x002fc800078e0204 */
[----:B0-----:R-:W-:Y:S01]  /*1480*/  IMAD.U32 R4, RZ, RZ, UR4 ;  /* 0x00000004ff047e24 */ /* 0x001fe2000f8e00ff */
[----:B----4-:R0:W-:Y:S01]  /*1490*/  @!P6 STG.E desc[UR36][R10.64], R3 ;  /* 0x000000030a00e986 */ /* 0x0101e2000c101924 */
[----:B--2---:R-:W-:-:S07]  /*14a0*/  IMAD.U32 R5, RZ, RZ, UR5 ;  /* 0x00000005ff057e24 */ /* 0x004fce000f8e00ff */
[----:B------:R-:W-:-:S07]  /*14b0*/  LEPC R20, `(.L_x_224) ;  /* 0x000000001014794e */ /* 0x000fce0000000000 */
[----:B0-----:R-:W-:Y:S05]  /*14c0*/  CALL.ABS.NOINC R8 ;  /* 0x0000000008007343 */ /* 0x001fea0003c00000 */
.L_x_224:
[----:B------:R-:W-:Y:S01]  /*14d0*/  FSETP.NEU.AND P6, PT, R36, RZ, PT ;  /* 0x000000ff2400720b */ /* 0x000fe20003fcd000 */
[----:B------:R-:W-:-:S12]  /*14e0*/  BSSY.RECONVERGENT B7, `(.L_x_225) ;  /* 0x000003d000077945 */ /* 0x000fd80003800200 */
[----:B------:R-:W-:Y:S05]  /*14f0*/  @!P6 BRA `(.L_x_226) ;  /* 0x0000000000ece947 */ /* 0x000fea0003800000 */
[----:B------:R-:W-:Y:S01]  /*1500*/  FADD R36, R40, -R38 ;  /* 0x8000002628247221 */ /* 0x000fe20000000000 */
[----:B------:R-:W-:Y:S01]  /*1510*/  FADD R0, -R38, R33 ;  /* 0x0000002126007221 */ /* 0x000fe20000000100 */
[----:B------:R-:W-:Y:S02]  /*1520*/  BSSY.RECONVERGENT B0, `(.L_x_227) ;  /* 0x000000c000007945 */ /* 0x000fe40003800200 */
[----:B------:R-:W0:Y:S08]  /*1530*/  MUFU.RCP R3, R36 ;  /* 0x0000002400037308 */ /* 0x000e300000001000 */
[----:B------:R-:W1:Y:S01]  /*1540*/  FCHK P0, R0, R36 ;  /* 0x0000002400007302 */ /* 0x000e620000000000 */
[----:B0-----:R-:W-:-:S04]  /*1550*/  FFMA R4, -R36, R3, 1 ;  /* 0x3f80000024047423 */ /* 0x001fc80000000103 */
[----:B------:R-:W-:-:S04]  /*1560*/  FFMA R3, R3, R4, R3 ;  /* 0x0000000403037223 */ /* 0x000fc80000000003 */
[----:B------:R-:W-:-:S04]  /*1570*/  FFMA R4, R0, R3, RZ ;  /* 0x0000000300047223 */ /* 0x000fc800000000ff */
[----:B------:R-:W-:-:S04]  /*1580*/  FFMA R33, -R36, R4, R0 ;  /* 0x0000000424217223 */ /* 0x000fc80000000100 */
[----:B------:R-:W-:Y:S01]  /*1590*/  FFMA R33, R3, R33, R4 ;  /* 0x0000002103217223 */ /* 0x000fe20000000004 */
[----:B-1----:R-:W-:Y:S06]  /*15a0*/  @!P0 BRA `(.L_x_228) ;  /* 0x00000000000c8947 */ /* 0x002fec0003800000 */
[----:B------:R-:W-:-:S07]  /*15b0*/  MOV R4, 0x15d0 ;  /* 0x000015d000047802 */ /* 0x000fce0000000f00 */
[----:B------:R-:W-:Y:S05]  /*15c0*/  CALL.REL.NOINC `($__internal_0_$__cuda_sm3x_div_rn_noftz_f32_slowpath) ;  /* 0x0000000400107944 */ /* 0x000fea0003c00000 */
[----:B------:R-:W-:-:S07]  /*15d0*/  IMAD.MOV.U32 R33, RZ, RZ, R0 ;  /* 0x000000ffff217224 */ /* 0x000fce00078e0000 */
.L_x_228:
[----:B------:R-:W-:Y:S05]  /*15e0*/  BSYNC.RECONVERGENT B0 ;  /* 0x0000000000007941 */ /* 0x000fea0003800200 */
.L_x_227:
[----:B------:R-:W-:-:S04]  /*15f0*/  FSETP.GT.AND P0, PT, R33, 1, PT ;  /* 0x3f8000002100780b */ /* 0x000fc80003f04000 */
[----:B------:R-:W-:-:S13]  /*1600*/  FSETP.LT.OR P0, PT, R33, RZ, P0 ;  /* 0x000000ff2100720b */ /* 0x000fda0000701400 */
[----:B------:R-:W-:Y:S05]  /*1610*/  @P0 BRA `(.L_x_226) ;  /* 0x0000000000a40947 */ /* 0x000fea0003800000 */
[----:B------:R-:W0:Y:S01]  /*1620*/  F2F.F64.F32 R10, R33 ;  /* 0x00000021000a7310 */ /* 0x000e220000201800 */
[----:B------:R-:W-:Y:S01]  /*1630*/  MOV R8, 0x1a0 ;  /* 0x000001a000087802 */ /* 0x000fe20000000f00 */
[----:B------:R-:W1:Y:S01]  /*1640*/  LDCU.64 UR4, c[0x4][0x170] ;  /* 0x01002e00ff0477ac */ /* 0x000e620008000a00 */
[----:B------:R-:W-:Y:S02]  /*1650*/  IMAD.MOV.U32 R6, RZ, RZ, R32 ;  /* 0x000000ffff067224 */ /* 0x000fe400078e0020 */
[----:B------:R-:W-:Y:S02]  /*1660*/  IMAD.MOV.U32 R7, RZ, RZ, R2 ;  /* 0x000000ffff077224 */ /* 0x000fe400078e0002 */
[----:B------:R-:W2:Y:S01]  /*1670*/  LDC.64 R8, c[0x4][R8] ;  /* 0x0100000008087b82 */ /* 0x000ea20000000a00 */
[----:B0-----:R0:W-:Y:S01]  /*1680*/  STL.64 [R1], R10 ;  /* 0x0000000a01007387 */ /* 0x0011e20000100a00 */
[----:B-1----:R-:W-:Y:S01]  /*1690*/  IMAD.U32 R4, RZ, RZ, UR4 ;  /* 0x00000004ff047e24 */ /* 0x002fe2000f8e00ff */
[----:B------:R-:W-:-:S07]  /*16a0*/  MOV R5, UR5 ;  /* 0x0000000500057c02 */ /* 0x000fce0008000f00 */
[----:B------:R-:W-:-:S07]  /*16b0*/  LEPC R20, `(.L_x_229) ;  /* 0x000000001014794e */ /* 0x000fce0000000000 */
[----:B0-2---:R-:W-:Y:S05]  /*16c0*/  CALL.ABS.NOINC R8 ;  /* 0x0000000008007343 */ /* 0x005fea0003c00000 */
.L_x_229:
[--C-:B------:R-:W-:Y:S01]  /*16d0*/  FADD R3, R46, -R44.reuse ;  /* 0x8000002c2e037221 */ /* 0x100fe20000000000 */
[--C-:B------:R-:W-:Y:S01]  /*16e0*/  FADD R0, R43, -R41.reuse ;  /* 0x800000292b007221 */ /* 0x100fe20000000000 */
[----:B------:R-:W0:Y:S08]  /*16f0*/  F2F.F64.F32 R10, R43 ;  /* 0x0000002b000a7310 */ /* 0x000e300000201800 */
[----:B------:R-:W1:Y:S01]  /*1700*/  F2F.F64.F32 R14, R44 ;  /* 0x0000002c000e7310 */ /* 0x000e620000201800 */
[-C--:B------:R-:W-:Y:S01]  /*1710*/  FFMA R3, R3, R33.reuse, R44 ;  /* 0x0000002103037223 */ /* 0x080fe2000000002c */
[----:B------:R-:W-:Y:S01]  /*1720*/  FFMA R33, R0, R33, R41 ;  /* 0x0000002100217223 */ /* 0x000fe20000000029 */
[----:B------:R-:W-:Y:S01]  /*1730*/  MOV R8, 0x1a0 ;  /* 0x000001a000087802 */ /* 0x000fe20000000f00 */
[----:B------:R-:W2:Y:S02]  /*1740*/  LDCU.64 UR4, c[0x4][0x178] ;  /* 0x01002f00ff0477ac */ /* 0x000ea40008000a00 */
[----:B------:R-:W-:Y:S04]  /*1750*/  ST.E desc[UR36][R16.64], R3 ;  /* 0x0000000310007985 */ /* 0x000fe8000c101924 */
[----:B------:R-:W-:Y:S04]  /*1760*/  ST.E desc[UR36][R18.64], R33 ;  /* 0x0000002112007985 */ /* 0x000fe8000c101924 */
[----:B------:R-:W3:Y:S01]  /*1770*/  LD.E R12, desc[UR36][R16.64] ;  /* 0x00000024100c7980 */ /* 0x000ee2000c101900 */
[----:B------:R-:W4:Y:S01]  /*1780*/  LDC.64 R8, c[0x4][R8] ;  /* 0x0100000008087b82 */ /* 0x000f220000000a00 */
[----:B------:R-:W5:Y:S02]  /*1790*/  F2F.F64.F32 R4, R33 ;  /* 0x0000002100047310 */ /* 0x000f640000201800 */
[----:B------:R-:W-:Y:S04]  /*17a0*/  STL.64 [R1+0x30], R30 ;  /* 0x0000301e01007387 */ /* 0x000fe80000100a00 */
[----:B0-----:R-:W-:Y:S02]  /*17b0*/  STL.64 [R1+0x20], R10 ;  /* 0x0000200a01007387 */ /* 0x001fe40000100a00 */
[----:B------:R-:W0:Y:S02]  /*17c0*/  F2F.F64.F32 R6, R46 ;  /* 0x0000002e00067310 */ /* 0x000e240000201800 */
[----:B-1----:R-:W-:Y:S04]  /*17d0*/  STL.64 [R1], R14 ;  /* 0x0000000e01007387 */ /* 0x002fe80000100a00 */
[----:B------:R-:W-:Y:S04]  /*17e0*/  STL.64 [R1+0x8], R28 ;  /* 0x0000081c01007387 */ /* 0x000fe80000100a00 */
[----:B------:R-:W-:Y:S04]  /*17f0*/  STL.64 [R1+0x10], R26 ;  /* 0x0000101a01007387 */ /* 0x000fe80000100a00 */
[----:B------:R-:W-:Y:S04]  /*1800*/  STL.64 [R1+0x28], R22 ;  /* 0x0000281601007387 */ /* 0x000fe80000100a00 */
[----:B-----5:R2:W-:Y:S04]  /*1810*/  STL.64 [R1+0x40], R4 ;  /* 0x0000400401007387 */ /* 0x0205e80000100a00 */
[----:B0-----:R0:W-:Y:S01]  /*1820*/  STL.64 [R1+0x18], R6 ;  /* 0x0000180601007387 */ /* 0x0011e20000100a00 */
[----:B--2---:R-:W-:Y:S01]  /*1830*/  IMAD.U32 R4, RZ, RZ, UR4 ;  /* 0x00000004ff047e24 */ /* 0x004fe2000f8e00ff */
[----:B------:R-:W-:Y:S01]  /*1840*/  MOV R5, UR5 ;  /* 0x0000000500057c02 */ /* 0x000fe20008000f00 */
[----:B0-----:R-:W-:-:S02]  /*1850*/  IMAD.MOV.U32 R6, RZ, RZ, R32 ;  /* 0x000000ffff067224 */ /* 0x001fc400078e0020 */
[----:B------:R-:W-:Y:S01]  /*1860*/  IMAD.MOV.U32 R7, RZ, RZ, R2 ;  /* 0x000000ffff077224 */ /* 0x000fe200078e0002 */
[----:B---3--:R-:W0:Y:S02]  /*1870*/  F2F.F64.F32 R12, R12 ;  /* 0x0000000c000c7310 */ /* 0x008e240000201800 */
[----:B0---4-:R0:W-:Y:S04]  /*1880*/  STL.64 [R1+0x38], R12 ;  /* 0x0000380c01007387 */ /* 0x0111e80000100a00 */
[----:B------:R-:W-:-:S07]  /*1890*/  LEPC R20, `(.L_x_226) ;  /* 0x000000001014794e */ /* 0x000fce0000000000 */
[----:B0-----:R-:W-:Y:S05]  /*18a0*/  CALL.ABS.NOINC R8 ;  /* 0x0000000008007343 */ /* 0x001fea0003c00000 */
.L_x_226:
[----:B------:R-:W-:Y:S05]  /*18b0*/  BSYNC.RECONVERGENT B7 ;  /* 0x0000000000077941 */ /* 0x000fea0003800200 */
.L_x_225:
[----:B------:R-:W-:Y:S01]  /*18c0*/  ISETP.NE.AND P6, PT, R50, RZ, PT ;  /* 0x000000ff3200720c */ /* 0x000fe20003fc5270 */
[----:B------:R-:W-:-:S12]  /*18d0*/  BSSY.RECONVERGENT B0, `(.L_x_230) ;  /* 0x000000e000007945 */ /* 0x000fd80003800200 */
[----:B------:R-:W-:Y:S05]  /*18e0*/  @P6 BRA `(.L_x_231) ;  /* 0x0000000000306947 */ /* 0x000fea0003800000 */
[----:B------:R-:W2:Y:S01]  /*18f0*/  LDG.E R0, desc[UR36][R52.64] ;  /* 0x0000002434007981 */ /* 0x000ea2000c1e1900 */
[----:B------:R-:W0:Y:S03]  /*1900*/  LDC.64 R4, c[0x0][0x3a8] ;  /* 0x0000ea00ff047b82 */ /* 0x000e260000000a00 */
[----:B------:R-:W3:Y:S01]  /*1910*/  LD.E R3, desc[UR36][R16.64] ;  /* 0x0000002410037980 */ /* 0x000ee2000c101900 */
[----:B--2---:R-:W-:-:S04]  /*1920*/  IMAD R7, R0, 0x2, R35 ;  /* 0x0000000200077824 */ /* 0x004fc800078e0223 */
[----:B0-----:R-:W-:Y:S02]  /*1930*/  IMAD.WIDE R6, R7, 0x4, R4 ;  /* 0x0000000407067825 */ /* 0x001fe400078e0204 */
[----:B------:R-:W0:Y:S03]  /*1940*/  LDC.64 R4, c[0x0][0x3b0] ;  /* 0x0000ec00ff047b82 */ /* 0x000e260000000a00 */
[----:B---3--:R1:W-:Y:S04]  /*1950*/  STG.E desc[UR36][R6.64], R3 ;  /* 0x0000000306007986 */ /* 0x0083e8000c101924 */
[----:B------:R-:W2:Y:S04]  /*1960*/  LDG.E R0, desc[UR36][R52.64] ;  /* 0x0000002434007981 */ /* 0x000ea8000c1e1900 */
[----:B------:R-:W3:Y:S01]  /*1970*/  LD.E R9, desc[UR36][R18.64] ;  /* 0x0000002412097980 */ /* 0x000ee2000c101900 */
[----:B--2---:R-:W-:-:S05]  /*1980*/  LEA R35, R0, R35, 0x1 ;  /* 0x0000002300237211 */ /* 0x004fca00078e08ff */
[----:B0-----:R-:W-:-:S05]  /*1990*/  IMAD.WIDE R4, R35, 0x4, R4 ;  /* 0x0000000423047825 */ /* 0x001fca00078e0204 */
[----:B---3--:R1:W-:Y:S02]  /*19a0*/  STG.E desc[UR36][R4.64], R9 ;  /* 0x0000000904007986 */ /* 0x0083e4000c101924 */
.L_x_231:
[----:B------:R-:W-:Y:S05]  /*19b0*/  BSYNC.RECONVERGENT B0 ;  /* 0x0000000000007941 */ /* 0x000fea0003800200 */
.L_x_230:
[----:B-1----:R-:W2:Y:S01]  /*19c0*/  LDG.E R3, desc[UR36][R54.64] ;  /* 0x0000002436037981 */ /* 0x002ea2000c1e1900 */
[----:B------:R-:W-:-:S05]  /*19d0*/  VIADD R48, R48, 0x1 ;  /* 0x0000000130307836 */ /* 0x000fca0000000000 */
[----:B--2---:R-:W-:-:S13]  /*19e0*/  ISETP.GE.AND P0, PT, R48, R3, PT ;  /* 0x000000033000720c */ /* 0x004fda0003f06270 */
[----:B------:R-:W-:Y:S05]  /*19f0*/  @!P0 BRA `(.L_x_232) ;  /* 0xffffffe800e48947 */ /* 0x000fea000383ffff */
[----:B------:R-:W-:Y:S05]  /*1a00*/  EXIT ;  /* 0x000000000000794d */ /* 0x000fea0003800000 */
        .weak           $__internal_0_$__cuda_sm3x_div_rn_noftz_f32_slowpath
        .type           $__internal_0_$__cuda_sm3x_div_rn_noftz_f32_slowpath,@function
        .size           $__internal_0_$__cuda_sm3x_div_rn_noftz_f32_slowpath,(.L_x_261 - $__internal_0_$__cuda_sm3x_div_rn_noftz_f32_slowpath)
$__internal_0_$__cuda_sm3x_div_rn_noftz_f32_slowpath:
[----:B------:R-:W-:Y:S01]  /*1a10*/  SHF.R.U32.HI R6, RZ, 0x17, R36 ;  /* 0x00000017ff067819 */ /* 0x000fe20000011624 */
[----:B------:R-:W-:Y:S01]  /*1a20*/  BSSY.RECONVERGENT B1, `(.L_x_233) ;  /* 0x0000063000017945 */ /* 0x000fe20003800200 */
[----:B------:R-:W-:Y:S02]  /*1a30*/  SHF.R.U32.HI R3, RZ, 0x17, R0 ;  /* 0x00000017ff037819 */ /* 0x000fe40000011600 */
[----:B------:R-:W-:Y:S02]  /*1a40*/  LOP3.LUT R6, R6, 0xff, RZ, 0xc0, !PT ;  /* 0x000000ff06067812 */ /* 0x000fe400078ec0ff */
[----:B------:R-:W-:-:S03]  /*1a50*/  LOP3.LUT R7, R3, 0xff, RZ, 0xc0, !PT ;  /* 0x000000ff03077812 */ /* 0x000fc600078ec0ff */
[----:B------:R-:W-:-:S05]  /*1a60*/  VIADD R5, R6, 0xffffffff ;  /* 0xffffffff06057836 */ /* 0x000fca0000000000 */
[----:B------:R-:W-:Y:S01]  /*1a70*/  ISETP.GT.U32.AND P0, PT, R5, 0xfd, PT ;  /* 0x000000fd0500780c */ /* 0x000fe20003f04070 */
[----:B------:R-:W-:-:S05]  /*1a80*/  VIADD R5, R7, 0xffffffff ;  /* 0xffffffff07057836 */ /* 0x000fca0000000000 */
[----:B------:R-:W-:-:S13]  /*1a90*/  ISETP.GT.U32.OR P0, PT, R5, 0xfd, P0 ;  /* 0x000000fd0500780c */ /* 0x000fda0000704470 */
[----:B------:R-:W-:Y:S01]  /*1aa0*/  @!P0 MOV R3, RZ ;  /* 0x000000ff00038202 */ /* 0x000fe20000000f00 */
[----:B------:R-:W-:Y:S06]  /*1ab0*/  @!P0 BRA `(.L_x_234) ;  /* 0x0000000000608947 */ /* 0x000fec0003800000 */
[----:B------:R-:W-:Y:S02]  /*1ac0*/  FSETP.GTU.FTZ.AND P0, PT, |R0|, +INF , PT ;  /* 0x7f8000000000780b */ /* 0x000fe40003f1c200 */
[----:B------:R-:W-:-:S04]  /*1ad0*/  FSETP.GTU.FTZ.AND P1, PT, |R36|, +INF , PT ;  /* 0x7f8000002400780b */ /* 0x000fc80003f3c200 */
[----:B------:R-:W-:-:S13]  /*1ae0*/  PLOP3.LUT P0, PT, P0, P1, PT, 0xf8, 0x8f ;  /* 0x00000000008f781c */ /* 0x000fda0000703f70 */
[----:B------:R-:W-:Y:S05]  /*1af0*/  @P0 BRA `(.L_x_235) ;  /* 0x0000000400500947 */ /* 0x000fea0003800000 */
[----:B------:R-:W-:-:S13]  /*1b00*/  LOP3.LUT P0, RZ, R36, 0x7fffffff, R0, 0xc8, !PT ;  /* 0x7fffffff24ff7812 */ /* 0x000fda000780c800 */
[----:B------:R-:W-:Y:S05]  /*1b10*/  @!P0 BRA `(.L_x_236) ;  /* 0x0000000400408947 */ /* 0x000fea0003800000 */
[----:B------:R-:W-:Y:S02]  /*1b20*/  FSETP.NEU.FTZ.AND P2, PT, |R0|, +INF , PT ;  /* 0x7f8000000000780b */ /* 0x000fe40003f5d200 */
[----:B------:R-:W-:Y:S02]  /*1b30*/  FSETP.NEU.FTZ.AND P1, PT, |R36|, +INF , PT ;  /* 0x7f8000002400780b */ /* 0x000fe40003f3d200 */
[----:B------:R-:W-:-:S11]  /*1b40*/  FSETP.NEU.FTZ.AND P0, PT, |R0|, +INF , PT ;  /* 0x7f8000000000780b */ /* 0x000fd60003f1d200 */
[----:B------:R-:W-:Y:S05]  /*1b50*/  @!P1 BRA !P2, `(.L_x_236) ;  /* 0x0000000400309947 */ /* 0x000fea0005000000 */
[----:B------:R-:W-:-:S04]  /*1b60*/  LOP3.LUT P2, RZ, R0, 0x7fffffff, RZ, 0xc0, !PT ;  /* 0x7fffffff00ff7812 */ /* 0x000fc8000784c0ff */
[----:B------:R-:W-:-:S13]  /*1b70*/  PLOP3.LUT P1, PT, P1, P2, PT, 0x2f, 0xf2 ;  /* 0x0000000000f2781c */ /* 0x000fda0000f24577 */
[----:B------:R-:W-:Y:S05]  /*1b80*/  @P1 BRA `(.L_x_237) ;  /* 0x00000004001c1947 */ /* 0x000fea0003800000 */
[----:B------:R-:W-:-:S04]  /*1b90*/  LOP3.LUT P1, RZ, R36, 0x7fffffff, RZ, 0xc0, !PT ;  /* 0x7fffffff24ff7812 */ /* 0x000fc8000782c0ff */
[----:B------:R-:W-:-:S13]  /*1ba0*/  PLOP3.LUT P0, PT, P0, P1, PT, 0x2f, 0xf2 ;  /* 0x0000000000f2781c */ /* 0x000fda0000702577 */
[----:B------:R-:W-:Y:S05]  /*1bb0*/  @P0 BRA `(.L_x_238) ;  /* 0x0000000400040947 */ /* 0x000fea0003800000 */
[----:B------:R-:W-:Y:S01]  /*1bc0*/  ISETP.GE.AND P0, PT, R5, RZ, PT ;  /* 0x000000ff0500720c */ /* 0x000fe20003f06270 */
[----:B------:R-:W-:-:S05]  /*1bd0*/  VIADD R3, R6, 0xffffffff ;  /* 0xffffffff06037836 */ /* 0x000fca0000000000 */
[----:B------:R-:W-:-:S07]  /*1be0*/  ISETP.GE.AND P1, PT, R3, RZ, PT ;  /* 0x000000ff0300720c */ /* 0x000fce0003f26270 */
[----:B------:R-:W-:Y:S02]  /*1bf0*/  @P0 IMAD.MOV.U32 R3, RZ, RZ, RZ ;  /* 0x000000ffff030224 */ /* 0x000fe400078e00ff */
[----:B------:R-:W-:Y:S01]  /*1c00*/  @!P0 FFMA R0, R0, 1.84467440737095516160e+19, RZ ;  /* 0x5f80000000008823 */ /* 0x000fe200000000ff */
[----:B------:R-:W-:-:S03]  /*1c10*/  @!P0 IMAD.MOV.U32 R3, RZ, RZ, -0x40 ;  /* 0xffffffc0ff038424 */ /* 0x000fc600078e00ff */
[----:B------:R-:W-:Y:S02]  /*1c20*/  @!P1 FFMA R36, R36, 1.84467440737095516160e+19, RZ ;  /* 0x5f80000024249823 */ /* 0x000fe400000000ff */
[----:B------:R-:W-:-:S07]  /*1c30*/  @!P1 IADD3 R3, PT, PT, R3, 0x40, RZ ;  /* 0x0000004003039810 */ /* 0x000fce0007ffe0ff */
.L_x_234:
[----:B------:R-:W-:Y:S01]  /*1c40*/  LEA R5, R6, 0xc0800000, 0x17 ;  /* 0xc080000006057811 */ /* 0x000fe200078eb8ff */
[----:B------:R-:W-:Y:S01]  /*1c50*/  VIADD R7, R7, 0xffffff81 ;  /* 0xffffff8107077836 */ /* 0x000fe20000000000 */
[----:B------:R-:W-:Y:S03]  /*1c60*/  BSSY.RECONVERGENT B2, `(.L_x_239) ;  /* 0x0000035000027945 */ /* 0x000fe60003800200 */
[----:B------:R-:W-:Y:S02]  /*1c70*/  IMAD.IADD R36, R36, 0x1, -R5 ;  /* 0x0000000124247824 */ /* 0x000fe400078e0a05 */
[----:B------:R-:W-:Y:S02]  /*1c80*/  IMAD R0, R7, -0x800000, R0 ;  /* 0xff80000007007824 */ /* 0x000fe400078e0200 */
[----:B------:R-:W0:Y:S01]  /*1c90*/  MUFU.RCP R5, R36 ;  /* 0x0000002400057308 */ /* 0x000e220000001000 */
[----:B------:R-:W-:-:S04]  /*1ca0*/  FADD.FTZ R9, -R36, -RZ ;  /* 0x800000ff24097221 */ /* 0x000fc80000010100 */
[----:B0-----:R-:W-:-:S04]  /*1cb0*/  FFMA R8, R5, R9, 1 ;  /* 0x3f80000005087423 */ /* 0x001fc80000000009 */
[----:B------:R-:W-:Y:S01]  /*1cc0*/  FFMA R5, R5, R8, R5 ;  /* 0x0000000805057223 */ /* 0x000fe20000000005 */
[----:B------:R-:W-:-:S03]  /*1cd0*/  IADD3 R8, PT, PT, R7, 0x7f, -R6 ;  /* 0x0000007f07087810 */ /* 0x000fc60007ffe806 */
[----:B------:R-:W-:Y:S01]  /*1ce0*/  FFMA R6, R0, R5, RZ ;  /* 0x0000000500067223 */ /* 0x000fe200000000ff */
[----:B------:R-:W-:-:S03]  /*1cf0*/  IADD3 R8, PT, PT, R8, R3, RZ ;  /* 0x0000000308087210 */ /* 0x000fc60007ffe0ff */
[----:B------:R-:W-:-:S04]  /*1d00*/  FFMA R7, R9, R6, R0 ;  /* 0x0000000609077223 */ /* 0x000fc80000000000 */
[----:B------:R-:W-:-:S04]  /*1d10*/  FFMA R6, R5, R7, R6 ;  /* 0x0000000705067223 */ /* 0x000fc80000000006 */
[----:B------:R-:W-:-:S04]  /*1d20*/  FFMA R9, R9, R6, R0 ;  /* 0x0000000609097223 */ /* 0x000fc80000000000 */
[----:B------:R-:W-:-:S05]  /*1d30*/  FFMA R0, R5, R9, R6 ;  /* 0x0000000905007223 */ /* 0x000fca0000000006 */
[----:B------:R-:W-:-:S04]  /*1d40*/  SHF.R.U32.HI R3, RZ, 0x17, R0 ;  /* 0x00000017ff037819 */ /* 0x000fc80000011600 */
[----:B------:R-:W-:-:S05]  /*1d50*/  LOP3.LUT R3, R3, 0xff, RZ, 0xc0, !PT ;  /* 0x000000ff03037812 */ /* 0x000fca00078ec0ff */
[----:B------:R-:W-:-:S04]  /*1d60*/  IMAD.IADD R10, R3, 0x1, R8 ;  /* 0x00000001030a7824 */ /* 0x000fc800078e0208 */
[----:B------:R-:W-:-:S05]  /*1d70*/  VIADD R3, R10, 0xffffffff ;  /* 0xffffffff0a037836 */ /* 0x000fca0000000000 */
[----:B------:R-:W-:-:S13]  /*1d80*/  ISETP.GE.U32.AND P0, PT, R3, 0xfe, PT ;  /* 0x000000fe0300780c */ /* 0x000fda0003f06070 */
[----:B------:R-:W-:Y:S05]  /*1d90*/  @!P0 BRA `(.L_x_240) ;  /* 0x0000000000808947 */ /* 0x000fea0003800000 */
[----:B------:R-:W-:-:S13]  /*1da0*/  ISETP.GT.AND P0, PT, R10, 0xfe, PT ;  /* 0x000000fe0a00780c */ /* 0x000fda0003f04270 */
[----:B------:R-:W-:Y:S05]  /*1db0*/  @P0 BRA `(.L_x_241) ;  /* 0x00000000006c0947 */ /* 0x000fea0003800000 */
[----:B------:R-:W-:-:S13]  /*1dc0*/  ISETP.GE.AND P0, PT, R10, 0x1, PT ;  /* 0x000000010a00780c */ /* 0x000fda0003f06270 */
[----:B------:R-:W-:Y:S05]  /*1dd0*/  @P0 BRA `(.L_x_242) ;  /* 0x0000000000740947 */ /* 0x000fea0003800000 */
[----:B------:R-:W-:Y:S02]  /*1de0*/  ISETP.GE.AND P0, PT, R10, -0x18, PT ;  /* 0xffffffe80a00780c */ /* 0x000fe40003f06270 */
[----:B------:R-:W-:-:S11]  /*1df0*/  LOP3.LUT R0, R0, 0x80000000, RZ, 0xc0, !PT ;  /* 0x8000000000007812 */ /* 0x000fd600078ec0ff */
[----:B------:R-:W-:Y:S05]  /*1e00*/  @!P0 BRA `(.L_x_242) ;  /* 0x0000000000688947 */ /* 0x000fea0003800000 */
[CCC-:B------:R-:W-:Y:S01]  /*1e10*/  FFMA.RZ R7, R5.reuse, R9.reuse, R6.reuse ;  /* 0x0000000905077223 */ /* 0x1c0fe2000000c006 */
[CCC-:B------:R-:W-:Y:S01]  /*1e20*/  FFMA.RP R3, R5.reuse, R9.reuse, R6.reuse ;  /* 0x0000000905037223 */ /* 0x1c0fe20000008006 */
[----:B------:R-:W-:Y:S01]  /*1e30*/  FFMA.RM R6, R5, R9, R6 ;  /* 0x0000000905067223 */ /* 0x000fe20000004006 */
[----:B------:R-:W-:Y:S01]  /*1e40*/  IMAD.MOV R8, RZ, RZ, -R10 ;  /* 0x000000ffff087224 */ /* 0x000fe200078e0a0a */
[C---:B------:R-:W-:Y:S02]  /*1e50*/  ISETP.NE.AND P2, PT, R10.reuse, RZ, PT ;  /* 0x000000ff0a00720c */ /* 0x040fe40003f45270 */
[----:B------:R-:W-:Y:S02]  /*1e60*/  LOP3.LUT R7, R7, 0x7fffff, RZ, 0xc0, !PT ;  /* 0x007fffff07077812 */ /* 0x000fe400078ec0ff */
[----:B------:R-:W-:Y:S02]  /*1e70*/  FSETP.NEU.FTZ.AND P0, PT, R3, R6, PT ;  /* 0x000000060300720b */ /* 0x000fe40003f1d000 */
[----:B------:R-:W-:-:S02]  /*1e80*/  IADD3 R6, PT, PT, R10, 0x20, RZ ;  /* 0x000000200a067810 */ /* 0x000fc40007ffe0ff */
[----:B------:R-:W-:Y:S02]  /*1e90*/  LOP3.LUT R7, R7, 0x800000, RZ, 0xfc, !PT ;  /* 0x0080000007077812 */ /* 0x000fe400078efcff */
[----:B------:R-:W-:Y:S02]  /*1ea0*/  ISETP.NE.AND P1, PT, R10, RZ, PT ;  /* 0x000000ff0a00720c */ /* 0x000fe40003f25270 */
[----:B------:R-:W-:Y:S02]  /*1eb0*/  SHF.L.U32 R6, R7, R6, RZ ;  /* 0x0000000607067219 */ /* 0x000fe400000006ff */
[----:B------:R-:W-:Y:S02]  /*1ec0*/  SEL R8, R8, RZ, P2 ;  /* 0x000000ff08087207 */ /* 0x000fe40001000000 */
[----:B------:R-:W-:Y:S02]  /*1ed0*/  ISETP.NE.AND P1, PT, R6, RZ, P1 ;  /* 0x000000ff0600720c */ /* 0x000fe40000f25270 */
[----:B------:R-:W-:-:S02]  /*1ee0*/  SHF.R.U32.HI R8, RZ, R8, R7 ;  /* 0x00000008ff087219 */ /* 0x000fc40000011607 */
[----:B------:R-:W-:Y:S02]  /*1ef0*/  PLOP3.LUT P0, PT, P0, P1, PT, 0xf8, 0x8f ;  /* 0x00000000008f781c */ /* 0x000fe40000703f70 */
[----:B------:R-:W-:Y:S02]  /*1f00*/  SHF.R.U32.HI R6, RZ, 0x1, R8 ;  /* 0x00000001ff067819 */ /* 0x000fe40000011608 */
[----:B------:R-:W-:-:S04]  /*1f10*/  SEL R3, RZ, 0x1, !P0 ;  /* 0x00000001ff037807 */ /* 0x000fc80004000000 */
[----:B------:R-:W-:-:S04]  /*1f20*/  LOP3.LUT R3, R3, 0x1, R6, 0xf8, !PT ;  /* 0x0000000103037812 */ /* 0x000fc800078ef806 */
[----:B------:R-:W-:-:S05]  /*1f30*/  LOP3.LUT R3, R3, R8, RZ, 0xc0, !PT ;  /* 0x0000000803037212 */ /* 0x000fca00078ec0ff */
[----:B------:R-:W-:-:S05]  /*1f40*/  IMAD.IADD R3, R6, 0x1, R3 ;  /* 0x0000000106037824 */ /* 0x000fca00078e0203 */
[----:B------:R-:W-:Y:S01]  /*1f50*/  LOP3.LUT R0, R3, R0, RZ, 0xfc, !PT ;  /* 0x0000000003007212 */ /* 0x000fe200078efcff */
[----:B------:R-:W-:Y:S06]  /*1f60*/  BRA `(.L_x_242) ;  /* 0x0000000000107947 */ /* 0x000fec0003800000 */
.L_x_241:
[----:B------:R-:W-:-:S04]  /*1f70*/  LOP3.LUT R0, R0, 0x80000000, RZ, 0xc0, !PT ;  /* 0x8000000000007812 */ /* 0x000fc800078ec0ff */
[----:B------:R-:W-:Y:S01]  /*1f80*/  LOP3.LUT R0, R0, 0x7f800000, RZ, 0xfc, !PT ;  /* 0x7f80000000007812 */ /* 0x000fe200078efcff */
[----:B------:R-:W-:Y:S06]  /*1f90*/  BRA `(.L_x_242) ;  /* 0x0000000000047947 */ /* 0x000fec0003800000 */
.L_x_240:
[----:B------:R-:W-:-:S07]  /*1fa0*/  LEA R0, R8, R0, 0x17 ;  /* 0x0000000008007211 */ /* 0x000fce00078eb8ff */
.L_x_242:
[----:B------:R-:W-:Y:S05]  /*1fb0*/  BSYNC.RECONVERGENT B2 ;  /* 0x0000000000027941 */ /* 0x000fea0003800200 */
.L_x_239:
[----:B------:R-:W-:Y:S05]  /*1fc0*/  BRA `(.L_x_243) ;  /* 0x0000000000207947 */ /* 0x000fea0003800000 */
.L_x_238:
[----:B------:R-:W-:-:S04]  /*1fd0*/  LOP3.LUT R0, R36, 0x80000000, R0, 0x48, !PT ;  /* 0x8000000024007812 */ /* 0x000fc800078e4800 */
[----:B------:R-:W-:Y:S01]  /*1fe0*/  LOP3.LUT R0, R0, 0x7f800000, RZ, 0xfc, !PT ;  /* 0x7f80000000007812 */ /* 0x000fe200078efcff */
[----:B------:R-:W-:Y:S06]  /*1ff0*/  BRA `(.L_x_243) ;  /* 0x0000000000147947 */ /* 0x000fec0003800000 */
.L_x_237:
[----:B------:R-:W-:Y:S01]  /*2000*/  LOP3.LUT R0, R36, 0x80000000, R0, 0x48, !PT ;  /* 0x8000000024007812 */ /* 0x000fe200078e4800 */
[----:B------:R-:W-:Y:S06]  /*2010*/  BRA `(.L_x_243) ;  /* 0x00000000000c7947 */ /* 0x000fec0003800000 */
.L_x_236:
[----:B------:R-:W0:Y:S01]  /*2020*/  MUFU.RSQ R0, -QNAN ;  /* 0xffc0000000007908 */ /* 0x000e220000001400 */
[----:B------:R-:W-:Y:S05]  /*2030*/  BRA `(.L_x_243) ;  /* 0x0000000000047947 */ /* 0x000fea0003800000 */
.L_x_235:
[----:B------:R-:W-:-:S07]  /*2040*/  FADD.FTZ R0, R0, R36 ;  /* 0x0000002400007221 */ /* 0x000fce0000010000 */
.L_x_243:
[----:B------:R-:W-:Y:S05]  /*2050*/  BSYNC.RECONVERGENT B1 ;  /* 0x0000000000017941 */ /* 0x000fea0003800200 */
.L_x_233:
[----:B------:R-:W-:-:S04]  /*2060*/  IMAD.MOV.U32 R5, RZ, RZ, 0x0 ;  /* 0x00000000ff057424 */ /* 0x000fc800078e00ff */
[----:B0-----:R-:W-:Y:S05]  /*2070*/  RET.REL.NODEC R4 `(_Z22calculateIntersectionsPfS_S_PiS0_S_S_S_fi) ;  /* 0xffffffdc04e07950 */ /* 0x001fea0003c3ffff */
.L_x_244:
        /* <DEDUP_REMOVED lines=16> */
.L_x_261:


//--------------------- .text._Z20layersInEachTrianglePfPiif --------------------------
	.section	.text._Z20layersInEachTrianglePfPiif,"ax",@progbits
	.align	128
        .global         _Z20layersInEachTrianglePfPiif
        .type           _Z20layersInEachTrianglePfPiif,@function
        .size           _Z20layersInEachTrianglePfPiif,(.L_x_262 - _Z20layersInEachTrianglePfPiif)
        .other          _Z20layersInEachTrianglePfPiif,@"STO_CUDA_ENTRY STV_DEFAULT"
_Z20layersInEachTrianglePfPiif:
.text._Z20layersInEachTrianglePfPiif:
[----:B------:R-:W-:Y:S01]  /*0000*/  LDC R1, c[0x0][0x37c] ;  /* 0x0000df00ff017b82 */ /* 0x000fe20000000800 */
[----:B------:R-:W0:Y:S07]  /*0010*/  S2R R0, SR_TID.X ;  /* 0x0000000000007919 */ /* 0x000e2e0000002100 */
[----:B------:R-:W0:Y:S01]  /*0020*/  S2UR UR4, SR_CTAID.X ;  /* 0x00000000000479c3 */ /* 0x000e220000002500 */
[----:B------:R-:W1:Y:S07]  /*0030*/  LDCU UR5, c[0x0][0x390] ;  /* 0x00007200ff0577ac */ /* 0x000e6e0008000800 */
[----:B------:R-:W0:Y:S02]  /*0040*/  LDC R5, c[0x0][0x360] ;  /* 0x0000d800ff057b82 */ /* 0x000e240000000800 */
[----:B0-----:R-:W-:-:S05]  /*0050*/  IMAD R5, R5, UR4, R0 ;  /* 0x0000000405057c24 */ /* 0x001fca000f8e0200 */
[----:B-1----:R-:W-:-:S13]  /*0060*/  ISETP.GE.AND P0, PT, R5, UR5, PT ;  /* 0x0000000505007c0c */ /* 0x002fda000bf06270 */
[----:B------:R-:W-:Y:S05]  /*0070*/  @P0 EXIT ;  /* 0x000000000000094d */ /* 0x000fea0003800000 */
[----:B------:R-:W0:Y:S01]  /*0080*/  LDC.64 R6, c[0x0][0x380] ;  /* 0x0000e000ff067b82 */ /* 0x000e220000000a00 */
[----:B------:R-:W1:Y:S01]  /*0090*/  LDCU.64 UR4, c[0x0][0x358] ;  /* 0x00006b00ff0477ac */ /* 0x000e620008000a00 */
[----:B------:R-:W-:-:S06]  /*00a0*/  IMAD R3, R5, 0x3, RZ ;  /* 0x0000000305037824 */ /* 0x000fcc00078e02ff */
[----:B------:R-:W2:Y:S01]  /*00b0*/  LDC R13, c[0x0][0x394] ;  /* 0x0000e500ff0d7b82 */ /* 0x000ea20000000800 */
[----:B0-----:R-:W-:-:S05]  /*00c0*/  IMAD.WIDE R6, R3, 0x4, R6 ;  /* 0x0000000403067825 */ /* 0x001fca00078e0206 */
[----:B-1----:R-:W3:Y:S04]  /*00d0*/  LDG.E R2, desc[UR4][R6.64+0x8] ;  /* 0x0000080406027981 */ /* 0x002ee8000c1e1900 */
[----:B------:R-:W3:Y:S04]  /*00e0*/  LDG.E R9, desc[UR4][R6.64+0x4] ;  /* 0x0000040406097981 */ /* 0x000ee8000c1e1900 */
[----:B------:R-:W3:Y:S01]  /*00f0*/  LDG.E R4, desc[UR4][R6.64] ;  /* 0x0000000406047981 */ /* 0x000ee2000c1e1900 */
[----:B--2---:R-:W0:Y:S01]  /*0100*/  MUFU.RCP R8, R13 ;  /* 0x0000000d00087308 */ /* 0x004e220000001000 */
[----:B------:R-:W1:Y:S01]  /*0110*/  LDC R3, c[0x0][0x394] ;  /* 0x0000e500ff037b82 */ /* 0x000e620000000800 */
[----:B------:R-:W-:Y:S01]  /*0120*/  BSSY.RECONVERGENT B0, `(.L_x_245) ;  /* 0x000000e000007945 */ /* 0x000fe20003800200 */
[----:B0-----:R-:W-:-:S04]  /*0130*/  FFMA R11, R8, -R13, 1 ;  /* 0x3f800000080b7423 */ /* 0x001fc8000000080d */
[----:B------:R-:W-:Y:S01]  /*0140*/  FFMA R11, R8, R11, R8 ;  /* 0x0000000b080b7223 */ /* 0x000fe20000000008 */
[CCC-:B---3--:R-:W-:Y:S02]  /*0150*/  FMNMX3 R0, R4.reuse, R9.reuse, R2.reuse, !PT ;  /* 0x0000000904007276 */ /* 0x1c8fe40007800002 */
[----:B------:R-:W-:Y:S02]  /*0160*/  FMNMX3 R2, R4, R9, R2, PT ;  /* 0x0000000904027276 */ /* 0x000fe40003800002 */
[----:B------:R-:W0:Y:S01]  /*0170*/  FCHK P0, R0, R13 ;  /* 0x0000000d00007302 */ /* 0x000e220000000000 */
[----:B------:R-:W-:-:S04]  /*0180*/  FFMA R8, R0, R11, RZ ;  /* 0x0000000b00087223 */ /* 0x000fc800000000ff */
[----:B------:R-:W-:-:S04]  /*0190*/  FFMA R10, R8, -R13, R0 ;  /* 0x8000000d080a7223 */ /* 0x000fc80000000000 */
[----:B------:R-:W-:Y:S01]  /*01a0*/  FFMA R6, R11, R10, R8 ;  /* 0x0000000a0b067223 */ /* 0x000fe20000000008 */
[----:B01----:R-:W-:Y:S06]  /*01b0*/  @!P0 BRA `(.L_x_246) ;  /* 0x0000000000108947 */ /* 0x003fec0003800000 */
[----:B------:R-:W-:Y:S01]  /*01c0*/  IMAD.MOV.U32 R4, RZ, RZ, R0 ;  /* 0x000000ffff047224 */ /* 0x000fe200078e0000 */
[----:B------:R-:W-:-:S07]  /*01d0*/  MOV R8, 0x1f0 ;  /* 0x000001f000087802 */ /* 0x000fce0000000f00 */
[----:B------:R-:W-:Y:S05]  /*01e0*/  CALL.REL.NOINC `($__internal_1_$__cuda_sm3x_div_rn_noftz_f32_slowpath) ;  /* 0x0000000000787944 */ /* 0x000fea0003c00000 */
[----:B------:R-:W-:-:S07]  /*01f0*/  IMAD.MOV.U32 R6, RZ, RZ, R4 ;  /* 0x000000ffff067224 */ /* 0x000fce00078e0004 */
.L_x_246:
[----:B------:R-:W-:Y:S05]  /*0200*/  BSYNC.RECONVERGENT B0 ;  /* 0x0000000000007941 */ /* 0x000fea0003800200 */
.L_x_245:
[----:B------:R-:W0:Y:S01]  /*0210*/  LDC R9, c[0x0][0x394] ;  /* 0x0000e500ff097b82 */ /* 0x000e220000000800 */
[----:B------:R-:W-:Y:S01]  /*0220*/  FRND.CEIL R6, R6 ;  /* 0x0000000600067307 */ /* 0x000fe20000209000 */
[----:B------:R-:W-:Y:S07]  /*0230*/  BSSY.RECONVERGENT B0, `(.L_x_247) ;  /* 0x000000c000007945 */ /* 0x000fee0003800200 */
[----:B0-----:R-:W0:Y:S08]  /*0240*/  MUFU.RCP R4, R9 ;  /* 0x0000000900047308 */ /* 0x001e300000001000 */
        /* <DEDUP_REMOVED lines=9> */
[----:B------:R-:W-:Y:S05]  /*02e0*/  CALL.REL.NOINC `($__internal_1_$__cuda_sm3x_div_rn_noftz_f32_slowpath) ;  /* 0x0000000000387944 */ /* 0x000fea0003c00000 */
.L_x_248:
[----:B------:R-:W-:Y:S05]  /*02f0*/  BSYNC.RECONVERGENT B0 ;  /* 0x0000000000007941 */ /* 0x000fea0003800200 */
.L_x_247:
[----:B------:R-:W0:Y:S01]  /*0300*/  FRND.FLOOR R3, R4 ;  /* 0x0000000400037307 */ /* 0x000e220000205000 */
[----:B------:R-:W1:Y:S01]  /*0310*/  LDCU UR6, c[0x0][0x394] ;  /* 0x00007280ff0677ac */ /* 0x000e620008000800 */
[----:B0-----:R-:W-:Y:S02]  /*0320*/  FADD R8, R6, -R3 ;  /* 0x8000000306087221 */ /* 0x001fe40000000000 */
[----:B------:R-:W0:Y:S04]  /*0330*/  LDC.64 R6, c[0x0][0x388] ;  /* 0x0000e200ff067b82 */ /* 0x000e280000000a00 */
[----:B------:R-:W2:Y:S02]  /*0340*/  F2I.TRUNC.NTZ R8, R8 ;  /* 0x0000000800087305 */ /* 0x000ea4000020f100 */
[----:B--2---:R-:W-:Y:S01]  /*0350*/  I2FP.F32.S32 R3, R8 ;  /* 0x0000000800037245 */ /* 0x004fe20000201400 */
[----:B------:R-:W-:-:S04]  /*0360*/  VIADD R9, R8, 0x1 ;  /* 0x0000000108097836 */ /* 0x000fc80000000000 */
[----:B-1----:R-:W-:-:S05]  /*0370*/  FFMA R3, R3, UR6, R2 ;  /* 0x0000000603037c23 */ /* 0x002fca0008000002 */
[----:B------:R-:W-:Y:S01]  /*0380*/  FSETP.NEU.AND P0, PT, R3, R0, PT ;  /* 0x000000000300720b */ /* 0x000fe20003f0d000 */
[----:B0-----:R-:W-:-:S12]  /*0390*/  IMAD.WIDE R2, R5, 0x4, R6 ;  /* 0x0000000405027825 */ /* 0x001fd800078e0206 */
[----:B------:R-:W-:-:S05]  /*03a0*/  @P0 IMAD.MOV R9, RZ, RZ, R8 ;  /* 0x000000ffff090224 */ /* 0x000fca00078e0208 */
[----:B------:R-:W-:Y:S01]  /*03b0*/  STG.E desc[UR4][R2.64], R9 ;  /* 0x0000000902007986 */ /* 0x000fe2000c101904 */
[----:B------:R-:W-:Y:S05]  /*03c0*/  EXIT ;  /* 0x000000000000794d */ /* 0x000fea0003800000 */
        .weak           $__internal_1_$__cuda_sm3x_div_rn_noftz_f32_slowpath
        .type           $__internal_1_$__cuda_sm3x_div_rn_noftz_f32_slowpath,@function
        .size           $__internal_1_$__cuda_sm3x_div_rn_noftz_f32_slowpath,(.L_x_262 - $__internal_1_$__cuda_sm3x_div_rn_noftz_f32_slowpath)
$__internal_1_$__cuda_sm3x_div_rn_noftz_f32_slowpath:
[--C-:B------:R-:W-:Y:S01]  /*03d0*/  SHF.R.U32.HI R9, RZ, 0x17, R3.reuse ;  /* 0x00000017ff097819 */ /* 0x100fe20000011603 */
[----:B------:R-:W-:Y:S01]  /*03e0*/  BSSY.RECONVERGENT B1, `(.L_x_249) ;  /* 0x0000063000017945 */ /* 0x000fe20003800200 */
[----:B------:R-:W-:Y:S02]  /*03f0*/  SHF.R.U32.HI R7, RZ, 0x17, R4 ;  /* 0x00000017ff077819 */ /* 0x000fe40000011604 */
[----:B------:R-:W-:Y:S02]  /*0400*/  LOP3.LUT R9, R9, 0xff, RZ, 0xc0, !PT ;  /* 0x000000ff09097812 */ /* 0x000fe400078ec0ff */
[----:B------:R-:W-:Y:S01]  /*0410*/  LOP3.LUT R14, R7, 0xff, RZ, 0xc0, !PT ;  /* 0x000000ff070e7812 */ /* 0x000fe200078ec0ff */
[----:B------:R-:W-:Y:S02]  /*0420*/  IMAD.MOV.U32 R7, RZ, RZ, R3 ;  /* 0x000000ffff077224 */ /* 0x000fe400078e0003 */
[----:B------:R-:W-:Y:S02]  /*0430*/  VIADD R11, R9, 0xffffffff ;  /* 0xffffffff090b7836 */ /* 0x000fe40000000000 */
[----:B------:R-:W-:-:S03]  /*0440*/  VIADD R12, R14, 0xffffffff ;  /* 0xffffffff0e0c7836 */ /* 0x000fc60000000000 */
[----:B------:R-:W-:-:S04]  /*0450*/  ISETP.GT.U32.AND P0, PT, R11, 0xfd, PT ;  /* 0x000000fd0b00780c */ /* 0x000fc80003f04070 */
[----:B------:R-:W-:-:S13]  /*0460*/  ISETP.GT.U32.OR P0, PT, R12, 0xfd, P0 ;  /* 0x000000fd0c00780c */ /* 0x000fda0000704470 */
[----:B------:R-:W-:Y:S01]  /*0470*/  @!P0 IMAD.MOV.U32 R10, RZ, RZ, RZ ;  /* 0x000000ffff0a8224 */ /* 0x000fe200078e00ff */
[----:B------:R-:W-:Y:S06]  /*0480*/  @!P0 BRA `(.L_x_250) ;  /* 0x00000000005c8947 */ /* 0x000fec0003800000 */
[----:B------:R-:W-:Y:S02]  /*0490*/  FSETP.GTU.FTZ.AND P0, PT, |R4|, +INF , PT ;  /* 0x7f8000000400780b */ /* 0x000fe40003f1c200 */
[----:B------:R-:W-:-:S04]  /*04a0*/  FSETP.GTU.FTZ.AND P1, PT, |R3|, +INF , PT ;  /* 0x7f8000000300780b */ /* 0x000fc80003f3c200 */
[----:B------:R-:W-:-:S13]  /*04b0*/  PLOP3.LUT P0, PT, P0, P1, PT, 0xf8, 0x8f ;  /* 0x00000000008f781c */ /* 0x000fda0000703f70 */
[----:B------:R-:W-:Y:S05]  /*04c0*/  @P0 BRA `(.L_x_251) ;  /* 0x00000004004c0947 */ /* 0x000fea0003800000 */
[----:B------:R-:W-:-:S13]  /*04d0*/  LOP3.LUT P0, RZ, R7, 0x7fffffff, R4, 0xc8, !PT ;  /* 0x7fffffff07ff7812 */ /* 0x000fda000780c804 */
[----:B------:R-:W-:Y:S05]  /*04e0*/  @!P0 BRA `(.L_x_252) ;  /* 0x00000004003c8947 */ /* 0x000fea0003800000 */
[C---:B------:R-:W-:Y:S02]  /*04f0*/  FSETP.NEU.FTZ.AND P2, PT, |R4|.reuse, +INF , PT ;  /* 0x7f8000000400780b */ /* 0x040fe40003f5d200 */
        /* <DEDUP_REMOVED lines=9> */
[----:B------:R-:W-:Y:S02]  /*0590*/  ISETP.GE.AND P0, PT, R12, RZ, PT ;  /* 0x000000ff0c00720c */ /* 0x000fe40003f06270 */
[----:B------:R-:W-:-:S11]  /*05a0*/  ISETP.GE.AND P1, PT, R11, RZ, PT ;  /* 0x000000ff0b00720c */ /* 0x000fd60003f26270 */
[----:B------:R-:W-:Y:S02]  /*05b0*/  @P0 IMAD.MOV.U32 R10, RZ, RZ, RZ ;  /* 0x000000ffff0a0224 */ /* 0x000fe400078e00ff */
[----:B------:R-:W-:Y:S01]  /*05c0*/  @!P0 FFMA R4, R4, 1.84467440737095516160e+19, RZ ;  /* 0x5f80000004048823 */ /* 0x000fe200000000ff */
[----:B------:R-:W-:Y:S02]  /*05d0*/  @!P0 IMAD.MOV.U32 R10, RZ, RZ, -0x40 ;  /* 0xffffffc0ff0a8424 */ /* 0x000fe400078e00ff */
[----:B------:R-:W-:Y:S02]  /*05e0*/  @!P1 FFMA R7, R3, 1.84467440737095516160e+19, RZ ;  /* 0x5f80000003079823 */ /* 0x000fe400000000ff */
[----:B------:R-:W-:-:S07]  /*05f0*/  @!P1 VIADD R10, R10, 0x40 ;  /* 0x000000400a0a9836 */ /* 0x000fce0000000000 */
.L_x_250:
[----:B------:R-:W-:Y:S01]  /*0600*/  LEA R12, R9, 0xc0800000, 0x17 ;  /* 0xc0800000090c7811 */ /* 0x000fe200078eb8ff */
[----:B------:R-:W-:Y:S04]  /*0610*/  BSSY.RECONVERGENT B2, `(.L_x_255) ;  /* 0x0000036000027945 */ /* 0x000fe80003800200 */
[----:B------:R-:W-:Y:S02]  /*0620*/  IMAD.IADD R12, R7, 0x1, -R12 ;  /* 0x00000001070c7824 */ /* 0x000fe400078e0a0c */
[----:B------:R-:W-:Y:S02]  /*0630*/  VIADD R7, R14, 0xffffff81 ;  /* 0xffffff810e077836 */ /* 0x000fe40000000000 */
[----:B------:R-:W0:Y:S01]  /*0640*/  MUFU.RCP R11, R12 ;  /* 0x0000000c000b7308 */ /* 0x000e220000001000 */
[----:B------:R-:W-:Y:S01]  /*0650*/  FADD.FTZ R13, -R12, -RZ ;  /* 0x800000ff0c0d7221 */ /* 0x000fe20000010100 */
[C---:B------:R-:W-:Y:S01]  /*0660*/  IMAD R4, R7.reuse, -0x800000, R4 ;  /* 0xff80000007047824 */ /* 0x040fe200078e0204 */
[----:B------:R-:W-:-:S05]  /*0670*/  IADD3 R9, PT, PT, R7, 0x7f, -R9 ;  /* 0x0000007f07097810 */ /* 0x000fca0007ffe809 */
[----:B------:R-:W-:Y:S02]  /*0680*/  IMAD.IADD R9, R9, 0x1, R10 ;  /* 0x0000000109097824 */ /* 0x000fe400078e020a */
[----:B0-----:R-:W-:-:S04]  /*0690*/  FFMA R14, R11, R13, 1 ;  /* 0x3f8000000b0e7423 */ /* 0x001fc8000000000d */
[----:B------:R-:W-:-:S04]  /*06a0*/  FFMA R16, R11, R14, R11 ;  /* 0x0000000e0b107223 */ /* 0x000fc8000000000b */
[----:B------:R-:W-:-:S04]  /*06b0*/  FFMA R11, R4, R16, RZ ;  /* 0x00000010040b7223 */ /* 0x000fc800000000ff */
        /* <DEDUP_REMOVED lines=18> */
[C---:B------:R-:W-:Y:S02]  /*07e0*/  VIADD R12, R13.reuse, 0x20 ;  /* 0x000000200d0c7836 */ /* 0x040fe40000000000 */
[CCC-:B------:R-:W-:Y:S01]  /*07f0*/  FFMA.RM R10, R16.reuse, R14.reuse, R11.reuse ;  /* 0x0000000e100a7223 */ /* 0x1c0fe2000000400b */
[----:B------:R-:W-:Y:S02]  /*0800*/  ISETP.NE.AND P2, PT, R13, RZ, PT ;  /* 0x000000ff0d00720c */ /* 0x000fe40003f45270 */
[----:B------:R-:W-:Y:S01]  /*0810*/  LOP3.LUT R9, R7, 0x7fffff, RZ, 0xc0, !PT ;  /* 0x007fffff07097812 */ /* 0x000fe200078ec0ff */
[----:B------:R-:W-:Y:S01]  /*0820*/  FFMA.RP R7, R16, R14, R11 ;  /* 0x0000000e10077223 */ /* 0x000fe2000000800b */
[----:B------:R-:W-:Y:S01]  /*0830*/  IMAD.MOV R11, RZ, RZ, -R13 ;  /* 0x000000ffff0b7224 */ /* 0x000fe200078e0a0d */
[----:B------:R-:W-:Y:S02]  /*0840*/  ISETP.NE.AND P1, PT, R13, RZ, PT ;  /* 0x000000ff0d00720c */ /* 0x000fe40003f25270 */
[----:B------:R-:W-:-:S02]  /*0850*/  LOP3.LUT R9, R9, 0x800000, RZ, 0xfc, !PT ;  /* 0x0080000009097812 */ /* 0x000fc400078efcff */
[----:B------:R-:W-:Y:S02]  /*0860*/  FSETP.NEU.FTZ.AND P0, PT, R7, R10, PT ;  /* 0x0000000a0700720b */ /* 0x000fe40003f1d000 */
[----:B------:R-:W-:Y:S02]  /*0870*/  SHF.L.U32 R12, R9, R12, RZ ;  /* 0x0000000c090c7219 */ /* 0x000fe400000006ff */
[----:B------:R-:W-:Y:S02]  /*0880*/  SEL R10, R11, RZ, P2 ;  /* 0x000000ff0b0a7207 */ /* 0x000fe40001000000 */
[----:B------:R-:W-:Y:S02]  /*0890*/  ISETP.NE.AND P1, PT, R12, RZ, P1 ;  /* 0x000000ff0c00720c */ /* 0x000fe40000f25270 */
[----:B------:R-:W-:Y:S02]  /*08a0*/  SHF.R.U32.HI R10, RZ, R10, R9 ;  /* 0x0000000aff0a7219 */ /* 0x000fe40000011609 */
[----:B------:R-:W-:-:S02]  /*08b0*/  PLOP3.LUT P0, PT, P0, P1, PT, 0xf8, 0x8f ;  /* 0x00000000008f781c */ /* 0x000fc40000703f70 */
[----:B------:R-:W-:Y:S02]  /*08c0*/  SHF.R.U32.HI R12, RZ, 0x1, R10 ;  /* 0x00000001ff0c7819 */ /* 0x000fe4000001160a */
[----:B------:R-:W-:-:S04]  /*08d0*/  SEL R7, RZ, 0x1, !P0 ;  /* 0x00000001ff077807 */ /* 0x000fc80004000000 */
[----:B------:R-:W-:-:S04]  /*08e0*/  LOP3.LUT R7, R7, 0x1, R12, 0xf8, !PT ;  /* 0x0000000107077812 */ /* 0x000fc800078ef80c */
[----:B------:R-:W-:-:S05]  /*08f0*/  LOP3.LUT R7, R7, R10, RZ, 0xc0, !PT ;  /* 0x0000000a07077212 */ /* 0x000fca00078ec0ff */
[----:B------:R-:W-:-:S05]  /*0900*/  IMAD.IADD R7, R12, 0x1, R7 ;  /* 0x000000010c077824 */ /* 0x000fca00078e0207 */
[----:B------:R-:W-:Y:S01]  /*0910*/  LOP3.LUT R4, R7, R4, RZ, 0xfc, !PT ;  /* 0x0000000407047212 */ /* 0x000fe200078efcff */
[----:B------:R-:W-:Y:S06]  /*0920*/  BRA `(.L_x_258) ;  /* 0x0000000000107947 */ /* 0x000fec0003800000 */
.L_x_257:
[----:B------:R-:W-:-:S04]  /*0930*/  LOP3.LUT R4, R4, 0x80000000, RZ, 0xc0, !PT ;  /* 0x8000000004047812 */ /* 0x000fc800078ec0ff */
[----:B------:R-:W-:Y:S01]  /*0940*/  LOP3.LUT R4, R4, 0x7f800000, RZ, 0xfc, !PT ;  /* 0x7f80000004047812 */ /* 0x000fe200078efcff */
[----:B------:R-:W-:Y:S06]  /*0950*/  BRA `(.L_x_258) ;  /* 0x0000000000047947 */ /* 0x000fec0003800000 */
.L_x_256:
[----:B------:R-:W-:-:S07]  /*0960*/  IMAD R4, R9, 0x800000, R4 ;  /* 0x0080000009047824 */ /* 0x000fce00078e0204 */
.L_x_258:
[----:B------:R-:W-:Y:S05]  /*0970*/  BSYNC.RECONVERGENT B2 ;  /* 0x0000000000027941 */ /* 0x000fea0003800200 */
.L_x_255:
[----:B------:R-:W-:Y:S05]  /*0980*/  BRA `(.L_x_259) ;  /* 0x0000000000207947 */ /* 0x000fea0003800000 */
.L_x_254:
[----:B------:R-:W-:-:S04]  /*0990*/  LOP3.LUT R4, R7, 0x80000000, R4, 0x48, !PT ;  /* 0x8000000007047812 */ /* 0x000fc800078e4804 */
[----:B------:R-:W-:Y:S01]  /*09a0*/  LOP3.LUT R4, R4, 0x7f800000, RZ, 0xfc, !PT ;  /* 0x7f80000004047812 */ /* 0x000fe200078efcff */
[----:B------:R-:W-:Y:S06]  /*09b0*/  BRA `(.L_x_259) ;  /* 0x0000000000147947 */ /* 0x000fec0003800000 */
.L_x_253:
[----:B------:R-:W-:Y:S01]  /*09c0*/  LOP3.LUT R4, R7, 0x80000000, R4, 0x48, !PT ;  /* 0x8000000007047812 */ /* 0x000fe200078e4804 */
[----:B------:R-:W-:Y:S06]  /*09d0*/  BRA `(.L_x_259) ;  /* 0x00000000000c7947 */ /* 0x000fec0003800000 */
.L_x_252:
[----:B------:R-:W0:Y:S01]  /*09e0*/  MUFU.RSQ R4, -QNAN ;  /* 0xffc0000000047908 */ /* 0x000e220000001400 */
[----:B------:R-:W-:Y:S05]  /*09f0*/  BRA `(.L_x_259) ;  /* 0x0000000000047947 */ /* 0x000fea0003800000 */
.L_x_251:
[----:B------:R-:W-:-:S07]  /*0a00*/  FADD.FTZ R4, R4, R3 ;  /* 0x0000000304047221 */ /* 0x000fce0000010000 */
.L_x_259:
[----:B------:R-:W-:Y:S05]  /*0a10*/  BSYNC.RECONVERGENT B1 ;  /* 0x0000000000017941 */ /* 0x000fea0003800200 */
.L_x_249:
[----:B------:R-:W-:-:S04]  /*0a20*/  IMAD.MOV.U32 R9, RZ, RZ, 0x0 ;  /* 0x00000000ff097424 */ /* 0x000fc800078e00ff */
[----:B0-----:R-:W-:Y:S05]  /*0a30*/  RET.REL.NODEC R8 `(_Z20layersInEachTrianglePfPiif) ;  /* 0xfffffff408707950 */ /* 0x001fea0003c3ffff */
.L_x_260:
        /* <DEDUP_REMOVED lines=12> */
.L_x_262:


//--------------------- .nv.global.init           --------------------------
	.section	.nv.global.init,"aw",@progbits
.nv.global.init:
	.type		$str$6,@object
	.size		$str$6,($str$1 - $str$6)
$str$6:
        /*0000*/ 	.byte	0x31, 0x33, 0x37, 0x0a, 0x00
	.type		$str$1,@object
	.size		$str$1,($str$5 - $str$1)
$str$1:
        /*0005*/ 	.byte	0x74, 0x3a, 0x20, 0x25, 0x66, 0x0a, 0x00
	.type		$str$5,@object
	.size		$str$5,($str$4 - $str$5)
$str$5:
        /*000c*/ 	.byte	0x7a, 0x70, 0x3a, 0x20, 0x25, 0x66, 0x0a, 0x00
	.type		$str$4,@object
	.size		$str$4,($str - $str$4)
$str$4:
        /*0014*/ 	.byte	0x67, 0x74, 0x69, 0x64, 0x3a, 0x25, 0x64, 0x0a, 0x00
	.type		$str,@object
	.size		$str,($str$3 - $str)
$str:
        /*001d*/ 	.byte	0x7a, 0x30, 0x3a, 0x20, 0x25, 0x66, 0x2c, 0x20, 0x7a, 0x31, 0x3a, 0x20, 0x25, 0x66, 0x0a, 0x00
	.type		$str$3,@object
	.size		$str$3,($str$2 - $str$3)
$str$3:
        /*002d*/ 	.byte	0x6c, 0x61, 0x79, 0x65, 0x72, 0x73, 0x49, 0x6e, 0x54, 0x72, 0x69, 0x5b, 0x67, 0x74, 0x69, 0x64
        /*003d*/ 	.byte	0x5d, 0x3a, 0x25, 0x64, 0x0a, 0x00
	.type		$str$2,@object
	.size		$str$2,(.L_47 - $str$2)
$str$2:
        /*0043*/ 	.byte	0x49, 0x6e, 0x74, 0x65, 0x72, 0x73, 0x65, 0x63, 0x74, 0x69, 0x6f, 0x6e, 0x20, 0x6f, 0x66, 0x20
        /*0053*/ 	.byte	0x25, 0x66, 0x2c, 0x25, 0x66, 0x2c, 0x25, 0x66, 0x20, 0x2d, 0x3e, 0x20, 0x25, 0x66, 0x2c, 0x20
        /*0063*/ 	.byte	0x25, 0x66, 0x2c, 0x20, 0x25, 0x66, 0x20, 0x77, 0x69, 0x74, 0x68, 0x20, 0x7a, 0x3d, 0x25, 0x66
        /*0073*/ 	.byte	0x3a, 0x20, 0x25, 0x66, 0x2c, 0x20, 0x25, 0x66, 0x0a, 0x00
.L_47:


//--------------------- .nv.shared._ZN3cub18CUB_300001_SM_10006detail4scan16DeviceScanKernelINS2_10policy_hubIiiimN4cuda3std3__44plusIvEEE10Policy1000EN6thrust24THRUST_300001_SM_1000_NS6detail15normal_iteratorINSD_10device_ptrIiEEEESI_NS0_13ScanTileStateIiLb1EEES9_NS0_8NullTypeEmiLb0ESL_EEvT0_T1_T2_iT3_T4_T5_ --------------------------
	.section	.nv.shared._ZN3cub18CUB_300001_SM_10006detail4scan16DeviceScanKernelINS2_10policy_hubIiiimN4cuda3std3__44plusIvEEE10Policy1000EN6thrust24THRUST_300001_SM_1000_NS6detail15normal_iteratorINSD_10device_ptrIiEEEESI_NS0_13ScanTileStateIiLb1EEES9_NS0_8NullTypeEmiLb0ESL_EEvT0_T1_T2_iT3_T4_T5_,"aw",@nobits
	.sectionflags	@""
	.align	16
.nv.shared._ZN3cub18CUB_300001_SM_10006detail4scan16DeviceScanKernelINS2_10policy_hubIiiimN4cuda3std3__44plusIvEEE10Policy1000EN6thrust24THRUST_300001_SM_1000_NS6detail15normal_iteratorINSD_10device_ptrIiEEEESI_NS0_13ScanTileStateIiLb1EEES9_NS0_8NullTypeEmiLb0ESL_EEvT0_T1_T2_iT3_T4_T5_:
	.zero		32656


//--------------------- .nv.shared.reserved.0     --------------------------
	.section	.nv.shared.reserved.0,"aw",@nobits
	.weak		__nv_reservedSMEM_offset_0_alias
	.size		__nv_reservedSMEM_offset_0_alias, 0, 64
	.other		__nv_reservedSMEM_offset_0_alias,@"STO_CUDA_RESERVED_SHARED STV_DEFAULT"
__nv_reservedSMEM_offset_0_alias:
	.zero		0
	.zero		64


//--------------------- .nv.global                --------------------------
	.section	.nv.global,"aw",@nobits
.nv.global:
	.type		_ZN34_INTERNAL_27abd781_4_k_cu_3ff96cc16thrust24THRUST_300001_SM_1000_NS12placeholders2_8E,@object
	.size		_ZN34_INTERNAL_27abd781_4_k_cu_3ff96cc16thrust24THRUST_300001_SM_1000_NS12placeholders2_8E,(_ZN34_INTERNAL_27abd781_4_k_cu_3ff96cc14cuda3std3__436_GLOBAL__N__27abd781_4_k_cu_3ff96cc16ignoreE - _ZN34_INTERNAL_27abd781_4_k_cu_3ff96cc16thrust24THRUST_300001_SM_1000_NS12placeholders2_8E)
_ZN34_INTERNAL_27abd781_4_k_cu_3ff96cc16thrust24THRUST_300001_SM_1000_NS12placeholders2_8E:
	.zero		1
	.type		_ZN34_INTERNAL_27abd781_4_k_cu_3ff96cc14cuda3std3__436_GLOBAL__N__27abd781_4_k_cu_3ff96cc16ignoreE,@object
	.size		_ZN34_INTERNAL_27abd781_4_k_cu_3ff96cc14cuda3std3__436_GLOBAL__N__27abd781_4_k_cu_3ff96cc16ignoreE,(_ZN34_INTERNAL_27abd781_4_k_cu_3ff96cc14cuda3std6ranges3__45__cpo4dataE - _ZN34_INTERNAL_27abd781_4_k_cu_3ff96cc14cuda3std3__436_GLOBAL__N__27abd781_4_k_cu_3ff96cc16ignoreE)
_ZN34_INTERNAL_27abd781_4_k_cu_3ff96cc14cuda3std3__436_GLOBAL__N__27abd781_4_k_cu_3ff96cc16ignoreE:
	.zero		1
	.type		_ZN34_INTERNAL_27abd781_4_k_cu_3ff96cc14cuda3std6ranges3__45__cpo4dataE,@object
	.size		_ZN34_INTERNAL_27abd781_4_k_cu_3ff96cc14cuda3std6ranges3__45__cpo4dataE,(_ZN34_INTERNAL_27abd781_4_k_cu_3ff96cc16thrust24THRUST_300001_SM_1000_NS6system3cpp3parE - _ZN34_INTERNAL_27abd781_4_k_cu_3ff96cc14cuda3std6ranges3__45__cpo4dataE)
_ZN34_INTERNAL_27abd781_4_k_cu_3ff96cc14cuda3std6ranges3__45__cpo4dataE:
	.zero		1
	.type		_ZN34_INTERNAL_27abd781_4_k_cu_3ff96cc16thrust24THRUST_300001_SM_1000_NS6system3cpp3parE,@object
	.size		_ZN34_INTERNAL_27abd781_4_k_cu_3ff96cc16thrust24THRUST_300001_SM_1000_NS6system3cpp3parE,(_ZN34_INTERNAL_27abd781_4_k_cu_3ff96cc14cuda3std3__45__cpo5beginE - _ZN34_INTERNAL_27abd781_4_k_cu_3ff96cc16thrust24THRUST_300001_SM_1000_NS6system3cpp3parE)
_ZN34_INTERNAL_27abd781_4_k_cu_3ff96cc16thrust24THRUST_300001_SM_1000_NS6system3cpp3parE:
	.zero		1
	.type		_ZN34_INTERNAL_27abd781_4_k_cu_3ff96cc14cuda3std3__45__cpo5beginE,@object
	.size		_ZN34_INTERNAL_27abd781_4_k_cu_3ff96cc14cuda3std3__45__cpo5beginE,(_ZN34_INTERNAL_27abd781_4_k_cu_3ff96cc14cuda3std6ranges3__45__cpo5beginE - _ZN34_INTERNAL_27abd781_4_k_cu_3ff96cc14cuda3std3__45__cpo5beginE)
_ZN34_INTERNAL_27abd781_4_k_cu_3ff96cc14cuda3std3__45__cpo5beginE:
	.zero		1
	.type		_ZN34_INTERNAL_27abd781_4_k_cu_3ff96cc14cuda3std6ranges3__45__cpo5beginE,@object
	.size		_ZN34_INTERNAL_27abd781_4_k_cu_3ff96cc14cuda3std6ranges3__45__cpo5beginE,(_ZN34_INTERNAL_27abd781_4_k_cu_3ff96cc16thrust24THRUST_300001_SM_1000_NS6deviceE - _ZN34_INTERNAL_27abd781_4_k_cu_3ff96cc14cuda3std6ranges3__45__cpo5beginE)
_ZN34_INTERNAL_27abd781_4_k_cu_3ff96cc14cuda3std6ranges3__45__cpo5beginE:
	.zero		1
	.type		_ZN34_INTERNAL_27abd781_4_k_cu_3ff96cc16thrust24THRUST_300001_SM_1000_NS6deviceE,@object
	.size		_ZN34_INTERNAL_27abd781_4_k_cu_3ff96cc16thrust24THRUST_300001_SM_1000_NS6deviceE,(_ZN34_INTERNAL_27abd781_4_k_cu_3ff96cc14cuda3std3__47nulloptE - _ZN34_INTERNAL_27abd781_4_k_cu_3ff96cc16thrust24THRUST_300001_SM_1000_NS6deviceE)
_ZN34_INTERNAL_27abd781_4_k_cu_3ff96cc16thrust24THRUST_300001_SM_1000_NS6deviceE:
	.zero		1
	.type		_ZN34_INTERNAL_27abd781_4_k_cu_3ff96cc14cuda3std3__47nulloptE,@object
	.size		_ZN34_INTERNAL_27abd781_4_k_cu_3ff96cc14cuda3std3__47nulloptE,(_ZN34_INTERNAL_27abd781_4_k_cu_3ff96cc14cuda3std6ranges3__45__cpo8distanceE - _ZN34_INTERNAL_27abd781_4_k_cu_3ff96cc14cuda3std3__47nulloptE)
_ZN34_INTERNAL_27abd781_4_k_cu_3ff96cc14cuda3std3__47nulloptE:
	.zero		1
	.type		_ZN34_INTERNAL_27abd781_4_k_cu_3ff96cc14cuda3std6ranges3__45__cpo8distanceE,@object
	.size		_ZN34_INTERNAL_27abd781_4_k_cu_3ff96cc14cuda3std6ranges3__45__cpo8distanceE,(_ZN34_INTERNAL_27abd781_4_k_cu_3ff96cc16thrust24THRUST_300001_SM_1000_NS12placeholders2_4E - _ZN34_INTERNAL_27abd781_4_k_cu_3ff96cc14cuda3std6ranges3__45__cpo8distanceE)
_ZN34_INTERNAL_27abd781_4_k_cu_3ff96cc14cuda3std6ranges3__45__cpo8distanceE:
	.zero		1
	.type		_ZN34_INTERNAL_27abd781_4_k_cu_3ff96cc16thrust24THRUST_300001_SM_1000_NS12placeholders2_4E,@object
	.size		_ZN34_INTERNAL_27abd781_4_k_cu_3ff96cc16thrust24THRUST_300001_SM_1000_NS12placeholders2_4E,(_ZN34_INTERNAL_27abd781_4_k_cu_3ff96cc14cuda3std3__45__cpo6rbeginE - _ZN34_INTERNAL_27abd781_4_k_cu_3ff96cc16thrust24THRUST_300001_SM_1000_NS12placeholders2_4E)
_ZN34_INTERNAL_27abd781_4_k_cu_3ff96cc16thrust24THRUST_300001_SM_1000_NS12placeholders2_4E:
	.zero		1
	.type		_ZN34_INTERNAL_27abd781_4_k_cu_3ff96cc14cuda3std3__45__cpo6rbeginE,@object
	.size		_ZN34_INTERNAL_27abd781_4_k_cu_3ff96cc14cuda3std3__45__cpo6rbeginE,(_ZN34_INTERNAL_27abd781_4_k_cu_3ff96cc14cuda3std6ranges3__45__cpo7advanceE - _ZN34_INTERNAL_27abd781_4_k_cu_3ff96cc14cuda3std3__45__cpo6rbeginE)
_ZN34_INTERNAL_27abd781_4_k_cu_3ff96cc14cuda3std3__45__cpo6rbeginE:
	.zero		1
	.type		_ZN34_INTERNAL_27abd781_4_k_cu_3ff96cc14cuda3std6ranges3__45__cpo7advanceE,@object
	.size		_ZN34_INTERNAL_27abd781_4_k_cu_3ff96cc14cuda3std6ranges3__45__cpo7advanceE,(_ZN34_INTERNAL_27abd781_4_k_cu_3ff96cc16thrust24THRUST_300001_SM_1000_NS12placeholders3_10E - _ZN34_INTERNAL_27abd781_4_k_cu_3ff96cc14cuda3std6ranges3__45__cpo7advanceE)
_ZN34_INTERNAL_27abd781_4_k_cu_3ff96cc14cuda3std6ranges3__45__cpo7advanceE:
	.zero		1
	.type		_ZN34_INTERNAL_27abd781_4_k_cu_3ff96cc16thrust24THRUST_300001_SM_1000_NS12placeholders3_10E,@object
	.size		_ZN34_INTERNAL_27abd781_4_k_cu_3ff96cc16thrust24THRUST_300001_SM_1000_NS12placeholders3_10E,(_ZN34_INTERNAL_27abd781_4_k_cu_3ff96cc14cuda3std3__48in_placeE - _ZN34_INTERNAL_27abd781_4_k_cu_3ff96cc16thrust24THRUST_300001_SM_1000_NS12placeholders3_10E)
_ZN34_INTERNAL_27abd781_4_k_cu_3ff96cc16thrust24THRUST_300001_SM_1000_NS12placeholders3_10E:
	.zero		1
	.type		_ZN34_INTERNAL_27abd781_4_k_cu_3ff96cc14cuda3std3__48in_placeE,@object
	.size		_ZN34_INTERNAL_27abd781_4_k_cu_3ff96cc14cuda3std3__48in_placeE,(_ZN34_INTERNAL_27abd781_4_k_cu_3ff96cc14cuda3std6ranges3__45__cpo4sizeE - _ZN34_INTERNAL_27abd781_4_k_cu_3ff96cc14cuda3std3__48in_placeE)
_ZN34_INTERNAL_27abd781_4_k_cu_3ff96cc14cuda3std3__48in_placeE:
	.zero		1
	.type		_ZN34_INTERNAL_27abd781_4_k_cu_3ff96cc14cuda3std6ranges3__45__cpo4sizeE,@object
	.size		_ZN34_INTERNAL_27abd781_4_k_cu_3ff96cc14cuda3std6ranges3__45__cpo4sizeE,(_ZN34_INTERNAL_27abd781_4_k_cu_3ff96cc16thrust24THRUST_300001_SM_1000_NS12placeholders2_2E - _ZN34_INTERNAL_27abd781_4_k_cu_3ff96cc14cuda3std6ranges3__45__cpo4sizeE)
_ZN34_INTERNAL_27abd781_4_k_cu_3ff96cc14cuda3std6ranges3__45__cpo4sizeE:
	.zero		1
	.type		_ZN34_INTERNAL_27abd781_4_k_cu_3ff96cc16thrust24THRUST_300001_SM_1000_NS12placeholders2_2E,@object
	.size		_ZN34_INTERNAL_27abd781_4_k_cu_3ff96cc16thrust24THRUST_300001_SM_1000_NS12placeholders2_2E,(_ZN34_INTERNAL_27abd781_4_k_cu_3ff96cc14cuda3std3__45__cpo6cbeginE - _ZN34_INTERNAL_27abd781_4_k_cu_3ff96cc16thrust24THRUST_300001_SM_1000_NS12placeholders2_2E)
_ZN34_INTERNAL_27abd781_4_k_cu_3ff96cc16thrust24THRUST_300001_SM_1000_NS12placeholders2_2E:
	.zero		1
	.type		_ZN34_INTERNAL_27abd781_4_k_cu_3ff96cc14cuda3std3__45__cpo6cbeginE,@object
	.size		_ZN34_INTERNAL_27abd781_4_k_cu_3ff96cc14cuda3std3__45__cpo6cbeginE,(_ZN34_INTERNAL_27abd781_4_k_cu_3ff96cc14cuda3std6ranges3__45__cpo6cbeginE - _ZN34_INTERNAL_27abd781_4_k_cu_3ff96cc14cuda3std3__45__cpo6cbeginE)
_ZN34_INTERNAL_27abd781_4_k_cu_3ff96cc14cuda3std3__45__cpo6cbeginE:
	.zero		1
	.type		_ZN34_INTERNAL_27abd781_4_k_cu_3ff96cc14cuda3std6ranges3__45__cpo6cbeginE,@object
	.size		_ZN34_INTERNAL_27abd781_4_k_cu_3ff96cc14cuda3std6ranges3__45__cpo6cbeginE,(_ZN34_INTERNAL_27abd781_4_k_cu_3ff96cc16thrust24THRUST_300001_SM_1000_NS12placeholders2_6E - _ZN34_INTERNAL_27abd781_4_k_cu_3ff96cc14cuda3std6ranges3__45__cpo6cbeginE)
_ZN34_INTERNAL_27abd781_4_k_cu_3ff96cc14cuda3std6ranges3__45__cpo6cbeginE:
	.zero		1
	.type		_ZN34_INTERNAL_27abd781_4_k_cu_3ff96cc16thrust24THRUST_300001_SM_1000_NS12placeholders2_6E,@object
	.size		_ZN34_INTERNAL_27abd781_4_k_cu_3ff96cc16thrust24THRUST_300001_SM_1000_NS12placeholders2_6E,(_ZN34_INTERNAL_27abd781_4_k_cu_3ff96cc14cuda3std3__45__cpo7crbeginE - _ZN34_INTERNAL_27abd781_4_k_cu_3ff96cc16thrust24THRUST_300001_SM_1000_NS12placeholders2_6E)
_ZN34_INTERNAL_27abd781_4_k_cu_3ff96cc16thrust24THRUST_300001_SM_1000_NS12placeholders2_6E:
	.zero		1
	.type		_ZN34_INTERNAL_27abd781_4_k_cu_3ff96cc14cuda3std3__45__cpo7crbeginE,@object
	.size		_ZN34_INTERNAL_27abd781_4_k_cu_3ff96cc14cuda3std3__45__cpo7crbeginE,(_ZN34_INTERNAL_27abd781_4_k_cu_3ff96cc14cuda3std6ranges3__45__cpo4nextE - _ZN34_INTERNAL_27abd781_4_k_cu_3ff96cc14cuda3std3__45__cpo7crbeginE)
_ZN34_INTERNAL_27abd781_4_k_cu_3ff96cc14cuda3std3__45__cpo7crbeginE:
	.zero		1
	.type		_ZN34_INTERNAL_27abd781_4_k_cu_3ff96cc14cuda3std6ranges3__45__cpo4nextE,@object
	.size		_ZN34_INTERNAL_27abd781_4_k_cu_3ff96cc14cuda3std6ranges3__45__cpo4nextE,(_ZN34_INTERNAL_27abd781_4_k_cu_3ff96cc14cuda3std6ranges3__45__cpo4swapE - _ZN34_INTERNAL_27abd781_4_k_cu_3ff96cc14cuda3std6ranges3__45__cpo4nextE)
_ZN34_INTERNAL_27abd781_4_k_cu_3ff96cc14cuda3std6ranges3__45__cpo4nextE:
	.zero		1
	.type		_ZN34_INTERNAL_27abd781_4_k_cu_3ff96cc14cuda3std6ranges3__45__cpo4swapE,@object
	.size		_ZN34_INTERNAL_27abd781_4_k_cu_3ff96cc14cuda3std6ranges3__45__cpo4swapE,(_ZN34_INTERNAL_27abd781_4_k_cu_3ff96cc16thrust24THRUST_300001_SM_1000_NS8cuda_cub10par_nosyncE - _ZN34_INTERNAL_27abd781_4_k_cu_3ff96cc14cuda3std6ranges3__45__cpo4swapE)
_ZN34_INTERNAL_27abd781_4_k_cu_3ff96cc14cuda3std6ranges3__45__cpo4swapE:
	.zero		1
	.type		_ZN34_INTERNAL_27abd781_4_k_cu_3ff96cc16thrust24THRUST_300001_SM_1000_NS8cuda_cub10par_nosyncE,@object
	.size		_ZN34_INTERNAL_27abd781_4_k_cu_3ff96cc16thrust24THRUST_300001_SM_1000_NS8cuda_cub10par_nosyncE,(_ZN34_INTERNAL_27abd781_4_k_cu_3ff96cc16thrust24THRUST_300001_SM_1000_NS3seqE - _ZN34_INTERNAL_27abd781_4_k_cu_3ff96cc16thrust24THRUST_300001_SM_1000_NS8cuda_cub10par_nosyncE)
_ZN34_INTERNAL_27abd781_4_k_cu_3ff96cc16thrust24THRUST_300001_SM_1000_NS8cuda_cub10par_nosyncE:
	.zero		1
	.type		_ZN34_INTERNAL_27abd781_4_k_cu_3ff96cc16thrust24THRUST_300001_SM_1000_NS3seqE,@object
	.size		_ZN34_INTERNAL_27abd781_4_k_cu_3ff96cc16thrust24THRUST_300001_SM_1000_NS3seqE,(_ZN34_INTERNAL_27abd781_4_k_cu_3ff96cc14cuda3std3__420unreachable_sentinelE - _ZN34_INTERNAL_27abd781_4_k_cu_3ff96cc16thrust24THRUST_300001_SM_1000_NS3seqE)
_ZN34_INTERNAL_27abd781_4_k_cu_3ff96cc16thrust24THRUST_300001_SM_1000_NS3seqE:
	.zero		1
	.type		_ZN34_INTERNAL_27abd781_4_k_cu_3ff96cc14cuda3std3__420unreachable_sentinelE,@object
	.size		_ZN34_INTERNAL_27abd781_4_k_cu_3ff96cc14cuda3std3__420unreachable_sentinelE,(_ZN34_INTERNAL_27abd781_4_k_cu_3ff96cc14cuda3std6ranges3__45__cpo5ssizeE - _ZN34_INTERNAL_27abd781_4_k_cu_3ff96cc14cuda3std3__420unreachable_sentinelE)
_ZN34_INTERNAL_27abd781_4_k_cu_3ff96cc14cuda3std3__420unreachable_sentinelE:
	.zero		1
	.type		_ZN34_INTERNAL_27abd781_4_k_cu_3ff96cc14cuda3std6ranges3__45__cpo5ssizeE,@object
	.size		_ZN34_INTERNAL_27abd781_4_k_cu_3ff96cc14cuda3std6ranges3__45__cpo5ssizeE,(_ZN34_INTERNAL_27abd781_4_k_cu_3ff96cc16thrust24THRUST_300001_SM_1000_NS12placeholders2_3E - _ZN34_INTERNAL_27abd781_4_k_cu_3ff96cc14cuda3std6ranges3__45__cpo5ssizeE)
_ZN34_INTERNAL_27abd781_4_k_cu_3ff96cc14cuda3std6ranges3__45__cpo5ssizeE:
	.zero		1
	.type		_ZN34_INTERNAL_27abd781_4_k_cu_3ff96cc16thrust24THRUST_300001_SM_1000_NS12placeholders2_3E,@object
	.size		_ZN34_INTERNAL_27abd781_4_k_cu_3ff96cc16thrust24THRUST_300001_SM_1000_NS12placeholders2_3E,(_ZN34_INTERNAL_27abd781_4_k_cu_3ff96cc14cuda3std3__45__cpo4cendE - _ZN34_INTERNAL_27abd781_4_k_cu_3ff96cc16thrust24THRUST_300001_SM_1000_NS12placeholders2_3E)
_ZN34_INTERNAL_27abd781_4_k_cu_3ff96cc16thrust24THRUST_300001_SM_1000_NS12placeholders2_3E:
	.zero		1
	.type		_ZN34_INTERNAL_27abd781_4_k_cu_3ff96cc14cuda3std3__45__cpo4cendE,@object
	.size		_ZN34_INTERNAL_27abd781_4_k_cu_3ff96cc14cuda3std3__45__cpo4cendE,(_ZN34_INTERNAL_27abd781_4_k_cu_3ff96cc14cuda3std6ranges3__45__cpo4cendE - _ZN34_INTERNAL_27abd781_4_k_cu_3ff96cc14cuda3std3__45__cpo4cendE)
_ZN34_INTERNAL_27abd781_4_k_cu_3ff96cc14cuda3std3__45__cpo4cendE:
	.zero		1
	.type		_ZN34_INTERNAL_27abd781_4_k_cu_3ff96cc14cuda3std6ranges3__45__cpo4cendE,@object
	.size		_ZN34_INTERNAL_27abd781_4_k_cu_3ff96cc14cuda3std6ranges3__45__cpo4cendE,(_ZN34_INTERNAL_27abd781_4_k_cu_3ff96cc16thrust24THRUST_300001_SM_1000_NS12placeholders2_7E - _ZN34_INTERNAL_27abd781_4_k_cu_3ff96cc14cuda3std6ranges3__45__cpo4cendE)
_ZN34_INTERNAL_27abd781_4_k_cu_3ff96cc14cuda3std6ranges3__45__cpo4cendE:
	.zero		1
	.type		_ZN34_INTERNAL_27abd781_4_k_cu_3ff96cc16thrust24THRUST_300001_SM_1000_NS12placeholders2_7E,@object
	.size		_ZN34_INTERNAL_27abd781_4_k_cu_3ff96cc16thrust24THRUST_300001_SM_1000_NS12placeholders2_7E,(_ZN34_INTERNAL_27abd781_4_k_cu_3ff96cc14cuda3std3__45__cpo5crendE - _ZN34_INTERNAL_27abd781_4_k_cu_3ff96cc16thrust24THRUST_300001_SM_1000_NS12placeholders2_7E)
_ZN34_INTERNAL_27abd781_4_k_cu_3ff96cc16thrust24THRUST_300001_SM_1000_NS12placeholders2_7E:
	.zero		1
	.type		_ZN34_INTERNAL_27abd781_4_k_cu_3ff96cc14cuda3std3__45__cpo5crendE,@object
	.size		_ZN34_INTERNAL_27abd781_4_k_cu_3ff96cc14cuda3std3__45__cpo5crendE,(_ZN34_INTERNAL_27abd781_4_k_cu_3ff96cc14cuda3std6ranges3__45__cpo4prevE - _ZN34_INTERNAL_27abd781_4_k_cu_3ff96cc14cuda3std3__45__cpo5crendE)
_ZN34_INTERNAL_27abd781_4_k_cu_3ff96cc14cuda3std3__45__cpo5crendE:
	.zero		1
	.type		_ZN34_INTERNAL_27abd781_4_k_cu_3ff96cc14cuda3std6ranges3__45__cpo4prevE,@object
	.size		_ZN34_INTERNAL_27abd781_4_k_cu_3ff96cc14cuda3std6ranges3__45__cpo4prevE,(_ZN34_INTERNAL_27abd781_4_k_cu_3ff96cc14cuda3std6ranges3__45__cpo9iter_moveE - _ZN34_INTERNAL_27abd781_4_k_cu_3ff96cc14cuda3std6ranges3__45__cpo4prevE)
_ZN34_INTERNAL_27abd781_4_k_cu_3ff96cc14cuda3std6ranges3__45__cpo4prevE:
	.zero		1
	.type		_ZN34_INTERNAL_27abd781_4_k_cu_3ff96cc14cuda3std6ranges3__45__cpo9iter_moveE,@object
	.size		_ZN34_INTERNAL_27abd781_4_k_cu_3ff96cc14cuda3std6ranges3__45__cpo9iter_moveE,(_ZN34_INTERNAL_27abd781_4_k_cu_3ff96cc16thrust24THRUST_300001_SM_1000_NS6system6detail10sequential3seqE - _ZN34_INTERNAL_27abd781_4_k_cu_3ff96cc14cuda3std6ranges3__45__cpo9iter_moveE)
_ZN34_INTERNAL_27abd781_4_k_cu_3ff96cc14cuda3std6ranges3__45__cpo9iter_moveE:
	.zero		1
	.type		_ZN34_INTERNAL_27abd781_4_k_cu_3ff96cc16thrust24THRUST_300001_SM_1000_NS6system6detail10sequential3seqE,@object
	.size		_ZN34_INTERNAL_27abd781_4_k_cu_3ff96cc16thrust24THRUST_300001_SM_1000_NS6system6detail10sequential3seqE,(_ZN34_INTERNAL_27abd781_4_k_cu_3ff96cc16thrust24THRUST_300001_SM_1000_NS12placeholders2_9E - _ZN34_INTERNAL_27abd781_4_k_cu_3ff96cc16thrust24THRUST_300001_SM_1000_NS6system6detail10sequential3seqE)
_ZN34_INTERNAL_27abd781_4_k_cu_3ff96cc16thrust24THRUST_300001_SM_1000_NS6system6detail10sequential3seqE:
	.zero		1
	.type		_ZN34_INTERNAL_27abd781_4_k_cu_3ff96cc16thrust24THRUST_300001_SM_1000_NS12placeholders2_9E,@object
	.size		_ZN34_INTERNAL_27abd781_4_k_cu_3ff96cc16thrust24THRUST_300001_SM_1000_NS12placeholders2_9E,(_ZN34_INTERNAL_27abd781_4_k_cu_3ff96cc14cuda3std3__419piecewise_constructE - _ZN34_INTERNAL_27abd781_4_k_cu_3ff96cc16thrust24THRUST_300001_SM_1000_NS12placeholders2_9E)
_ZN34_INTERNAL_27abd781_4_k_cu_3ff96cc16thrust24THRUST_300001_SM_1000_NS12placeholders2_9E:
	.zero		1
	.type		_ZN34_INTERNAL_27abd781_4_k_cu_3ff96cc14cuda3std3__419piecewise_constructE,@object
	.size		_ZN34_INTERNAL_27abd781_4_k_cu_3ff96cc14cuda3std3__419piecewise_constructE,(_ZN34_INTERNAL_27abd781_4_k_cu_3ff96cc14cuda3std6ranges3__45__cpo5cdataE - _ZN34_INTERNAL_27abd781_4_k_cu_3ff96cc14cuda3std3__419piecewise_constructE)
_ZN34_INTERNAL_27abd781_4_k_cu_3ff96cc14cuda3std3__419piecewise_constructE:
	.zero		1
	.type		_ZN34_INTERNAL_27abd781_4_k_cu_3ff96cc14cuda3std6ranges3__45__cpo5cdataE,@object
	.size		_ZN34_INTERNAL_27abd781_4_k_cu_3ff96cc14cuda3std6ranges3__45__cpo5cdataE,(_ZN34_INTERNAL_27abd781_4_k_cu_3ff96cc16thrust24THRUST_300001_SM_1000_NS12placeholders2_1E - _ZN34_INTERNAL_27abd781_4_k_cu_3ff96cc14cuda3std6ranges3__45__cpo5cdataE)
_ZN34_INTERNAL_27abd781_4_k_cu_3ff96cc14cuda3std6ranges3__45__cpo5cdataE:
	.zero		1
	.type		_ZN34_INTERNAL_27abd781_4_k_cu_3ff96cc16thrust24THRUST_300001_SM_1000_NS12placeholders2_1E,@object
	.size		_ZN34_INTERNAL_27abd781_4_k_cu_3ff96cc16thrust24THRUST_300001_SM_1000_NS12placeholders2_1E,(_ZN34_INTERNAL_27abd781_4_k_cu_3ff96cc14cuda3std3__45__cpo3endE - _ZN34_INTERNAL_27abd781_4_k_cu_3ff96cc16thrust24THRUST_300001_SM_1000_NS12placeholders2_1E)
_ZN34_INTERNAL_27abd781_4_k_cu_3ff96cc16thrust24THRUST_300001_SM_1000_NS12placeholders2_1E:
	.zero		1
	.type		_ZN34_INTERNAL_27abd781_4_k_cu_3ff96cc14cuda3std3__45__cpo3endE,@object
	.size		_ZN34_INTERNAL_27abd781_4_k_cu_3ff96cc14cuda3std3__45__cpo3endE,(_ZN34_INTERNAL_27abd781_4_k_cu_3ff96cc14cuda3std6ranges3__45__cpo3endE - _ZN34_INTERNAL_27abd781_4_k_cu_3ff96cc14cuda3std3__45__cpo3endE)
_ZN34_INTERNAL_27abd781_4_k_cu_3ff96cc14cuda3std3__45__cpo3endE:
	.zero		1
	.type		_ZN34_INTERNAL_27abd781_4_k_cu_3ff96cc14cuda3std6ranges3__45__cpo3endE,@object
	.size		_ZN34_INTERNAL_27abd781_4_k_cu_3ff96cc14cuda3std6ranges3__45__cpo3endE,(_ZN34_INTERNAL_27abd781_4_k_cu_3ff96cc16thrust24THRUST_300001_SM_1000_NS12placeholders2_5E - _ZN34_INTERNAL_27abd781_4_k_cu_3ff96cc14cuda3std6ranges3__45__cpo3endE)
_ZN34_INTERNAL_27abd781_4_k_cu_3ff96cc14cuda3std6ranges3__45__cpo3endE:
	.zero		1
	.type		_ZN34_INTERNAL_27abd781_4_k_cu_3ff96cc16thrust24THRUST_300001_SM_1000_NS12placeholders2_5E,@object
	.size		_ZN34_INTERNAL_27abd781_4_k_cu_3ff96cc16thrust24THRUST_300001_SM_1000_NS12placeholders2_5E,(_ZN34_INTERNAL_27abd781_4_k_cu_3ff96cc14cuda3std3__45__cpo4rendE - _ZN34_INTERNAL_27abd781_4_k_cu_3ff96cc16thrust24THRUST_300001_SM_1000_NS12placeholders2_5E)
_ZN34_INTERNAL_27abd781_4_k_cu_3ff96cc16thrust24THRUST_300001_SM_1000_NS12placeholders2_5E:
	.zero		1
	.type		_ZN34_INTERNAL_27abd781_4_k_cu_3ff96cc14cuda3std3__45__cpo4rendE,@object
	.size		_ZN34_INTERNAL_27abd781_4_k_cu_3ff96cc14cuda3std3__45__cpo4rendE,(_ZN34_INTERNAL_27abd781_4_k_cu_3ff96cc14cuda3std6ranges3__45__cpo9iter_swapE - _ZN34_INTERNAL_27abd781_4_k_cu_3ff96cc14cuda3std3__45__cpo4rendE)
_ZN34_INTERNAL_27abd781_4_k_cu_3ff96cc14cuda3std3__45__cpo4rendE:
	.zero		1
	.type		_ZN34_INTERNAL_27abd781_4_k_cu_3ff96cc14cuda3std6ranges3__45__cpo9iter_swapE,@object
	.size		_ZN34_INTERNAL_27abd781_4_k_cu_3ff96cc14cuda3std6ranges3__45__cpo9iter_swapE,(_ZN34_INTERNAL_27abd781_4_k_cu_3ff96cc14cuda3std3__48unexpectE - _ZN34_INTERNAL_27abd781_4_k_cu_3ff96cc14cuda3std6ranges3__45__cpo9iter_swapE)
_ZN34_INTERNAL_27abd781_4_k_cu_3ff96cc14cuda3std6ranges3__45__cpo9iter_swapE:
	.zero		1
	.type		_ZN34_INTERNAL_27abd781_4_k_cu_3ff96cc14cuda3std3__48unexpectE,@object
	.size		_ZN34_INTERNAL_27abd781_4_k_cu_3ff96cc14cuda3std3__48unexpectE,(_ZN34_INTERNAL_27abd781_4_k_cu_3ff96cc16thrust24THRUST_300001_SM_1000_NS8cuda_cub3parE - _ZN34_INTERNAL_27abd781_4_k_cu_3ff96cc14cuda3std3__48unexpectE)
_ZN34_INTERNAL_27abd781_4_k_cu_3ff96cc14cuda3std3__48unexpectE:
	.zero		1
	.type		_ZN34_INTERNAL_27abd781_4_k_cu_3ff96cc16thrust24THRUST_300001_SM_1000_NS8cuda_cub3parE,@object
	.size		_ZN34_INTERNAL_27abd781_4_k_cu_3ff96cc16thrust24THRUST_300001_SM_1000_NS8cuda_cub3parE,(.L_29 - _ZN34_INTERNAL_27abd781_4_k_cu_3ff96cc16thrust24THRUST_300001_SM_1000_NS8cuda_cub3parE)
_ZN34_INTERNAL_27abd781_4_k_cu_3ff96cc16thrust24THRUST_300001_SM_1000_NS8cuda_cub3parE:
	.zero		1
.L_29:


//--------------------- .nv.shared._ZN3cub18CUB_300001_SM_10006detail4scan16DeviceScanKernelINS2_10policy_hubIiiijN4cuda3std3__44plusIvEEE10Policy1000EN6thrust24THRUST_300001_SM_1000_NS6detail15normal_iteratorINSD_10device_ptrIiEEEESI_NS0_13ScanTileStateIiLb1EEES9_NS0_8NullTypeEjiLb0ESL_EEvT0_T1_T2_iT3_T4_T5_ --------------------------
	.section	.nv.shared._ZN3cub18CUB_300001_SM_10006detail4scan16DeviceScanKernelINS2_10policy_hubIiiijN4cuda3std3__44plusIvEEE10Policy1000EN6thrust24THRUST_300001_SM_1000_NS6detail15normal_iteratorINSD_10device_ptrIiEEEESI_NS0_13ScanTileStateIiLb1EEES9_NS0_8NullTypeEjiLb0ESL_EEvT0_T1_T2_iT3_T4_T5_,"aw",@nobits
	.sectionflags	@""
	.align	16
.nv.shared._ZN3cub18CUB_300001_SM_10006detail4scan16DeviceScanKernelINS2_10policy_hubIiiijN4cuda3std3__44plusIvEEE10Policy1000EN6thrust24THRUST_300001_SM_1000_NS6detail15normal_iteratorINSD_10device_ptrIiEEEESI_NS0_13ScanTileStateIiLb1EEES9_NS0_8NullTypeEjiLb0ESL_EEvT0_T1_T2_iT3_T4_T5_:
	.zero		34832


//--------------------- .nv.constant0._ZN3cub18CUB_300001_SM_10006detail4scan16DeviceScanKernelINS2_10policy_hubIiiimN4cuda3std3__44plusIvEEE10Policy1000EN6thrust24THRUST_300001_SM_1000_NS6detail15normal_iteratorINSD_10device_ptrIiEEEESI_NS0_13ScanTileStateIiLb1EEES9_NS0_8NullTypeEmiLb0ESL_EEvT0_T1_T2_iT3_T4_T5_ --------------------------
	.section	.nv.constant0._ZN3cub18CUB_300001_SM_10006detail4scan16DeviceScanKernelINS2_10policy_hubIiiimN4cuda3std3__44plusIvEEE10Policy1000EN6thrust24THRUST_300001_SM_1000_NS6detail15normal_iteratorINSD_10device_ptrIiEEEESI_NS0_13ScanTileStateIiLb1EEES9_NS0_8NullTypeEmiLb0ESL_EEvT0_T1_T2_iT3_T4_T5_,"a",@progbits
	.sectionflags	@""
	.align	4
.nv.constant0._ZN3cub18CUB_300001_SM_10006detail4scan16DeviceScanKernelINS2_10policy_hubIiiimN4cuda3std3__44plusIvEEE10Policy1000EN6thrust24THRUST_300001_SM_1000_NS6detail15normal_iteratorINSD_10device_ptrIiEEEESI_NS0_13ScanTileStateIiLb1EEES9_NS0_8NullTypeEmiLb0ESL_EEvT0_T1_T2_iT3_T4_T5_:
	.zero		936


//--------------------- .nv.constant0._ZN3cub18CUB_300001_SM_10006detail4scan16DeviceScanKernelINS2_10policy_hubIiiijN4cuda3std3__44plusIvEEE10Policy1000EN6thrust24THRUST_300001_SM_1000_NS6detail15normal_iteratorINSD_10device_ptrIiEEEESI_NS0_13ScanTileStateIiLb1EEES9_NS0_8NullTypeEjiLb0ESL_EEvT0_T1_T2_iT3_T4_T5_ --------------------------
	.section	.nv.constant0._ZN3cub18CUB_300001_SM_10006detail4scan16DeviceScanKernelINS2_10policy_hubIiiijN4cuda3std3__44plusIvEEE10Policy1000EN6thrust24THRUST_300001_SM_1000_NS6detail15normal_iteratorINSD_10device_ptrIiEEEESI_NS0_13ScanTileStateIiLb1EEES9_NS0_8NullTypeEjiLb0ESL_EEvT0_T1_T2_iT3_T4_T5_,"a",@progbits
	.sectionflags	@""
	.align	4
.nv.constant0._ZN3cub18CUB_300001_SM_10006detail4scan16DeviceScanKernelINS2_10policy_hubIiiijN4cuda3std3__44plusIvEEE10Policy1000EN6thrust24THRUST_300001_SM_1000_NS6detail15normal_iteratorINSD_10device_ptrIiEEEESI_NS0_13ScanTileStateIiLb1EEES9_NS0_8NullTypeEjiLb0ESL_EEvT0_T1_T2_iT3_T4_T5_:
	.zero		932


//--------------------- .nv.constant0._ZN3cub18CUB_300001_SM_10006detail4scan20DeviceScanInitKernelINS0_13ScanTileStateIiLb1EEEEEvT_i --------------------------
	.section	.nv.constant0._ZN3cub18CUB_300001_SM_10006detail4scan20DeviceScanInitKernelINS0_13ScanTileStateIiLb1EEEEEvT_i,"a",@progbits
	.sectionflags	@""
	.align	4
.nv.constant0._ZN3cub18CUB_300001_SM_10006detail4scan20DeviceScanInitKernelINS0_13ScanTileStateIiLb1EEEEEvT_i:
	.zero		908


//--------------------- .nv.constant0._ZN3cub18CUB_300001_SM_10006detail8for_each13static_kernelINS2_12policy_hub_t12policy_500_tElN6thrust24THRUST_300001_SM_1000_NS8cuda_cub20__uninitialized_copy7functorINS7_6detail15normal_iteratorINS7_10device_ptrIKiEEEENS7_7pointerIiNS8_3tagENS7_11use_defaultESJ_EEEEEEvT0_T1_ --------------------------
	.section	.nv.constant0._ZN3cub18CUB_300001_SM_10006detail8for_each13static_kernelINS2_12policy_hub_t12policy_500_tElN6thrust24THRUST_300001_SM_1000_NS8cuda_cub20__uninitialized_copy7functorINS7_6detail15normal_iteratorINS7_10device_ptrIKiEEEENS7_7pointerIiNS8_3tagENS7_11use_defaultESJ_EEEEEEvT0_T1_,"a",@progbits
	.sectionflags	@""
	.align	4
.nv.constant0._ZN3cub18CUB_300001_SM_10006detail8for_each13static_kernelINS2_12policy_hub_t12policy_500_tElN6thrust24THRUST_300001_SM_1000_NS8cuda_cub20__uninitialized_copy7functorINS7_6detail15normal_iteratorINS7_10device_ptrIKiEEEENS7_7pointerIiNS8_3tagENS7_11use_defaultESJ_EEEEEEvT0_T1_:
	.zero		920


//--------------------- .nv.constant0._ZN3cub18CUB_300001_SM_10006detail8for_each13static_kernelINS2_12policy_hub_t12policy_500_tEmN6thrust24THRUST_300001_SM_1000_NS8cuda_cub20__uninitialized_fill7functorINS7_10device_ptrIiEEiEEEEvT0_T1_ --------------------------
	.section	.nv.constant0._ZN3cub18CUB_300001_SM_10006detail8for_each13static_kernelINS2_12policy_hub_t12policy_500_tEmN6thrust24THRUST_300001_SM_1000_NS8cuda_cub20__uninitialized_fill7functorINS7_10device_ptrIiEEiEEEEvT0_T1_,"a",@progbits
	.sectionflags	@""
	.align	4
.nv.constant0._ZN3cub18CUB_300001_SM_10006detail8for_each13static_kernelINS2_12policy_hub_t12policy_500_tEmN6thrust24THRUST_300001_SM_1000_NS8cuda_cub20__uninitialized_fill7functorINS7_10device_ptrIiEEiEEEEvT0_T1_:
	.zero		920


//--------------------- .nv.constant0._ZN3cub18CUB_300001_SM_10006detail8for_each13static_kernelINS2_12policy_hub_t12policy_500_tElN6thrust24THRUST_300001_SM_1000_NS8cuda_cub20__uninitialized_copy7functorINS7_6detail15normal_iteratorINS7_10device_ptrIKfEEEENS7_7pointerIfNS8_3tagENS7_11use_defaultESJ_EEEEEEvT0_T1_ --------------------------
	.section	.nv.constant0._ZN3cub18CUB_300001_SM_10006detail8for_each13static_kernelINS2_12policy_hub_t12policy_500_tElN6thrust24THRUST_300001_SM_1000_NS8cuda_cub20__uninitialized_copy7functorINS7_6detail15normal_iteratorINS7_10device_ptrIKfEEEENS7_7pointerIfNS8_3tagENS7_11use_defaultESJ_EEEEEEvT0_T1_,"a",@progbits
	.sectionflags	@""
	.align	4
.nv.constant0._ZN3cub18CUB_300001_SM_10006detail8for_each13static_kernelINS2_12policy_hub_t12policy_500_tElN6thrust24THRUST_300001_SM_1000_NS8cuda_cub20__uninitialized_copy7functorINS7_6detail15normal_iteratorINS7_10device_ptrIKfEEEENS7_7pointerIfNS8_3tagENS7_11use_defaultESJ_EEEEEEvT0_T1_:
	.zero		920


//--------------------- .nv.constant0._ZN3cub18CUB_300001_SM_10006detail8for_each13static_kernelINS2_12policy_hub_t12policy_500_tEmN6thrust24THRUST_300001_SM_1000_NS8cuda_cub20__uninitialized_fill7functorINS7_10device_ptrIfEEfEEEEvT0_T1_ --------------------------
	.section	.nv.constant0._ZN3cub18CUB_300001_SM_10006detail8for_each13static_kernelINS2_12policy_hub_t12policy_500_tEmN6thrust24THRUST_300001_SM_1000_NS8cuda_cub20__uninitialized_fill7functorINS7_10device_ptrIfEEfEEEEvT0_T1_,"a",@progbits
	.sectionflags	@""
	.align	4
.nv.constant0._ZN3cub18CUB_300001_SM_10006detail8for_each13static_kernelINS2_12policy_hub_t12policy_500_tEmN6thrust24THRUST_300001_SM_1000_NS8cuda_cub20__uninitialized_fill7functorINS7_10device_ptrIfEEfEEEEvT0_T1_:
	.zero		920


//--------------------- .nv.constant0._ZN3cub18CUB_300001_SM_10006detail11EmptyKernelIvEEvv --------------------------
	.section	.nv.constant0._ZN3cub18CUB_300001_SM_10006detail11EmptyKernelIvEEvv,"a",@progbits
	.sectionflags	@""
	.align	4
.nv.constant0._ZN3cub18CUB_300001_SM_10006detail11EmptyKernelIvEEvv:
	.zero		896


//--------------------- .nv.constant0._Z22calculateIntersectionsPfS_S_PiS0_S_S_S_fi --------------------------
	.section	.nv.constant0._Z22calculateIntersectionsPfS_S_PiS0_S_S_S_fi,"a",@progbits
	.sectionflags	@""
	.align	4
.nv.constant0._Z22calculateIntersectionsPfS_S_PiS0_S_S_S_fi:
	.zero		968


//--------------------- .nv.constant0._Z20layersInEachTrianglePfPiif --------------------------
	.section	.nv.constant0._Z20layersInEachTrianglePfPiif,"a",@progbits
	.sectionflags	@""
	.align	4
.nv.constant0._Z20layersInEachTrianglePfPiif:
	.zero		920


//--------------------- SYMBOLS --------------------------

	.type		.nv.reservedSmem.offset0,@object
	.size		.nv.reservedSmem.offset0,0x4
	.type		.nv.reservedSmem.cap,@object
	.size		.nv.reservedSmem.cap,0x4
	.type		vprintf,@function
	.type		malloc,@function
